def attn_fwd(
    Q,
    K,
    V,
    Out,
    Lse,
    sm_scale,
    stride_qz,
    stride_qh,
    stride_qm,
    stride_qk,
    stride_kz,
    stride_kh,
    stride_kn,
    stride_kk,
    stride_vz,
    stride_vh,
    stride_vn,
    stride_vk,
    stride_oz,
    stride_oh,
    stride_om,
    stride_ok,
    seqlen_q,
    seqlen_k,
    BLOCK_M: tl.constexpr,
    BLOCK_N: tl.constexpr,
    HEAD_DIM: tl.constexpr,
    CAUSAL: tl.constexpr,
):
    start_m = tl.program_id(0)
    off_hz = tl.program_id(1)
    q_off = off_hz * stride_qh
    k_off = off_hz * stride_kh
    v_off = off_hz * stride_vh
    offs_m = start_m * BLOCK_M + tl.arange(0, BLOCK_M)
    offs_d = tl.arange(0, HEAD_DIM)
    offs_n = tl.arange(0, BLOCK_N)
    q_ptrs = Q + q_off + offs_m[:, None] * stride_qm + offs_d[None, :] * stride_qk
    k_ptrs = K + k_off + offs_d[:, None] * stride_kk + offs_n[None, :] * stride_kn
    v_ptrs = V + v_off + offs_n[:, None] * stride_vn + offs_d[None, :] * stride_vk
    m_i = tl.full([BLOCK_M], float("-inf"), dtype=tl.float32)
    l_i = tl.zeros([BLOCK_M], dtype=tl.float32) + 1.0
    acc = tl.zeros([BLOCK_M, HEAD_DIM], dtype=tl.float32)
    q = tl.load(q_ptrs)
    acc, l_i, m_i = _attn_fwd_inner(
        acc,
        l_i,
        m_i,
        q,
        k_ptrs,
        v_ptrs,
        sm_scale,
        stride_kn,
        stride_vn,
        start_m,
        seqlen_k,
        BLOCK_M,
        BLOCK_N,
        HEAD_DIM,
        CAUSAL,
    )
    acc = acc / l_i[:, None]
    lse = m_i + tl.math.log2(l_i) / 1.4426950408889634
    o_ptrs = (
        Out
        + off_hz * stride_oh
        + offs_m[:, None] * stride_om
        + offs_d[None, :] * stride_ok
    )
    tl.store(o_ptrs, acc.to(Out.dtype.element_ty))
    tl.store(Lse + off_hz * seqlen_q + offs_m, lse)

# config = {"BLOCK_M": 128, "BLOCK_N": 128, "HEAD_DIM": 128, "arch": "sm_90", "causal": false, "dtype": "bf16", "num_stages": 2, "num_warps": 4}
# arch = sm_90


// ===== COMPILED SASS (sm_90a) =====

	.target	sm_90a

	.elftype	@"ET_EXEC"


//--------------------- .note.nv.tkinfo           --------------------------
	.section	.note.nv.tkinfo,"",@"SHT_NOTE"
	.sectionflags	@"SHF_NOTE_NV_TKINFO"
	.tkinfo
        /*0018*/ 	.word	0x00000002
        /*0030*/ 	.string	""
        /*0030*/ 	.string	"ptxas"
        /*0030*/ 	.string	"Cuda compilation tools, release 13.0, V13.0.88"
        /*0030*/ 	.string	"Build cuda_13.0.r13.0/compiler.36424714_0"
        /*0030*/ 	.string	"-v  -suppress-debug-info  -lineinfo  -arch sm_90a "



//--------------------- .note.nv.cuinfo           --------------------------
	.section	.note.nv.cuinfo,"",@"SHT_NOTE"
	.sectionflags	@"SHF_NOTE_NV_CUINFO"
        /*0018*/ 	.short	0x0002
        /*001a*/ 	.short	0x005a
        /*001c*/ 	.short	0x0082
	.zero		2


//--------------------- .nv.info                  --------------------------
	.section	.nv.info,"",@"SHT_CUDA_INFO"
	.align	4


	//----- nvinfo : EIATTR_REGCOUNT
	.align		4
        /*0000*/ 	.byte	0x04, 0x2f
        /*0002*/ 	.short	(.L_2 - .L_1)
	.align		4
.L_1:
        /*0004*/ 	.word	index@(attn_fwd)
        /*0008*/ 	.word	0x000000ff


	//----- nvinfo : EIATTR_FRAME_SIZE
	.align		4
.L_2:
        /*000c*/ 	.byte	0x04, 0x11
        /*000e*/ 	.short	(.L_4 - .L_3)
	.align		4
.L_3:
        /*0010*/ 	.word	index@(attn_fwd)
        /*0014*/ 	.word	0x00000970


	//----- nvinfo : EIATTR_MIN_STACK_SIZE
	.align		4
.L_4:
        /*0018*/ 	.byte	0x04, 0x12
        /*001a*/ 	.short	(.L_6 - .L_5)
	.align		4
.L_5:
        /*001c*/ 	.word	index@(attn_fwd)
        /*0020*/ 	.word	0x00000970
.L_6:


//--------------------- .nv.compat                --------------------------
	.section	.nv.compat,"",@"SHT_CUDA_COMPAT_INFO"
	.align	4
        /*0000*/ 	.byte	0x02, 0x09, 0x01, 0x00, 0x02, 0x02, 0x04, 0x00, 0x02, 0x05, 0x05, 0x00, 0x03, 0x07, 0x01, 0x01
        /*0010*/ 	.byte	0x02, 0x03, 0x00, 0x00, 0x02, 0x06, 0x01, 0x00, 0x04, 0x0b, 0x08, 0x00, 0x00, 0x00, 0x00, 0x00
        /*0020*/ 	.byte	0x00, 0x00, 0x00, 0x00


//--------------------- .nv.info.attn_fwd         --------------------------
	.section	.nv.info.attn_fwd,"",@"SHT_CUDA_INFO"
	.sectionflags	@""
	.align	4


	//----- nvinfo : EIATTR_CUDA_API_VERSION
	.align		4
        /*0000*/ 	.byte	0x04, 0x37
        /*0002*/ 	.short	(.L_8 - .L_7)
.L_7:
        /*0004*/ 	.word	0x00000082


	//----- nvinfo : EIATTR_KPARAM_INFO
	.align		4
.L_8:
        /*0008*/ 	.byte	0x04, 0x17
        /*000a*/ 	.short	(.L_10 - .L_9)
.L_9:
        /*000c*/ 	.word	0x00000000
        /*0010*/ 	.short	0x0019
        /*0012*/ 	.short	0x0080
        /*0014*/ 	.byte	0x00, 0xf4, 0x21, 0x00


	//----- nvinfo : EIATTR_KPARAM_INFO
	.align		4
.L_10:
        /*0018*/ 	.byte	0x04, 0x17
        /*001a*/ 	.short	(.L_12 - .L_11)
.L_11:
        /*001c*/ 	.word	0x00000000
        /*0020*/ 	.short	0x0018
        /*0022*/ 	.short	0x0078
        /*0024*/ 	.byte	0x00, 0xf4, 0x21, 0x00


	//----- nvinfo : EIATTR_KPARAM_INFO
	.align		4
.L_12:
        /*0028*/ 	.byte	0x04, 0x17
        /*002a*/ 	.short	(.L_14 - .L_13)
.L_13:
        /*002c*/ 	.word	0x00000000
        /*0030*/ 	.short	0x0017
        /*0032*/ 	.short	0x0070
        /*0034*/ 	.byte	0x00, 0xf0, 0x11, 0x00


	//----- nvinfo : EIATTR_KPARAM_INFO
	.align		4
.L_14:
        /*0038*/ 	.byte	0x04, 0x17
        /*003a*/ 	.short	(.L_16 - .L_15)
.L_15:
        /*003c*/ 	.word	0x00000000
        /*0040*/ 	.short	0x0016
        /*0042*/ 	.short	0x006c
        /*0044*/ 	.byte	0x00, 0xf0, 0x11, 0x00


	//----- nvinfo : EIATTR_KPARAM_INFO
	.align		4
.L_16:
        /*0048*/ 	.byte	0x04, 0x17
        /*004a*/ 	.short	(.L_18 - .L_17)
.L_17:
        /*004c*/ 	.word	0x00000000
        /*0050*/ 	.short	0x0015
        /*0052*/ 	.short	0x0068
        /*0054*/ 	.byte	0x00, 0xf0, 0x11, 0x00


	//----- nvinfo : EIATTR_KPARAM_INFO
	.align		4
.L_18:
        /*0058*/ 	.byte	0x04, 0x17
        /*005a*/ 	.short	(.L_20 - .L_19)
.L_19:
        /*005c*/ 	.word	0x00000000
        /*0060*/ 	.short	0x0014
        /*0062*/ 	.short	0x0064
        /*0064*/ 	.byte	0x00, 0xf0, 0x11, 0x00


	//----- nvinfo : EIATTR_KPARAM_INFO
	.align		4
.L_20:
        /*0068*/ 	.byte	0x04, 0x17
        /*006a*/ 	.short	(.L_22 - .L_21)
.L_21:
        /*006c*/ 	.word	0x00000000
        /*0070*/ 	.short	0x0013
        /*0072*/ 	.short	0x0060
        /*0074*/ 	.byte	0x00, 0xf0, 0x11, 0x00


	//----- nvinfo : EIATTR_KPARAM_INFO
	.align		4
.L_22:
        /*0078*/ 	.byte	0x04, 0x17
        /*007a*/ 	.short	(.L_24 - .L_23)
.L_23:
        /*007c*/ 	.word	0x00000000
        /*0080*/ 	.short	0x0012
        /*0082*/ 	.short	0x005c
        /*0084*/ 	.byte	0x00, 0xf0, 0x11, 0x00


	//----- nvinfo : EIATTR_KPARAM_INFO
	.align		4
.L_24:
        /*0088*/ 	.byte	0x04, 0x17
        /*008a*/ 	.short	(.L_26 - .L_25)
.L_25:
        /*008c*/ 	.word	0x00000000
        /*0090*/ 	.short	0x0011
        /*0092*/ 	.short	0x0058
        /*0094*/ 	.byte	0x00, 0xf0, 0x11, 0x00


	//----- nvinfo : EIATTR_KPARAM_INFO
	.align		4
.L_26:
        /*0098*/ 	.byte	0x04, 0x17
        /*009a*/ 	.short	(.L_28 - .L_27)
.L_27:
        /*009c*/ 	.word	0x00000000
        /*00a0*/ 	.short	0x0010
        /*00a2*/ 	.short	0x0054
        /*00a4*/ 	.byte	0x00, 0xf0, 0x11, 0x00


	//----- nvinfo : EIATTR_KPARAM_INFO
	.align		4
.L_28:
        /*00a8*/ 	.byte	0x04, 0x17
        /*00aa*/ 	.short	(.L_30 - .L_29)
.L_29:
        /*00ac*/ 	.word	0x00000000
        /*00b0*/ 	.short	0x000f
        /*00b2*/ 	.short	0x0050
        /*00b4*/ 	.byte	0x00, 0xf0, 0x11, 0x00


	//----- nvinfo : EIATTR_KPARAM_INFO
	.align		4
.L_30:
        /*00b8*/ 	.byte	0x04, 0x17
        /*00ba*/ 	.short	(.L_32 - .L_31)
.L_31:
        /*00bc*/ 	.word	0x00000000
        /*00c0*/ 	.short	0x000e
        /*00c2*/ 	.short	0x004c
        /*00c4*/ 	.byte	0x00, 0xf0, 0x11, 0x00


	//----- nvinfo : EIATTR_KPARAM_INFO
	.align		4
.L_32:
        /*00c8*/ 	.byte	0x04, 0x17
        /*00ca*/ 	.short	(.L_34 - .L_33)
.L_33:
        /*00cc*/ 	.word	0x00000000
        /*00d0*/ 	.short	0x000d
        /*00d2*/ 	.short	0x0048
        /*00d4*/ 	.byte	0x00, 0xf0, 0x11, 0x00


	//----- nvinfo : EIATTR_KPARAM_INFO
	.align		4
.L_34:
        /*00d8*/ 	.byte	0x04, 0x17
        /*00da*/ 	.short	(.L_36 - .L_35)
.L_35:
        /*00dc*/ 	.word	0x00000000
        /*00e0*/ 	.short	0x000c
        /*00e2*/ 	.short	0x0044
        /*00e4*/ 	.byte	0x00, 0xf0, 0x11, 0x00


	//----- nvinfo : EIATTR_KPARAM_INFO
	.align		4
.L_36:
        /*00e8*/ 	.byte	0x04, 0x17
        /*00ea*/ 	.short	(.L_38 - .L_37)
.L_37:
        /*00ec*/ 	.word	0x00000000
        /*00f0*/ 	.short	0x000b
        /*00f2*/ 	.short	0x0040
        /*00f4*/ 	.byte	0x00, 0xf0, 0x11, 0x00


	//----- nvinfo : EIATTR_KPARAM_INFO
	.align		4
.L_38:
        /*00f8*/ 	.byte	0x04, 0x17
        /*00fa*/ 	.short	(.L_40 - .L_39)
.L_39:
        /*00fc*/ 	.word	0x00000000
        /*0100*/ 	.short	0x000a
        /*0102*/ 	.short	0x003c
        /*0104*/ 	.byte	0x00, 0xf0, 0x11, 0x00


	//----- nvinfo : EIATTR_KPARAM_INFO
	.align		4
.L_40:
        /*0108*/ 	.byte	0x04, 0x17
        /*010a*/ 	.short	(.L_42 - .L_41)
.L_41:
        /*010c*/ 	.word	0x00000000
        /*0110*/ 	.short	0x0009
        /*0112*/ 	.short	0x0038
        /*0114*/ 	.byte	0x00, 0xf0, 0x11, 0x00


	//----- nvinfo : EIATTR_KPARAM_INFO
	.align		4
.L_42:
        /*0118*/ 	.byte	0x04, 0x17
        /*011a*/ 	.short	(.L_44 - .L_43)
.L_43:
        /*011c*/ 	.word	0x00000000
        /*0120*/ 	.short	0x0008
        /*0122*/ 	.short	0x0034
        /*0124*/ 	.byte	0x00, 0xf0, 0x11, 0x00


	//----- nvinfo : EIATTR_KPARAM_INFO
	.align		4
.L_44:
        /*0128*/ 	.byte	0x04, 0x17
        /*012a*/ 	.short	(.L_46 - .L_45)
.L_45:
        /*012c*/ 	.word	0x00000000
        /*0130*/ 	.short	0x0007
        /*0132*/ 	.short	0x0030
        /*0134*/ 	.byte	0x00, 0xf0, 0x11, 0x00


	//----- nvinfo : EIATTR_KPARAM_INFO
	.align		4
.L_46:
        /*0138*/ 	.byte	0x04, 0x17
        /*013a*/ 	.short	(.L_48 - .L_47)
.L_47:
        /*013c*/ 	.word	0x00000000
        /*0140*/ 	.short	0x0006
        /*0142*/ 	.short	0x002c
        /*0144*/ 	.byte	0x00, 0xf0, 0x11, 0x00


	//----- nvinfo : EIATTR_KPARAM_INFO
	.align		4
.L_48:
        /*0148*/ 	.byte	0x04, 0x17
        /*014a*/ 	.short	(.L_50 - .L_49)
.L_49:
        /*014c*/ 	.word	0x00000000
        /*0150*/ 	.short	0x0005
        /*0152*/ 	.short	0x0028
        /*0154*/ 	.byte	0x00, 0xf0, 0x11, 0x00


	//----- nvinfo : EIATTR_KPARAM_INFO
	.align		4
.L_50:
        /*0158*/ 	.byte	0x04, 0x17
        /*015a*/ 	.short	(.L_52 - .L_51)
.L_51:
        /*015c*/ 	.word	0x00000000
        /*0160*/ 	.short	0x0004
        /*0162*/ 	.short	0x0020
        /*0164*/ 	.byte	0x00, 0xf4, 0x21, 0x00


	//----- nvinfo : EIATTR_KPARAM_INFO
	.align		4
.L_52:
        /*0168*/ 	.byte	0x04, 0x17
        /*016a*/ 	.short	(.L_54 - .L_53)
.L_53:
        /*016c*/ 	.word	0x00000000
        /*0170*/ 	.short	0x0003
        /*0172*/ 	.short	0x0018
        /*0174*/ 	.byte	0x00, 0xf4, 0x21, 0x00


	//----- nvinfo : EIATTR_KPARAM_INFO
	.align		4
.L_54:
        /*0178*/ 	.byte	0x04, 0x17
        /*017a*/ 	.short	(.L_56 - .L_55)
.L_55:
        /*017c*/ 	.word	0x00000000
        /*0180*/ 	.short	0x0002
        /*0182*/ 	.short	0x0010
        /*0184*/ 	.byte	0x00, 0xf4, 0x21, 0x00


	//----- nvinfo : EIATTR_KPARAM_INFO
	.align		4
.L_56:
        /*0188*/ 	.byte	0x04, 0x17
        /*018a*/ 	.short	(.L_58 - .L_57)
.L_57:
        /*018c*/ 	.word	0x00000000
        /*0190*/ 	.short	0x0001
        /*0192*/ 	.short	0x0008
        /*0194*/ 	.byte	0x00, 0xf4, 0x21, 0x00


	//----- nvinfo : EIATTR_KPARAM_INFO
	.align		4
.L_58:
        /*0198*/ 	.byte	0x04, 0x17
        /*019a*/ 	.short	(.L_60 - .L_59)
.L_59:
        /*019c*/ 	.word	0x00000000
        /*01a0*/ 	.short	0x0000
        /*01a2*/ 	.short	0x0000
        /*01a4*/ 	.byte	0x00, 0xf4, 0x21, 0x00


	//----- nvinfo : EIATTR_SPARSE_MMA_MASK
	.align		4
.L_60:
        /*01a8*/ 	.byte	0x03, 0x50
        /*01aa*/ 	.short	0x0000


	//----- nvinfo : EIATTR_MAXREG_COUNT
	.align		4
        /*01ac*/ 	.byte	0x03, 0x1b
        /*01ae*/ 	.short	0x00ff


	//----- nvinfo : EIATTR_NUM_BARRIERS
	.align		4
        /*01b0*/ 	.byte	0x02, 0x4c
        /*01b2*/ 	.byte	0x01
	.zero		1


	//----- nvinfo : EIATTR_ANNOTATIONS
	.align		4
        /*01b4*/ 	.byte	0x04, 0x55
        /*01b6*/ 	.short	(.L_62 - .L_61)


	//   ....[0]....
.L_61:
        /*01b8*/ 	.word	0x00000001
        /*01bc*/ 	.byte	0xd0, 0x2c, 0x00, 0x00, 0x01, 0x00, 0x00, 0x00, 0xf0, 0x2c, 0x00, 0x00, 0x01, 0x00, 0x00, 0x00
        /* <DEDUP_REMOVED lines=541> */
        /*239c*/ 	.byte	0xa0, 0x59, 0x01, 0x00


	//----- nvinfo : EIATTR_MERCURY_ISA_VERSION
	.align		4
.L_62:
        /*23a0*/ 	.byte	0x03, 0x5f
        /*23a2*/ 	.short	0x0101


	//----- nvinfo : EIATTR_COOP_GROUP_MASK_REGIDS
	.align		4
        /*23a4*/ 	.byte	0x04, 0x29
        /*23a6*/ 	.short	(.L_64 - .L_63)


	//   ....[0]....
.L_63:
        /*23a8*/ 	.word	0xffffffff


	//   ....[1]....
        /*23ac*/ 	.word	0xffffffff


	//   ....[2]....
        /*23b0*/ 	.word	0xffffffff


	//   ....[3]....
        /*23b4*/ 	.word	0xffffffff


	//   ....[4]....
        /*23b8*/ 	.word	0xffffffff


	//   ....[5]....
        /*23bc*/ 	.word	0xffffffff


	//   ....[6]....
        /*23c0*/ 	.word	0xffffffff


	//   ....[7]....
        /*23c4*/ 	.word	0xffffffff


	//   ....[8]....
        /*23c8*/ 	.word	0xffffffff


	//   ....[9]....
        /*23cc*/ 	.word	0xffffffff


	//   ....[10]....
        /*23d0*/ 	.word	0xffffffff


	//   ....[11]....
        /*23d4*/ 	.word	0xffffffff


	//   ....[12]....
        /*23d8*/ 	.word	0xffffffff


	//   ....[13]....
        /*23dc*/ 	.word	0xffffffff


	//   ....[14]....
        /*23e0*/ 	.word	0xffffffff


	//   ....[15]....
        /*23e4*/ 	.word	0xffffffff


	//----- nvinfo : EIATTR_COOP_GROUP_INSTR_OFFSETS
	.align		4
.L_64:
        /*23e8*/ 	.byte	0x04, 0x28
        /*23ea*/ 	.short	(.L_66 - .L_65)


	//   ....[0]....
.L_65:
        /*23ec*/ 	.word	0x0000def0


	//   ....[1]....
        /*23f0*/ 	.word	0x0000df10


	//   ....[2]....
        /*23f4*/ 	.word	0x0000e5e0


	//   ....[3]....
        /*23f8*/ 	.word	0x0000e680


	//   ....[4]....
        /*23fc*/ 	.word	0x0000edb0


	//   ....[5]....
        /*2400*/ 	.word	0x0000ee60


	//   ....[6]....
        /*2404*/ 	.word	0x0000fc30


	//   ....[7]....
        /*2408*/ 	.word	0x00010510


	//   ....[8]....
        /*240c*/ 	.word	0x000145d0


	//   ....[9]....
        /*2410*/ 	.word	0x00014670


	//   ....[10]....
        /*2414*/ 	.word	0x00014680


	//   ....[11]....
        /*2418*/ 	.word	0x00014690


	//   ....[12]....
        /*241c*/ 	.word	0x000146b0


	//   ....[13]....
        /*2420*/ 	.word	0x000146e0


	//   ....[14]....
        /*2424*/ 	.word	0x00014730


	//   ....[15]....
        /*2428*/ 	.word	0x00014740


	//----- nvinfo : EIATTR_EXIT_INSTR_OFFSETS
	.align		4
.L_66:
        /*242c*/ 	.byte	0x04, 0x1c
        /*242e*/ 	.short	(.L_68 - .L_67)


	//   ....[0]....
.L_67:
        /*2430*/ 	.word	0x0001ad80


	//----- nvinfo : EIATTR_REQNTID
	.align		4
.L_68:
        /*2434*/ 	.byte	0x04, 0x10
        /*2436*/ 	.short	(.L_70 - .L_69)
.L_69:
        /*2438*/ 	.word	0x00000080
        /*243c*/ 	.word	0x00000001
        /*2440*/ 	.word	0x00000001


	//----- nvinfo : EIATTR_CBANK_PARAM_SIZE
	.align		4
.L_70:
        /*2444*/ 	.byte	0x03, 0x19
        /*2446*/ 	.short	0x0088


	//----- nvinfo : EIATTR_PARAM_CBANK
	.align		4
        /*2448*/ 	.byte	0x04, 0x0a
        /*244a*/ 	.short	(.L_72 - .L_71)
	.align		4
.L_71:
        /*244c*/ 	.word	index@(.nv.constant0.attn_fwd)
        /*2450*/ 	.short	0x0210
        /*2452*/ 	.short	0x0088


	//----- nvinfo : EIATTR_SW_WAR
	.align		4
.L_72:
        /*2454*/ 	.byte	0x04, 0x36
        /*2456*/ 	.short	(.L_74 - .L_73)
.L_73:
        /*2458*/ 	.word	0x00000008
.L_74:


//--------------------- .nv.callgraph             --------------------------
	.section	.nv.callgraph,"",@"SHT_CUDA_CALLGRAPH"
	.align	4
	.sectionentsize	8
	.align		4
        /*0000*/ 	.word	0x00000000
	.align		4
        /*0004*/ 	.word	0xffffffff
	.align		4
        /*0008*/ 	.word	0x00000000
	.align		4
        /*000c*/ 	.word	0xfffffffe
	.align		4
        /*0010*/ 	.word	0x00000000
	.align		4
        /*0014*/ 	.word	0xfffffffd
	.align		4
        /*0018*/ 	.word	0x00000000
	.align		4
        /*001c*/ 	.word	0xfffffffc


//--------------------- .nv.constant4             --------------------------
	.section	.nv.constant4,"a",@progbits
	.align	8
	.align		8
.nv.constant4:
        /*0000*/ 	.dword	_$_str


//--------------------- .text.attn_fwd            --------------------------
	.section	.text.attn_fwd,"ax",@progbits
	.align	128
        .global         attn_fwd
        .type           attn_fwd,@function
        .size           attn_fwd,(.L_x_3 - attn_fwd)
        .other          attn_fwd,@"STO_CUDA_ENTRY STV_DEFAULT"
attn_fwd:
.text.attn_fwd:
[----:B------:R-:W0:Y:S01]  /*0000*/  LDC R1, c[0x0][0x28] ;  /* 0x00000a00ff017b82 */ /* 0x000e220000000800 */
[----:B------:R-:W1:Y:S07]  /*0010*/  S2R R252, SR_TID.X ;  /* 0x0000000000fc7919 */ /* 0x000e6e0000002100 */
[----:B------:R-:W2:Y:S01]  /*0020*/  S2UR UR61, SR_CTAID.Y ;  /* 0x00000000003d79c3 */ /* 0x000ea20000002600 */
[----:B------:R-:W-:Y:S01]  /*0030*/  ULDC.64 UR4, c[0x0][0x240] ;  /* 0x0000900000047ab9 */ /* 0x000fe20000000a00 */
[----:B0-----:R-:W-:Y:S01]  /*0040*/  IADD3 R1, R1, -0x970, RZ ;  /* 0xfffff69001017810 */ /* 0x001fe20007ffe0ff */
[----:B------:R-:W0:Y:S05]  /*0050*/  S2R R3, SR_CTAID.X ;  /* 0x0000000000037919 */ /* 0x000e2a0000002500 */
[----:B------:R-:W3:Y:S08]  /*0060*/  LDC.64 R4, c[0x0][0x210] ;  /* 0x00008400ff047b82 */ /* 0x000ef00000000a00 */
[----:B------:R-:W4:Y:S01]  /*0070*/  LDC R17, c[0x0][0x248] ;  /* 0x00009200ff117b82 */ /* 0x000f220000000800 */
[----:B--2---:R-:W-:-:S04]  /*0080*/  UIMAD UR4, UR61, UR4, URZ ;  /* 0x000000043d0472a4 */ /* 0x004fc8000f8e023f */
[----:B------:R-:W-:Y:S01]  /*0090*/  USHF.L.U32 UR6, UR4, 0x1, URZ ;  /* 0x0000000104067899 */ /* 0x000fe2000800063f */
[----:B-1----:R-:W-:-:S04]  /*00a0*/  LOP3.LUT R0, R252, 0x7f, RZ, 0xc0, !PT ;  /* 0x0000007ffc007812 */ /* 0x002fc800078ec0ff */
[----:B0-----:R-:W-:-:S05]  /*00b0*/  LEA R2, R3, R0, 0x7 ;  /* 0x0000000003027211 */ /* 0x001fca00078e38ff */
[----:B------:R-:W-:Y:S01]  /*00c0*/  IMAD R2, R2, UR5, RZ ;  /* 0x0000000502027c24 */ /* 0x000fe2000f8e02ff */
[----:B------:R-:W-:Y:S01]  /*00d0*/  UIMAD.WIDE UR4, UR4, 0x2, URZ ;  /* 0x00000002040478a5 */ /* 0x000fe2000f8e023f */
[----:B----4-:R-:W-:-:S03]  /*00e0*/  SHF.L.U32 R3, R17, 0x3, RZ ;  /* 0x0000000311037819 */ /* 0x010fc600000006ff */
[C---:B------:R-:W-:Y:S01]  /*00f0*/  SHF.L.U32 R241, R2.reuse, 0x1, RZ ;  /* 0x0000000102f17819 */ /* 0x040fe200000006ff */
[----:B------:R-:W-:-:S03]  /*0100*/  IMAD.HI R2, R2, 0x2, RZ ;  /* 0x0000000202027827 */ /* 0x000fc600078e02ff */
[----:B---3--:R-:W-:Y:S01]  /*0110*/  IADD3 R240, P0, P1, R241, UR6, R4 ;  /* 0x00000006f1f07c10 */ /* 0x008fe2000f91e004 */
[C---:B------:R-:W-:Y:S01]  /*0120*/  IMAD R15, R17.reuse, 0x12, RZ ;  /* 0x00000012110f7824 */ /* 0x040fe200078e02ff */
[C---:B------:R-:W-:Y:S01]  /*0130*/  SHF.L.U32 R11, R17.reuse, 0x5, RZ ;  /* 0x00000005110b7819 */ /* 0x040fe200000006ff */
[C---:B------:R-:W-:Y:S01]  /*0140*/  IMAD R23, R17.reuse, 0x24, RZ ;  /* 0x0000002411177824 */ /* 0x040fe200078e02ff */
[----:B------:R-:W-:Y:S01]  /*0150*/  IADD3.X R241, R2, UR5, R5, P0, P1 ;  /* 0x0000000502f17c10 */ /* 0x000fe200087e2405 */
[C---:B------:R-:W-:Y:S01]  /*0160*/  IMAD R25, R17.reuse, 0x48, RZ ;  /* 0x0000004811197824 */ /* 0x040fe200078e02ff */
[CC--:B------:R-:W-:Y:S01]  /*0170*/  LEA R242, P0, R17.reuse, R240.reuse, 0x4 ;  /* 0x000000f011f27211 */ /* 0x0c0fe200078020ff */
[C---:B------:R-:W-:Y:S01]  /*0180*/  IMAD R247, R17.reuse, 0x90, RZ ;  /* 0x0000009011f77824 */ /* 0x040fe200078e02ff */
[C---:B------:R-:W-:Y:S01]  /*0190*/  SHF.L.U32 R5, R17.reuse, 0x4, RZ ;  /* 0x0000000411057819 */ /* 0x040fe200000006ff */
[----:B------:R-:W-:Y:S01]  /*01a0*/  IMAD R19, R17, 0xa, RZ ;  /* 0x0000000a11137824 */ /* 0x000fe200078e02ff */
[-C--:B------:R-:W-:Y:S01]  /*01b0*/  LEA.HI.X.SX32 R243, R3, R241.reuse, 0x1, P0 ;  /* 0x000000f103f37211 */ /* 0x080fe200000f0eff */
[----:B------:R-:W-:Y:S01]  /*01c0*/  ULDC.64 UR6, c[0x0][0x208] ;  /* 0x0000820000067ab9 */ /* 0x000fe20000000a00 */
[CC--:B------:R-:W-:Y:S01]  /*01d0*/  LEA R6, P0, R17.reuse, R240.reuse, 0x5 ;  /* 0x000000f011067211 */ /* 0x0c0fe200078028ff */
[C---:B------:R-:W-:Y:S01]  /*01e0*/  IMAD R131, R17.reuse, 0x28, RZ ;  /* 0x0000002811837824 */ /* 0x040fe200078e02ff */
[C---:B------:R-:W-:Y:S01]  /*01f0*/  LEA R10, P1, R17.reuse, R240, 0x6 ;  /* 0x000000f0110a7211 */ /* 0x040fe200078230ff */
[----:B------:R-:W-:Y:S01]  /*0200*/  IMAD R237, R17, 0xa0, RZ ;  /* 0x000000a011ed7824 */ /* 0x000fe200078e02ff */
[----:B------:R-:W-:Y:S01]  /*0210*/  LEA.HI.X.SX32 R7, R5, R241, 0x1, P0 ;  /* 0x000000f105077211 */ /* 0x000fe200000f0eff */
[----:B------:R-:W2:Y:S01]  /*0220*/  LDG.E.U16 R242, desc[UR6][R242.64] ;  /* 0x00000006f2f27981 */ /* 0x000ea2000c1e1500 */
[----:B------:R-:W-:-:S02]  /*0230*/  LEA R3, R17, R17, 0x3 ;  /* 0x0000001111037211 */ /* 0x000fc400078e18ff */
[-C--:B------:R-:W-:Y:S01]  /*0240*/  IADD3 R2, P0, R15, R240.reuse, RZ ;  /* 0x000000f00f027210 */ /* 0x080fe20007f1e0ff */
[C---:B------:R-:W-:Y:S01]  /*0250*/  IMAD R21, R17.reuse, 0x14, RZ ;  /* 0x0000001411157824 */ /* 0x040fe200078e02ff */
[C---:B------:R-:W-:Y:S01]  /*0260*/  SHF.L.U32 R13, R17.reuse, 0x6, RZ ;  /* 0x00000006110d7819 */ /* 0x040fe200000006ff */
[C---:B------:R-:W-:Y:S01]  /*0270*/  IMAD R205, R17.reuse, 0x50, RZ ;  /* 0x0000005011cd7824 */ /* 0x040fe200078e02ff */
[CC--:B------:R-:W-:Y:S01]  /*0280*/  LEA R12, P2, R17.reuse, R240.reuse, 0x7 ;  /* 0x000000f0110c7211 */ /* 0x0c0fe200078438ff */
[----:B------:R-:W-:Y:S01]  /*0290*/  IMAD R229, R17, 0xc0, RZ ;  /* 0x000000c011e57824 */ /* 0x000fe200078e02ff */
[-C--:B------:R-:W-:Y:S01]  /*02a0*/  LEA.HI.X.SX32 R11, R11, R241.reuse, 0x1, P1 ;  /* 0x000000f10b0b7211 */ /* 0x080fe200008f0eff */
[----:B------:R0:W3:Y:S01]  /*02b0*/  LDG.E.U16 R243, desc[UR6][R6.64] ;  /* 0x0000000606f37981 */ /* 0x0000e2000c1e1500 */
[----:B------:R-:W-:Y:S02]  /*02c0*/  IADD3 R4, P1, R23, R240, RZ ;  /* 0x000000f017047210 */ /* 0x000fe40007f3e0ff */
[-C--:B------:R-:W-:Y:S01]  /*02d0*/  LEA.HI.X.SX32 R3, R3, R241.reuse, 0x1, P0 ;  /* 0x000000f103037211 */ /* 0x080fe200000f0eff */
[----:B------:R1:W4:Y:S01]  /*02e0*/  LDG.E.U16 R244, desc[UR6][R10.64] ;  /* 0x000000060af47981 */ /* 0x000322000c1e1500 */
[----:B------:R-:W-:-:S02]  /*02f0*/  LEA.HI.X.SX32 R13, R13, R241, 0x1, P2 ;  /* 0x000000f10d0d7211 */ /* 0x000fc400010f0eff */
[-C--:B------:R-:W-:Y:S01]  /*0300*/  IADD3 R14, P0, R25, R240.reuse, RZ ;  /* 0x000000f0190e7210 */ /* 0x080fe20007f1e0ff */
[----:B------:R-:W-:Y:S01]  /*0310*/  IMAD R211, R17, 0x60, RZ ;  /* 0x0000006011d37824 */ /* 0x000fe200078e02ff */
[-C--:B------:R-:W-:Y:S01]  /*0320*/  IADD3 R246, P2, R247, R240.reuse, RZ ;  /* 0x000000f0f7f67210 */ /* 0x080fe20007f5e0ff */
[----:B------:R5:W4:Y:S01]  /*0330*/  LDG.E.U16 R245, desc[UR6][R12.64] ;  /* 0x000000060cf57981 */ /* 0x000b22000c1e1500 */
[-C--:B------:R-:W-:Y:S02]  /*0340*/  LEA.HI.X.SX32 R5, R15, R241.reuse, 0x1, P1 ;  /* 0x000000f10f057211 */ /* 0x080fe400008f0eff */
[----:B------:R-:W-:Y:S01]  /*0350*/  LEA.HI.X.SX32 R15, R23, R241, 0x1, P0 ;  /* 0x000000f1170f7211 */ /* 0x000fe200000f0eff */
[C---:B------:R-:W-:Y:S01]  /*0360*/  IMAD R235, R17.reuse, 0xb0, RZ ;  /* 0x000000b011eb7824 */ /* 0x040fe200078e02ff */
[C---:B0-----:R-:W-:Y:S01]  /*0370*/  LEA R7, R17.reuse, R17, 0x2 ;  /* 0x0000001111077211 */ /* 0x041fe200078e10ff */
[----:B------:R-:W-:Y:S01]  /*0380*/  IMAD R227, R17, 0xd0, RZ ;  /* 0x000000d011e37824 */ /* 0x000fe200078e02ff */
[-C--:B-1----:R-:W-:Y:S01]  /*0390*/  IADD3 R10, P0, R19, R240.reuse, RZ ;  /* 0x000000f0130a7210 */ /* 0x082fe20007f1e0ff */
[----:B------:R-:W-:Y:S01]  /*03a0*/  IMAD R231, R17, 0xe0, RZ ;  /* 0x000000e011e77824 */ /* 0x000fe200078e02ff */
[-C--:B------:R-:W-:Y:S01]  /*03b0*/  LEA.HI.X.SX32 R247, R25, R241.reuse, 0x1, P2 ;  /* 0x000000f119f77211 */ /* 0x080fe200010f0eff */
[----:B------:R-:W-:Y:S01]  /*03c0*/  IMAD R197, R17, 0x30, RZ ;  /* 0x0000003011c57824 */ /* 0x000fe200078e02ff */
[-C--:B-----5:R-:W-:Y:S01]  /*03d0*/  IADD3 R12, P2, R131, R240.reuse, RZ ;  /* 0x000000f0830c7210 */ /* 0x0a0fe20007f5e0ff */
[----:B------:R-:W-:Y:S01]  /*03e0*/  IMAD R217, R17, 0x70, RZ ;  /* 0x0000007011d97824 */ /* 0x000fe200078e02ff */
[-C--:B------:R-:W-:Y:S01]  /*03f0*/  IADD3 R236, P3, R237, R240.reuse, RZ ;  /* 0x000000f0edec7210 */ /* 0x080fe20007f7e0ff */
[----:B------:R-:W-:Y:S01]  /*0400*/  IMAD R199, R17, 0x38, RZ ;  /* 0x0000003811c77824 */ /* 0x000fe200078e02ff */
[----:B------:R-:W-:Y:S01]  /*0410*/  LEA.HI.X.SX32 R11, R7, R241, 0x1, P0 ;  /* 0x000000f1070b7211 */ /* 0x000fe200000f0eff */
[----:B------:R-:W5:Y:S01]  /*0420*/  LDG.E.U16 R8, desc[UR6][R2.64] ;  /* 0x0000000602087981 */ /* 0x000f62000c1e1500 */
[----:B------:R-:W-:-:S02]  /*0430*/  IADD3 R6, P1, R21, R240, RZ ;  /* 0x000000f015067210 */ /* 0x000fc40007f3e0ff */
[-C--:B------:R-:W-:Y:S01]  /*0440*/  LEA.HI.X.SX32 R13, R21, R241.reuse, 0x1, P2 ;  /* 0x000000f1150d7211 */ /* 0x080fe200010f0eff */
[----:B------:R-:W-:Y:S01]  /*0450*/  IMAD R68, R17, 0x58, RZ ;  /* 0x0000005811447824 */ /* 0x000fe200078e02ff */
[-C--:B------:R-:W-:Y:S01]  /*0460*/  IADD3 R228, P2, R229, R240.reuse, RZ ;  /* 0x000000f0e5e47210 */ /* 0x080fe20007f5e0ff */
[----:B------:R-:W-:Y:S01]  /*0470*/  IMAD R215, R17, 0x68, RZ ;  /* 0x0000006811d77824 */ /* 0x000fe200078e02ff */
[-C--:B------:R-:W-:Y:S01]  /*0480*/  IADD3 R238, P5, R205, R240.reuse, RZ ;  /* 0x000000f0cdee7210 */ /* 0x080fe20007fbe0ff */
[----:B------:R-:W-:Y:S01]  /*0490*/  IMAD R233, R17, 0xf0, RZ ;  /* 0x000000f011e97824 */ /* 0x000fe200078e02ff */
[-C--:B------:R-:W-:Y:S01]  /*04a0*/  LEA.HI.X.SX32 R237, R205, R241.reuse, 0x1, P3 ;  /* 0x000000f1cded7211 */ /* 0x080fe200018f0eff */
[----:B------:R0:W5:Y:S01]  /*04b0*/  LDG.E.U16 R2, desc[UR6][R10.64] ;  /* 0x000000060a027981 */ /* 0x000162000c1e1500 */
[-C--:B------:R-:W-:Y:S01]  /*04c0*/  IADD3 R230, P3, R211, R240.reuse, RZ ;  /* 0x000000f0d3e67210 */ /* 0x080fe20007f7e0ff */
[----:B------:R-:W-:Y:S01]  /*04d0*/  IMAD R72, R17, 0x18, RZ ;  /* 0x0000001811487824 */ /* 0x000fe200078e02ff */
[-C--:B------:R-:W-:Y:S01]  /*04e0*/  LEA.HI.X.SX32 R7, R19, R241.reuse, 0x1, P1 ;  /* 0x000000f113077211 */ /* 0x080fe200008f0eff */
[----:B------:R-:W-:Y:S01]  /*04f0*/  IMAD R221, R17, 0x82, RZ ;  /* 0x0000008211dd7824 */ /* 0x000fe200078e02ff */
[-C--:B------:R-:W-:Y:S01]  /*0500*/  IADD3 R234, P6, R235, R240.reuse, RZ ;  /* 0x000000f0ebea7210 */ /* 0x080fe20007fde0ff */
[----:B------:R-:W-:Y:S01]  /*0510*/  IMAD R117, R17, 0x1c, RZ ;  /* 0x0000001c11757824 */ /* 0x000fe200078e02ff */
[-C--:B------:R-:W-:Y:S01]  /*0520*/  IADD3 R226, P1, R227, R240.reuse, RZ ;  /* 0x000000f0e3e27210 */ /* 0x080fe20007f3e0ff */
[----:B------:R-:W-:Y:S01]  /*0530*/  IMAD R219, R17, 0x92, RZ ;  /* 0x0000009211db7824 */ /* 0x000fe200078e02ff */
[-C--:B------:R-:W-:Y:S01]  /*0540*/  IADD3 R224, P4, R231, R240.reuse, RZ ;  /* 0x000000f0e7e07210 */ /* 0x080fe20007f9e0ff */
[----:B0-----:R-:W-:Y:S01]  /*0550*/  IMAD R11, R17, 0xa2, RZ ;  /* 0x000000a2110b7824 */ /* 0x001fe200078e02ff */
[-C--:B------:R-:W-:Y:S01]  /*0560*/  LEA.HI.X.SX32 R239, R131, R241.reuse, 0x1, P5 ;  /* 0x000000f183ef7211 */ /* 0x080fe200028f0eff */
[----:B------:R-:W-:Y:S01]  /*0570*/  IMAD R225, R17, 0xc2, RZ ;  /* 0x000000c211e17824 */ /* 0x000fe200078e02ff */
[-C--:B------:R-:W-:Y:S01]  /*0580*/  LEA.HI.X.SX32 R229, R211, R241.reuse, 0x1, P2 ;  /* 0x000000f1d3e57211 */ /* 0x080fe200010f0eff */
[----:B------:R-:W-:Y:S01]  /*0590*/  IMAD R223, R17, 0xb2, RZ ;  /* 0x000000b211df7824 */ /* 0x000fe200078e02ff */
        /* <DEDUP_REMOVED lines=9> */
[C---:B------:R-:W-:Y:S01]  /*0630*/  IMAD R206, R17.reuse, 0xf2, RZ ;  /* 0x000000f211ce7824 */ /* 0x040fe200078e02ff */
[-C--:B------:R-:W-:Y:S01]  /*0640*/  LEA.HI.X.SX32 R235, R68, R241.reuse, 0x1, P6 ;  /* 0x000000f144eb7211 */ /* 0x080fe200030f0eff */
[----:B------:R-:W-:Y:S01]  /*0650*/  IMAD R209, R17, 0x59, RZ ;  /* 0x0000005911d17824 */ /* 0x000fe200078e02ff */
[----:B------:R-:W-:Y:S01]  /*0660*/  LEA.HI.X.SX32 R227, R215, R241, 0x1, P1 ;  /* 0x000000f1d7e37211 */ /* 0x000fe200008f0eff */
[C---:B------:R-:W-:Y:S01]  /*0670*/  IMAD R16, R17.reuse, 0x69, RZ ;  /* 0x0000006911107824 */ /* 0x040fe200078e02ff */
[C---:B------:R-:W-:Y:S01]  /*0680*/  LEA R201, R17.reuse, R17, 0x6 ;  /* 0x0000001111c97211 */ /* 0x040fe200078e30ff */
[----:B------:R-:W-:Y:S01]  /*0690*/  IMAD R207, R17, 0x51, RZ ;  /* 0x0000005111cf7824 */ /* 0x000fe200078e02ff */
[-C--:B------:R-:W-:Y:S01]  /*06a0*/  IADD3 R220, P6, R221, R240.reuse, RZ ;  /* 0x000000f0dddc7210 */ /* 0x080fe20007fde0ff */
[C---:B------:R-:W-:Y:S01]  /*06b0*/  IMAD R18, R17.reuse, 0x71, RZ ;  /* 0x0000007111127824 */ /* 0x040fe200078e02ff */
        /* <DEDUP_REMOVED lines=14> */
[-C--:B------:R-:W-:Y:S01]  /*07a0*/  LEA.HI.X.SX32 R225, R217, R241.reuse, 0x1, P4 ;  /* 0x000000f1d9e17211 */ /* 0x080fe200020f0eff */
[----:B------:R-:W-:Y:S01]  /*07b0*/  IMAD R177, R17, 0x72, RZ ;  /* 0x0000007211b17824 */ /* 0x000fe200078e02ff */
[----:B------:R-:W-:Y:S01]  /*07c0*/  IADD3 R210, P4, R210, R240, RZ ;  /* 0x000000f0d2d27210 */ /* 0x000fe20007f9e0ff */
[----:B------:R0:W5:Y:S01]  /*07d0*/  LDG.E.U16 R7, desc[UR6][R6.64] ;  /* 0x0000000606077981 */ /* 0x000162000c1e1500 */
[----:B------:R-:W-:-:S02]  /*07e0*/  LEA.HI.X.SX32 R223, R124, R241, 0x1, P0 ;  /* 0x000000f17cdf7211 */ /* 0x000fc400000f0eff */
[-C--:B------:R-:W-:Y:S01]  /*07f0*/  IADD3 R208, P0, R208, R240.reuse, RZ ;  /* 0x000000f0d0d07210 */ /* 0x080fe20007f1e0ff */
[----:B------:R-:W-:Y:S01]  /*0800*/  IMAD R195, R17, 0x29, RZ ;  /* 0x0000002911c37824 */ /* 0x000fe200078e02ff */
[-C--:B------:R-:W-:Y:S01]  /*0810*/  LEA.HI.X.SX32 R221, R201, R241.reuse, 0x1, P6 ;  /* 0x000000f1c9dd7211 */ /* 0x080fe200030f0eff */
[----:B------:R-:W5:Y:S01]  /*0820*/  LDG.E.U16 R5, desc[UR6][R4.64] ;  /* 0x0000000604057981 */ /* 0x000f62000c1e1500 */
[-C--:B------:R-:W-:Y:S02]  /*0830*/  IADD3 R206, P6, R206, R240.reuse, RZ ;  /* 0x000000f0cece7210 */ /* 0x080fe40007fde0ff */
[-C--:B------:R-:W-:Y:S01]  /*0840*/  LEA.HI.X.SX32 R219, R203, R241.reuse, 0x1, P5 ;  /* 0x000000f1cbdb7211 */ /* 0x080fe200028f0eff */
[----:B------:R1:W5:Y:S01]  /*0850*/  LDG.E.U16 R3, desc[UR6][R14.64] ;  /* 0x000000060e037981 */ /* 0x000362000c1e1500 */
[----:B------:R-:W-:Y:S02]  /*0860*/  IADD3 R190, P5, R215, R240, RZ ;  /* 0x000000f0d7be7210 */ /* 0x000fe40007fbe0ff */
[----:B------:R-:W-:-:S02]  /*0870*/  LEA.HI.X.SX32 R215, R209, R241, 0x1, P3 ;  /* 0x000000f1d1d77211 */ /* 0x000fc400018f0eff */
[CC--:B------:R-:W-:Y:S02]  /*0880*/  LEA R167, R17.reuse, R17.reuse, 0x4 ;  /* 0x0000001111a77211 */ /* 0x0c0fe400078e20ff */
[C---:B------:R-:W-:Y:S01]  /*0890*/  LEA R193, R17.reuse, R17, 0x5 ;  /* 0x0000001111c17211 */ /* 0x040fe200078e28ff */
[C---:B------:R-:W-:Y:S01]  /*08a0*/  IMAD R191, R17.reuse, 0x1a, RZ ;  /* 0x0000001a11bf7824 */ /* 0x040fe200078e02ff */
[-C--:B------:R-:W-:Y:S01]  /*08b0*/  LEA.HI.X.SX32 R211, R16, R241.reuse, 0x1, P4 ;  /* 0x000000f110d37211 */ /* 0x080fe200020f0eff */
[----:B------:R-:W-:Y:S01]  /*08c0*/  IMAD R188, R17, 0x84, RZ ;  /* 0x0000008411bc7824 */ /* 0x000fe200078e02ff */
[-C--:B------:R-:W-:Y:S01]  /*08d0*/  LEA.HI.X.SX32 R217, R207, R241.reuse, 0x1, P1 ;  /* 0x000000f1cfd97211 */ /* 0x080fe200008f0eff */
[----:B0-----:R-:W-:Y:S01]  /*08e0*/  IMAD R6, R17, 0x31, RZ ;  /* 0x0000003111067824 */ /* 0x001fe200078e02ff */
[----:B------:R-:W-:Y:S01]  /*08f0*/  IADD3 R204, P4, R175, R240, RZ ;  /* 0x000000f0afcc7210 */ /* 0x000fe20007f9e0ff */
[----:B------:R0:W5:Y:S01]  /*0900*/  LDG.E.U16 R4, desc[UR6][R12.64] ;  /* 0x000000060c047981 */ /* 0x000162000c1e1500 */
[----:B------:R-:W-:-:S02]  /*0910*/  LEA.HI.X.SX32 R209, R18, R241, 0x1, P0 ;  /* 0x000000f112d17211 */ /* 0x000fc400000f0eff */
[-C--:B------:R-:W-:Y:S01]  /*0920*/  IADD3 R202, P0, R135, R240.reuse, RZ ;  /* 0x000000f087ca7210 */ /* 0x080fe20007f1e0ff */
[C---:B-1----:R-:W-:Y:S01]  /*0930*/  IMAD R14, R17.reuse, 0x39, RZ ;  /* 0x00000039110e7824 */ /* 0x042fe200078e02ff */
[-C--:B------:R-:W-:Y:S01]  /*0940*/  LEA.HI.X.SX32 R207, R20, R241.reuse, 0x1, P6 ;  /* 0x000000f114cf7211 */ /* 0x080fe200030f0eff */
[----:B------:R-:W-:Y:S01]  /*0950*/  IMAD R186, R17, 0x94, RZ ;  /* 0x0000009411ba7824 */ /* 0x000fe200078e02ff */
[-C--:B------:R-:W-:Y:S02]  /*0960*/  IADD3 R200, P6, R187, R240.reuse, RZ ;  /* 0x000000f0bbc87210 */ /* 0x080fe40007fde0ff */
[C---:B------:R-:W-:Y:S01]  /*0970*/  SHF.L.U32 R129, R17.reuse, 0x1, RZ ;  /* 0x0000000111817819 */ /* 0x040fe200000006ff */
[----:B------:R-:W-:Y:S01]  /*0980*/  IMAD R213, R17, 0x61, RZ ;  /* 0x0000006111d57824 */ /* 0x000fe200078e02ff */
[-C--:B------:R-:W-:Y:S01]  /*0990*/  LEA.HI.X.SX32 R205, R167, R241.reuse, 0x1, P4 ;  /* 0x000000f1a7cd7211 */ /* 0x080fe200020f0eff */
[----:B0-----:R-:W-:Y:S01]  /*09a0*/  IMAD R12, R17, 0x34, RZ ;  /* 0x00000034110c7824 */ /* 0x001fe200078e02ff */
        /* <DEDUP_REMOVED lines=13> */
[C---:B------:R-:W-:Y:S01]  /*0a80*/  IMAD R96, R17.reuse, 0x5a, RZ ;  /* 0x0000005a11607824 */ /* 0x040fe200078e02ff */
[-C--:B------:R-:W-:Y:S01]  /*0a90*/  LEA.HI.X.SX32 R167, R6, R241.reuse, 0x1, P0 ;  /* 0x000000f106a77211 */ /* 0x080fe200000f0eff */
[C---:B------:R-:W-:Y:S01]  /*0aa0*/  IMAD R178, R17.reuse, 0xd4, RZ ;  /* 0x000000d411b27824 */ /* 0x040fe200078e02ff */
[-C--:B------:R-:W-:Y:S01]  /*0ab0*/  IADD3 R188, P1, R188, R240.reuse, RZ ;  /* 0x000000f0bcbc7210 */ /* 0x080fe20007f3e0ff */
[----:B------:R-:W-:Y:S01]  /*0ac0*/  IMAD R181, R17, 0xa6, RZ ;  /* 0x000000a611b57824 */ /* 0x000fe200078e02ff */
[-C--:B------:R-:W-:Y:S01]  /*0ad0*/  IADD3 R192, P0, R191, R240.reuse, RZ ;  /* 0x000000f0bfc07210 */ /* 0x080fe20007f1e0ff */
[C---:B------:R-:W-:Y:S01]  /*0ae0*/  IMAD R121, R17.reuse, 0x44, RZ ;  /* 0x0000004411797824 */ /* 0x040fe200078e02ff */
[-C--:B------:R-:W-:Y:S01]  /*0af0*/  LEA.HI.X.SX32 R197, R14, R241.reuse, 0x1, P6 ;  /* 0x000000f10ec57211 */ /* 0x080fe200030f0eff */
[C---:B------:R-:W-:Y:S01]  /*0b00*/  IMAD R111, R17.reuse, 0x6a, RZ ;  /* 0x0000006a116f7824 */ /* 0x040fe200078e02ff */
[-C--:B------:R-:W-:Y:S01]  /*0b10*/  IADD3 R186, P3, R186, R240.reuse, RZ ;  /* 0x000000f0baba7210 */ /* 0x080fe20007f7e0ff */
[C---:B------:R-:W-:Y:S01]  /*0b20*/  IMAD R101, R17.reuse, 0x2a, RZ ;  /* 0x0000002a11657824 */ /* 0x040fe200078e02ff */
[-C--:B------:R-:W-:Y:S01]  /*0b30*/  IADD3 R102, P6, R12, R240.reuse, RZ ;  /* 0x000000f00c667210 */ /* 0x080fe20007fde0ff */
[----:B------:R-:W-:Y:S01]  /*0b40*/  IMAD R113, R17, 0x64, RZ ;  /* 0x0000006411717824 */ /* 0x000fe200078e02ff */
[-C--:B------:R-:W-:Y:S01]  /*0b50*/  LEA.HI.X.SX32 R213, R213, R241.reuse, 0x1, P2 ;  /* 0x000000f1d5d57211 */ /* 0x080fe200010f0eff */
[C---:B------:R-:W-:Y:S01]  /*0b60*/  IMAD R173, R17.reuse, 0x15, RZ ;  /* 0x0000001511ad7824 */ /* 0x040fe200078e02ff */
[-C--:B------:R-:W-:Y:S01]  /*0b70*/  IADD3 R184, P2, R184, R240.reuse, RZ ;  /* 0x000000f0b8b87210 */ /* 0x080fe20007f5e0ff */
[C---:B------:R-:W-:Y:S01]  /*0b80*/  IMAD R109, R17.reuse, 0x74, RZ ;  /* 0x00000074116d7824 */ /* 0x040fe200078e02ff */
[CC--:B------:R-:W-:Y:S01]  /*0b90*/  LEA.HI.X.SX32 R195, R17.reuse, R241.reuse, 0x1, P4 ;  /* 0x000000f111c37211 */ /* 0x0c0fe200020f0eff */
[C---:B------:R-:W-:Y:S01]  /*0ba0*/  IMAD R171, R17.reuse, 0xc6, RZ ;  /* 0x000000c611ab7824 */ /* 0x040fe200078e02ff */
[-C--:B------:R-:W-:Y:S01]  /*0bb0*/  IADD3 R182, P4, R182, R240.reuse, RZ ;  /* 0x000000f0b6b67210 */ /* 0x080fe20007f9e0ff */
[----:B------:R-:W-:Y:S01]  /*0bc0*/  IMAD R70, R17, 0x3a, RZ ;  /* 0x0000003a11467824 */ /* 0x000fe200078e02ff */
[-C--:B------:R-:W-:Y:S01]  /*0bd0*/  LEA.HI.X.SX32 R193, R103, R241.reuse, 0x1, P0 ;  /* 0x000000f167c17211 */ /* 0x080fe200000f0eff */
[----:B------:R-:W-:Y:S01]  /*0be0*/  IMAD R169, R17, 0xd6, RZ ;  /* 0x000000d611a97824 */ /* 0x000fe200078e02ff */
[-C--:B------:R-:W-:Y:S01]  /*0bf0*/  LEA.HI.X.SX32 R189, R187, R241.reuse, 0x1, P1 ;  /* 0x000000f1bbbd7211 */ /* 0x080fe200008f0eff */
[----:B------:R-:W-:Y:S01]  /*0c00*/  IMAD R168, R17, 0xf4, RZ ;  /* 0x000000f411a87824 */ /* 0x000fe200078e02ff */
[-C--:B------:R-:W-:Y:S01]  /*0c10*/  LEA.HI.X.SX32 R103, R191, R241.reuse, 0x1, P6 ;  /* 0x000000f1bf677211 */ /* 0x080fe200030f0eff */
[C---:B------:R-:W-:Y:S01]  /*0c20*/  IMAD R157, R17.reuse, 0x63, RZ ;  /* 0x00000063119d7824 */ /* 0x040fe200078e02ff */
[-C--:B------:R-:W-:Y:S01]  /*0c30*/  LEA.HI.X.SX32 R187, R98, R241.reuse, 0x1, P3 ;  /* 0x000000f162bb7211 */ /* 0x080fe200018f0eff */
[C---:B------:R-:W-:Y:S01]  /*0c40*/  IMAD R133, R17.reuse, 0x6, RZ ;  /* 0x0000000611857824 */ /* 0x040fe200078e02ff */
[-C--:B------:R-:W-:Y:S01]  /*0c50*/  IADD3 R180, P6, R180, R240.reuse, RZ ;  /* 0x000000f0b4b47210 */ /* 0x080fe20007fde0ff */
[----:B------:R-:W-:Y:S01]  /*0c60*/  IMAD R176, R17, 0xe4, RZ ;  /* 0x000000e411b07824 */ /* 0x000fe200078e02ff */
[-C--:B------:R-:W-:Y:S01]  /*0c70*/  IADD3 R164, P3, R185, R240.reuse, RZ ;  /* 0x000000f0b9a47210 */ /* 0x080fe20007f7e0ff */
[----:B------:R-:W-:Y:S01]  /*0c80*/  IMAD R155, R17, 0x6b, RZ ;  /* 0x0000006b119b7824 */ /* 0x000fe200078e02ff */
[-C--:B------:R-:W-:Y:S01]  /*0c90*/  LEA.HI.X.SX32 R185, R183, R241.reuse, 0x1, P2 ;  /* 0x000000f1b7b97211 */ /* 0x080fe200010f0eff */
[C---:B------:R-:W-:Y:S01]  /*0ca0*/  IMAD R92, R17.reuse, 0x7a, RZ ;  /* 0x0000007a115c7824 */ /* 0x040fe200078e02ff */
        /* <DEDUP_REMOVED lines=8> */
[----:B------:R-:W-:Y:S01]  /*0d30*/  LEA.HI.X.SX32 R181, R179, R241, 0x1, P6 ;  /* 0x000000f1b3b57211 */ /* 0x000fe200030f0eff */
[----:B------:R-:W-:Y:S01]  /*0d40*/  IMAD R165, R17, 0x43, RZ ;  /* 0x0000004311a57824 */ /* 0x000fe200078e02ff */
[----:B------:R-:W-:-:S02]  /*0d50*/  IADD3 R174, P6, R121, R240, RZ ;  /* 0x000000f079ae7210 */ /* 0x000fc40007fde0ff */
[C---:B------:R-:W-:Y:S01]  /*0d60*/  LEA R151, R17.reuse, R17, 0x1 ;  /* 0x0000001111977211 */ /* 0x040fe200078e08ff */
        /* <DEDUP_REMOVED lines=17> */
[CC--:B------:R-:W-:Y:S01]  /*0e80*/  LEA R128, P0, R17.reuse, R240.reuse, 0x2 ;  /* 0x000000f011807211 */ /* 0x0c0fe200078010ff */
[C---:B------:R-:W-:Y:S01]  /*0e90*/  IMAD R137, R17.reuse, 0x7b, RZ ;  /* 0x0000007b11897824 */ /* 0x040fe200078e02ff */
[-C--:B------:R-:W-:Y:S01]  /*0ea0*/  LEA.HI.X.SX32 R171, R70, R241.reuse, 0x1, P5 ;  /* 0x000000f146ab7211 */ /* 0x080fe200028f0eff */
[----:B------:R-:W-:Y:S01]  /*0eb0*/  IMAD R143, R17, 0x23, RZ ;  /* 0x00000023118f7824 */ /* 0x000fe200078e02ff */
[-C--:B------:R-:W-:Y:S01]  /*0ec0*/  IADD3 R154, P5, R169, R240.reuse, RZ ;  /* 0x000000f0a99a7210 */ /* 0x080fe20007fbe0ff */
[C---:B------:R-:W-:Y:S01]  /*0ed0*/  IMAD R69, R17.reuse, 0x2c, RZ ;  /* 0x0000002c11457824 */ /* 0x040fe200078e02ff */
[-C--:B------:R-:W-:Y:S01]  /*0ee0*/  IADD3 R168, P1, R168, R240.reuse, RZ ;  /* 0x000000f0a8a87210 */ /* 0x080fe20007f3e0ff */
[----:B------:R-:W-:Y:S01]  /*0ef0*/  IMAD R161, R17, 0x53, RZ ;  /* 0x0000005311a17824 */ /* 0x000fe200078e02ff */
[-C--:B------:R-:W-:Y:S01]  /*0f00*/  LEA.HI.X.SX32 R157, R157, R241.reuse, 0x1, P6 ;  /* 0x000000f19d9d7211 */ /* 0x080fe200030f0eff */
[----:B------:R-:W-:Y:S01]  /*0f10*/  IMAD R147, R17, 0x13, RZ ;  /* 0x0000001311937824 */ /* 0x000fe200078e02ff */
[-C--:B------:R-:W-:Y:S01]  /*0f20*/  LEA.HI.X.SX32 R129, R129, R241.reuse, 0x1, P0 ;  /* 0x000000f181817211 */ /* 0x080fe200000f0eff */
[----:B------:R-:W-:Y:S01]  /*0f30*/  IMAD R15, R17, 0x76, RZ ;  /* 0x00000076110f7824 */ /* 0x000fe200078e02ff */
[-C--:B------:R-:W-:Y:S01]  /*0f40*/  IADD3 R150, P6, R133, R240.reuse, RZ ;  /* 0x000000f085967210 */ /* 0x080fe20007fde0ff */
[C---:B------:R-:W-:Y:S01]  /*0f50*/  IMAD R29, R17.reuse, 0x56, RZ ;  /* 0x00000056111d7824 */ /* 0x040fe200078e02ff */
[-C--:B------:R-:W-:Y:S01]  /*0f60*/  IADD3 R176, P0, R176, R240.reuse, RZ ;  /* 0x000000f0b0b07210 */ /* 0x080fe20007f1e0ff */
[----:B------:R-:W-:Y:S01]  /*0f70*/  IMAD R107, R17, 0x33, RZ ;  /* 0x00000033116b7824 */ /* 0x000fe200078e02ff */
[-C--:B------:R-:W-:Y:S01]  /*0f80*/  LEA.HI.X.SX32 R155, R155, R241.reuse, 0x1, P5 ;  /* 0x000000f19b9b7211 */ /* 0x080fe200028f0eff */
        /* <DEDUP_REMOVED lines=16> */
[C---:B------:R-:W-:Y:S01]  /*1090*/  IMAD R38, R17.reuse, 0x3c, RZ ;  /* 0x0000003c11267824 */ /* 0x040fe200078e02ff */
[-C--:B------:R-:W-:Y:S01]  /*10a0*/  IADD3 R136, P3, R136, R240.reuse, RZ ;  /* 0x000000f088887210 */ /* 0x080fe20007f7e0ff */
[----:B------:R-:W-:Y:S01]  /*10b0*/  IMAD R116, R17, 0xa8, RZ ;  /* 0x000000a811747824 */ /* 0x000fe200078e02ff */
[-C--:B------:R-:W-:Y:S01]  /*10c0*/  LEA.HI.X.SX32 R149, R149, R241.reuse, 0x1, P5 ;  /* 0x000000f195957211 */ /* 0x080fe200028f0eff */
[----:B------:R-:W-:Y:S01]  /*10d0*/  IMAD R65, R17, 0x4c, RZ ;  /* 0x0000004c11417824 */ /* 0x000fe200078e02ff */
[----:B------:R-:W-:Y:S01]  /*10e0*/  LEA.HI.X.SX32 R153, R153, R241, 0x1, P1 ;  /* 0x000000f199997211 */ /* 0x000fe200008f0eff */
[----:B------:R-:W-:Y:S01]  /*10f0*/  IMAD R114, R17, 0xb8, RZ ;  /* 0x000000b811727824 */ /* 0x000fe200078e02ff */
[-C--:B------:R-:W-:Y:S01]  /*1100*/  IADD3 R142, P5, R49, R240.reuse, RZ ;  /* 0x000000f0318e7210 */ /* 0x080fe20007fbe0ff */
[----:B------:R-:W-:Y:S01]  /*1110*/  IMAD R60, R17, 0xd8, RZ ;  /* 0x000000d8113c7824 */ /* 0x000fe200078e02ff */
[----:B------:R-:W-:-:S02]  /*1120*/  IADD3 R146, P1, R119, R240, RZ ;  /* 0x000000f077927210 */ /* 0x000fc40007f3e0ff */
[C---:B------:R-:W-:Y:S01]  /*1130*/  SHF.L.U32 R123, R17.reuse, 0x2, RZ ;  /* 0x00000002117b7819 */ /* 0x040fe200000006ff */
        /* <DEDUP_REMOVED lines=19> */
[----:B------:R-:W-:Y:S01]  /*1270*/  LEA.HI.X.SX32 R147, R147, R241, 0x1, P1 ;  /* 0x000000f193937211 */ /* 0x000fe200008f0eff */
[----:B------:R-:W-:Y:S01]  /*1280*/  IMAD R66, R17, 0x8a, RZ ;  /* 0x0000008a11427824 */ /* 0x000fe200078e02ff */
[-C--:B------:R-:W-:Y:S01]  /*1290*/  IADD3 R138, P5, R15, R240.reuse, RZ ;  /* 0x000000f00f8a7210 */ /* 0x080fe20007fbe0ff */
[C---:B------:R-:W-:Y:S01]  /*12a0*/  IMAD R97, R17.reuse, 0x2d, RZ ;  /* 0x0000002d11617824 */ /* 0x040fe200078e02ff */
[-C--:B------:R-:W-:Y:S01]  /*12b0*/  IADD3 R68, P4, R68, R240.reuse, RZ ;  /* 0x000000f044447210 */ /* 0x080fe20007f9e0ff */
[----:B------:R-:W-:Y:S01]  /*12c0*/  IMAD R89, R17, 0x4d, RZ ;  /* 0x0000004d11597824 */ /* 0x000fe200078e02ff */
[----:B------:R-:W-:-:S02]  /*12d0*/  IADD3 R140, P1, R29, R240, RZ ;  /* 0x000000f01d8c7210 */ /* 0x000fc40007f3e0ff */
[C---:B------:R-:W-:Y:S01]  /*12e0*/  LEA R105, R17.reuse, -R17, 0x3 ;  /* 0x8000001111697211 */ /* 0x040fe200078e18ff */
[----:B------:R-:W-:Y:S01]  /*12f0*/  IMAD R85, R17, 0x2e, RZ ;  /* 0x0000002e11557824 */ /* 0x000fe200078e02ff */
[-C--:B------:R-:W-:Y:S01]  /*1300*/  LEA.HI.X.SX32 R107, R107, R241.reuse, 0x1, P6 ;  /* 0x000000f16b6b7211 */ /* 0x080fe200030f0eff */
[----:B------:R-:W-:Y:S01]  /*1310*/  IMAD R93, R17, 0x3d, RZ ;  /* 0x0000003d115d7824 */ /* 0x000fe200078e02ff */
[-C--:B------:R-:W-:Y:S01]  /*1320*/  LEA.HI.X.SX32 R163, R163, R241.reuse, 0x1, P2 ;  /* 0x000000f1a3a37211 */ /* 0x080fe200010f0eff */
[----:B------:R-:W-:Y:S01]  /*1330*/  IMAD R24, R17, 0xba, RZ ;  /* 0x000000ba11187824 */ /* 0x000fe200078e02ff */
[----:B------:R-:W-:Y:S01]  /*1340*/  LEA.HI.X.SX32 R159, R159, R241, 0x1, P0 ;  /* 0x000000f19f9f7211 */ /* 0x000fe200000f0eff */
[----:B------:R-:W-:Y:S01]  /*1350*/  IMAD R67, R17, 0x45, RZ ;  /* 0x0000004511437824 */ /* 0x000fe200078e02ff */
[-C--:B------:R-:W-:Y:S02]  /*1360*/  IADD3 R132, P6, R73, R240.reuse, RZ ;  /* 0x000000f049847210 */ /* 0x080fe40007fde0ff */
[C---:B------:R-:W-:Y:S01]  /*1370*/  LEA R91, R17.reuse, -R17, 0x4 ;  /* 0x80000011115b7211 */ /* 0x040fe200078e20ff */
        /* <DEDUP_REMOVED lines=8> */
[C---:B------:R-:W-:Y:S01]  /*1400*/  IMAD R25, R17.reuse, 0x5d, RZ ;  /* 0x0000005d11197824 */ /* 0x040fe200078e02ff */
[CC--:B------:R-:W-:Y:S01]  /*1410*/  LEA R122, P3, R17.reuse, R240.reuse, 0x3 ;  /* 0x000000f0117a7211 */ /* 0x0c0fe200078618ff */
[----:B------:R-:W-:Y:S01]  /*1420*/  IMAD R80, R17, 0xea, RZ ;  /* 0x000000ea11507824 */ /* 0x000fe200078e02ff */
[----:B------:R-:W-:Y:S01]  /*1430*/  LEA.HI.X.SX32 R141, R141, R241, 0x1, P1 ;  /* 0x000000f18d8d7211 */ /* 0x000fe200008f0eff */
[----:B------:R-:W2:Y:S01]  /*1440*/  LDG.E.U16 R9, desc[UR6][R240.64] ;  /* 0x00000006f0097981 */ /* 0x000ea2000c1e1500 */
[----:B------:R-:W-:-:S02]  /*1450*/  IADD3 R64, P5, R64, R240, RZ ;  /* 0x000000f040407210 */ /* 0x000fc40007fbe0ff */
[-C--:B------:R-:W-:Y:S01]  /*1460*/  LEA.HI.X.SX32 R69, R69, R241.reuse, 0x1, P4 ;  /* 0x000000f145457211 */ /* 0x080fe200020f0eff */
[----:B------:R0:W5:Y:S01]  /*1470*/  LDG.E.U16 R246, desc[UR6][R246.64] ;  /* 0x00000006f6f67981 */ /* 0x000162000c1e1500 */
[-C--:B------:R-:W-:Y:S02]  /*1480*/  IADD3 R120, P1, R120, R240.reuse, RZ ;  /* 0x000000f078787210 */ /* 0x080fe40007f3e0ff */
[-C--:B------:R-:W-:Y:S01]  /*1490*/  LEA.HI.X.SX32 R133, R133, R241.reuse, 0x1, P6 ;  /* 0x000000f185857211 */ /* 0x080fe200030f0eff */
[----:B------:R-:W-:Y:S01]  /*14a0*/  IMAD R86, R17, 0xaa, RZ ;  /* 0x000000aa11567824 */ /* 0x000fe200078e02ff */
[-C--:B------:R-:W-:Y:S01]  /*14b0*/  IADD3 R112, P4, R125, R240.reuse, RZ ;  /* 0x000000f07d707210 */ /* 0x080fe20007f9e0ff */
[----:B------:R-:W-:Y:S01]  /*14c0*/  IMAD R83, R17, 0xac, RZ ;  /* 0x000000ac11537824 */ /* 0x000fe200078e02ff */
[----:B------:R-:W-:Y:S01]  /*14d0*/  IADD3 R116, P6, R116, R240, RZ ;  /* 0x000000f074747210 */ /* 0x000fe20007fde0ff */
[----:B------:R-:W5:Y:S01]  /*14e0*/  LDG.E.U16 R239, desc[UR6][R238.64] ;  /* 0x00000006eeef7981 */ /* 0x000f62000c1e1500 */
[----:B------:R-:W-:-:S02]  /*14f0*/  LEA.HI.X.SX32 R73, R73, R241, 0x1, P2 ;  /* 0x000000f149497211 */ /* 0x000fc400010f0eff */
[-C--:B------:R-:W-:Y:S01]  /*1500*/  LEA.HI.X.SX32 R125, R38, R241.reuse, 0x1, P0 ;  /* 0x000000f1267d7211 */ /* 0x080fe200000f0eff */
[----:B------:R-:W5:Y:S01]  /*1510*/  LDG.E.U16 R237, desc[UR6][R236.64] ;  /* 0x00000006eced7981 */ /* 0x000f62000c1e1500 */
[-C--:B------:R-:W-:Y:S02]  /*1520*/  IADD3 R114, P2, R114, R240.reuse, RZ ;  /* 0x000000f072727210 */ /* 0x080fe40007f5e0ff */
[-C--:B------:R-:W-:Y:S01]  /*1530*/  IADD3 R118, P0, R65, R240.reuse, RZ ;  /* 0x000000f041767210 */ /* 0x080fe20007f1e0ff */
[----:B------:R-:W5:Y:S01]  /*1540*/  LDG.E.U16 R235, desc[UR6][R234.64] ;  /* 0x00000006eaeb7981 */ /* 0x000f62000c1e1500 */
[-C--:B------:R-:W-:Y:S02]  /*1550*/  LEA.HI.X.SX32 R123, R123, R241.reuse, 0x1, P3 ;  /* 0x000000f17b7b7211 */ /* 0x080fe400018f0eff */
        /* <DEDUP_REMOVED lines=12> */
[-C--:B------:R-:W-:Y:S01]  /*1620*/  IADD3 R70, P2, R70, R240.reuse, RZ ;  /* 0x000000f046467210 */ /* 0x080fe20007f5e0ff */
[----:B------:R-:W5:Y:S01]  /*1630*/  LDG.E.U16 R131, desc[UR6][R130.64] ;  /* 0x0000000682837981 */ /* 0x000f62000c1e1500 */
[-C--:B------:R-:W-:Y:S02]  /*1640*/  LEA.HI.X.SX32 R61, R61, R241.reuse, 0x1, P3 ;  /* 0x000000f13d3d7211 */ /* 0x080fe400018f0eff */
[-C--:B------:R-:W-:Y:S01]  /*1650*/  LEA.HI.X.SX32 R119, R119, R241.reuse, 0x1, P0 ;  /* 0x000000f177777211 */ /* 0x080fe200000f0eff */
[----:B------:R-:W5:Y:S01]  /*1660*/  LDG.E.U16 R225, desc[UR6][R224.64] ;  /* 0x00000006e0e17981 */ /* 0x000f62000c1e1500 */
[-C--:B------:R-:W-:Y:S02]  /*1670*/  IADD3 R94, P3, R111, R240.reuse, RZ ;  /* 0x000000f06f5e7210 */ /* 0x080fe40007f7e0ff */
[----:B------:R-:W-:Y:S01]  /*1680*/  IADD3 R108, P0, R108, R240, RZ ;  /* 0x000000f06c6c7210 */ /* 0x000fe20007f1e0ff */
[----:B------:R-:W5:Y:S01]  /*1690*/  LDG.E.U16 R223, desc[UR6][R222.64] ;  /* 0x00000006dedf7981 */ /* 0x000f62000c1e1500 */
[----:B------:R-:W-:-:S02]  /*16a0*/  LEA.HI.X.SX32 R111, R109, R241, 0x1, P1 ;  /* 0x000000f16d6f7211 */ /* 0x000fc400008f0eff */
[-C--:B------:R-:W-:Y:S01]  /*16b0*/  IADD3 R104, P1, R41, R240.reuse, RZ ;  /* 0x000000f029687210 */ /* 0x080fe20007f3e0ff */
[----:B------:R-:W-:Y:S01]  /*16c0*/  IMAD R79, R17, 0x65, RZ ;  /* 0x00000065114f7824 */ /* 0x000fe200078e02ff */
[-C--:B------:R-:W-:Y:S01]  /*16d0*/  LEA.HI.X.SX32 R77, R77, R241.reuse, 0x1, P6 ;  /* 0x000000f14d4d7211 */ /* 0x080fe200030f0eff */
[----:B------:R-:W-:Y:S01]  /*16e0*/  IMAD R251, R17, 0xfa, RZ ;  /* 0x000000fa11fb7824 */ /* 0x000fe200078e02ff */
[-C--:B------:R-:W-:Y:S01]  /*16f0*/  LEA.HI.X.SX32 R71, R71, R241.reuse, 0x1, P2 ;  /* 0x000000f147477211 */ /* 0x080fe200010f0eff */
[----:B------:R-:W-:Y:S01]  /*1700*/  IMAD R81, R17, 0xbc, RZ ;  /* 0x000000bc11517824 */ /* 0x000fe200078e02ff */
[-C--:B------:R-:W-:Y:S01]  /*1710*/  IADD3 R96, P6, R96, R240.reuse, RZ ;  /* 0x000000f060607210 */ /* 0x080fe20007fde0ff */
[----:B------:R-:W5:Y:S01]  /*1720*/  LDG.E.U16 R220, desc[UR6][R220.64] ;  /* 0x00000006dcdc7981 */ /* 0x000f62000c1e1500 */
[-C--:B------:R-:W-:Y:S02]  /*1730*/  IADD3 R88, P2, R88, R240.reuse, RZ ;  /* 0x000000f058587210 */ /* 0x080fe40007f5e0ff */
[-C--:B------:R-:W-:Y:S01]  /*1740*/  LEA.HI.X.SX32 R95, R95, R241.reuse, 0x1, P3 ;  /* 0x000000f15f5f7211 */ /* 0x080fe200018f0eff */
[----:B------:R-:W-:Y:S01]  /*1750*/  IMAD R57, R17, 0x75, RZ ;  /* 0x0000007511397824 */ /* 0x000fe200078e02ff */
[----:B------:R-:W-:Y:S01]  /*1760*/  LEA.HI.X.SX32 R109, R36, R241, 0x1, P0 ;  /* 0x000000f1246d7211 */ /* 0x000fe200000f0eff */
[----:B------:R-:W5:Y:S01]  /*1770*/  LDG.E.U16 R218, desc[UR6][R218.64] ;  /* 0x00000006dada7981 */ /* 0x000f62000c1e1500 */
[----:B------:R-:W-:-:S02]  /*1780*/  IADD3 R90, P3, R39, R240, RZ ;  /* 0x000000f0275a7210 */ /* 0x000fc40007f7e0ff */
[-C--:B------:R-:W-:Y:S01]  /*1790*/  IADD3 R92, P0, R92, R240.reuse, RZ ;  /* 0x000000f05c5c7210 */ /* 0x080fe20007f1e0ff */
[----:B------:R-:W-:Y:S01]  /*17a0*/  IMAD R87, R17, 0x55, RZ ;  /* 0x0000005511577824 */ /* 0x000fe200078e02ff */
[-C--:B------:R-:W-:Y:S01]  /*17b0*/  LEA.HI.X.SX32 R105, R105, R241.reuse, 0x1, P1 ;  /* 0x000000f169697211 */ /* 0x080fe200008f0eff */
[----:B------:R-:W-:Y:S01]  /*17c0*/  IMAD R33, R17, 0x4e, RZ ;  /* 0x0000004e11217824 */ /* 0x000fe200078e02ff */
[-C--:B------:R-:W-:Y:S01]  /*17d0*/  IADD3 R66, P1, R66, R240.reuse, RZ ;  /* 0x000000f042427210 */ /* 0x080fe20007f3e0ff */
[----:B------:R-:W5:Y:S01]  /*17e0*/  LDG.E.U16 R216, desc[UR6][R216.64] ;  /* 0x00000006d8d87981 */ /* 0x000f62000c1e1500 */
[-C--:B------:R-:W-:Y:S02]  /*17f0*/  LEA.HI.X.SX32 R97, R97, R241.reuse, 0x1, P6 ;  /* 0x000000f161617211 */ /* 0x080fe400030f0eff */
[-C--:B------:R-:W-:Y:S01]  /*1800*/  LEA.HI.X.SX32 R89, R89, R241.reuse, 0x1, P2 ;  /* 0x000000f159597211 */ /* 0x080fe200010f0eff */
[----:B------:R-:W-:Y:S01]  /*1810*/  IMAD R44, R17, 0xda, RZ ;  /* 0x000000da112c7824 */ /* 0x000fe200078e02ff */
[-C--:B------:R-:W-:Y:S01]  /*1820*/  LEA.HI.X.SX32 R113, R113, R241.reuse, 0x1, P4 ;  /* 0x000000f171717211 */ /* 0x080fe200020f0eff */
[----:B------:R-:W-:Y:S01]  /*1830*/  IMAD R53, R17, 0x7d, RZ ;  /* 0x0000007d11357824 */ /* 0x000fe200078e02ff */
[----:B------:R-:W-:Y:S01]  /*1840*/  IADD3 R84, P6, R84, R240, RZ ;  /* 0x000000f054547210 */ /* 0x000fe20007fde0ff */
[----:B------:R-:W5:Y:S01]  /*1850*/  LDG.E.U16 R214, desc[UR6][R214.64] ;  /* 0x00000006d6d67981 */ /* 0x000f62000c1e1500 */
[----:B------:R-:W-:-:S02]  /*1860*/  LEA.HI.X.SX32 R91, R91, R241, 0x1, P3 ;  /* 0x000000f15b5b7211 */ /* 0x000fc400018f0eff */
[-C--:B------:R-:W-:Y:S01]  /*1870*/  IADD3 R62, P2, R85, R240.reuse, RZ ;  /* 0x000000f0553e7210 */ /* 0x080fe20007f5e0ff */
[----:B------:R-:W-:Y:S01]  /*1880*/  IMAD R55, R17, 0xdc, RZ ;  /* 0x000000dc11377824 */ /* 0x000fe200078e02ff */
[-C--:B------:R-:W-:Y:S01]  /*1890*/  IADD3 R98, P4, R98, R240.reuse, RZ ;  /* 0x000000f062627210 */ /* 0x080fe20007f9e0ff */
[----:B------:R-:W5:Y:S01]  /*18a0*/  LDG.E.U16 R212, desc[UR6][R212.64] ;  /* 0x00000006d4d47981 */ /* 0x000f62000c1e1500 */
[-C--:B------:R-:W-:Y:S02]  /*18b0*/  LEA.HI.X.SX32 R93, R93, R241.reuse, 0x1, P0 ;  /* 0x000000f15d5d7211 */ /* 0x080fe400000f0eff */
[-C--:B------:R-:W-:Y:S01]  /*18c0*/  IADD3 R24, P3, R24, R240.reuse, RZ ;  /* 0x000000f018187210 */ /* 0x080fe20007f7e0ff */
[----:B------:R-:W-:Y:S01]  /*18d0*/  IMAD R34, R17, 0xfe, RZ ;  /* 0x000000fe11227824 */ /* 0x000fe200078e02ff */
        /* <DEDUP_REMOVED lines=9> */
[-C--:B------:R-:W-:Y:S01]  /*1970*/  LEA.HI.X.SX32 R99, R99, R241.reuse, 0x1, P4 ;  /* 0x000000f163637211 */ /* 0x080fe200020f0eff */
[----:B------:R-:W5:Y:S01]  /*1980*/  LDG.E.U16 R208, desc[UR6][R208.64] ;  /* 0x00000006d0d07981 */ /* 0x000f62000c1e1500 */
[-C--:B------:R-:W-:Y:S02]  /*1990*/  IADD3 R58, P6, R37, R240.reuse, RZ ;  /* 0x000000f0253a7210 */ /* 0x080fe40007fde0ff */
[-C--:B------:R-:W-:Y:S01]  /*19a0*/  IADD3 R80, P2, R80, R240.reuse, RZ ;  /* 0x000000f050507210 */ /* 0x080fe20007f5e0ff */
        /* <DEDUP_REMOVED lines=8> */
[-C--:B------:R-:W-:Y:S01]  /*1a30*/  LEA.HI.X.SX32 R41, R41, R241.reuse, 0x1, P5 ;  /* 0x000000f129297211 */ /* 0x080fe200028f0eff */
[----:B------:R-:W5:Y:S01]  /*1a40*/  LDG.E.U16 R204, desc[UR6][R204.64] ;  /* 0x00000006cccc7981 */ /* 0x000f62000c1e1500 */
[-C--:B------:R-:W-:Y:S02]  /*1a50*/  IADD3 R78, P0, R251, R240.reuse, RZ ;  /* 0x000000f0fb4e7210 */ /* 0x080fe40007f1e0ff */
[----:B------:R-:W-:Y:S01]  /*1a60*/  LEA.HI.X.SX32 R83, R79, R241, 0x1, P1 ;  /* 0x000000f14f537211 */ /* 0x000fe200008f0eff */
[----:B------:R-:W5:Y:S01]  /*1a70*/  LDG.E.U16 R202, desc[UR6][R202.64] ;  /* 0x00000006caca7981 */ /* 0x000f62000c1e1500 */
[-C--:B------:R-:W-:Y:S02]  /*1a80*/  IADD3 R38, P5, R38, R240.reuse, RZ ;  /* 0x000000f026267210 */ /* 0x080fe40007fbe0ff */
[----:B------:R-:W-:-:S02]  /*1a90*/  IADD3 R30, P1, R81, R240, RZ ;  /* 0x000000f0511e7210 */ /* 0x000fc40007f3e0ff */
[C---:B------:R-:W-:Y:S01]  /*1aa0*/  LEA R59, R17.reuse, -R17, 0x5 ;  /* 0x80000011113b7211 */ /* 0x040fe200078e28ff */
[----:B0-----:R-:W-:Y:S01]  /*1ab0*/  IMAD R247, R17, 0x9c, RZ ;  /* 0x0000009c11f77824 */ /* 0x001fe200078e02ff */
[-C--:B------:R-:W-:Y:S01]  /*1ac0*/  LEA.HI.X.SX32 R81, R57, R241.reuse, 0x1, P2 ;  /* 0x000000f139517211 */ /* 0x080fe200010f0eff */
[----:B------:R-:W5:Y:S01]  /*1ad0*/  LDG.E.U16 R200, desc[UR6][R200.64] ;  /* 0x00000006c8c87981 */ /* 0x000f62000c1e1500 */
[-C--:B------:R-:W-:Y:S02]  /*1ae0*/  LEA.HI.X.SX32 R87, R87, R241.reuse, 0x1, P4 ;  /* 0x000000f157577211 */ /* 0x080fe400020f0eff */
[-C--:B------:R-:W-:Y:S01]  /*1af0*/  IADD3 R56, P2, R33, R240.reuse, RZ ;  /* 0x000000f021387210 */ /* 0x080fe20007f5e0ff */
[----:B------:R-:W-:Y:S01]  /*1b00*/  IMAD R51, R17, 0xec, RZ ;  /* 0x000000ec11337824 */ /* 0x000fe200078e02ff */
[----:B------:R-:W-:Y:S01]  /*1b10*/  IADD3 R44, P4, R44, R240, RZ ;  /* 0x000000f02c2c7210 */ /* 0x000fe20007f9e0ff */
[----:B------:R-:W5:Y:S01]  /*1b20*/  LDG.E.U16 R198, desc[UR6][R198.64] ;  /* 0x00000006c6c67981 */ /* 0x000f62000c1e1500 */
[----:B------:R-:W-:-:S02]  /*1b30*/  LEA.HI.X.SX32 R79, R53, R241, 0x1, P0 ;  /* 0x000000f1354f7211 */ /* 0x000fc400000f0eff */
[----:B------:R-:W-:Y:S01]  /*1b40*/  LEA.HI.X.SX32 R39, R39, R241, 0x1, P5 ;  /* 0x000000f127277211 */ /* 0x000fe200028f0eff */
[----:B------:R-:W5:Y:S01]  /*1b50*/  LDG.E.U16 R166, desc[UR6][R166.64] ;  /* 0x00000006a6a67981 */ /* 0x000f62000c1e1500 */
[-C--:B------:R-:W-:Y:S02]  /*1b60*/  IADD3 R28, P0, R55, R240.reuse, RZ ;  /* 0x000000f0371c7210 */ /* 0x080fe40007f1e0ff */
[----:B------:R-:W-:Y:S01]  /*1b70*/  LEA R35, R17, -R17, 0x7 ;  /* 0x8000001111237211 */ /* 0x000fe200078e38ff */
[----:B------:R-:W5:Y:S01]  /*1b80*/  LDG.E.U16 R196, desc[UR6][R196.64] ;  /* 0x00000006c4c47981 */ /* 0x000f62000c1e1500 */
[----:B------:R-:W-:Y:S02]  /*1b90*/  IADD3 R34, P5, R34, R240, RZ ;  /* 0x000000f022227210 */ /* 0x000fe40007fbe0ff */
[-C--:B------:R-:W-:Y:S01]  /*1ba0*/  LEA.HI.X.SX32 R59, R59, R241.reuse, 0x1, P6 ;  /* 0x000000f13b3b7211 */ /* 0x080fe200030f0eff */
[----:B------:R-:W5:Y:S01]  /*1bb0*/  LDG.E.U16 R194, desc[UR6][R194.64] ;  /* 0x00000006c2c27981 */ /* 0x000f62000c1e1500 */
[----:B------:R-:W-:-:S02]  /*1bc0*/  LEA.HI.X.SX32 R55, R29, R241, 0x1, P3 ;  /* 0x000000f11d377211 */ /* 0x000fc400018f0eff */
[-C--:B------:R-:W-:Y:S01]  /*1bd0*/  IADD3 R74, P6, R249, R240.reuse, RZ ;  /* 0x000000f0f94a7210 */ /* 0x080fe20007fde0ff */
[----:B------:R-:W-:Y:S01]  /*1be0*/  IMAD R47, R17, 0xfc, RZ ;  /* 0x000000fc112f7824 */ /* 0x000fe200078e02ff */
[-C--:B------:R-:W-:Y:S01]  /*1bf0*/  LEA.HI.X.SX32 R57, R43, R241.reuse, 0x1, P2 ;  /* 0x000000f12b397211 */ /* 0x080fe200010f0eff */
[----:B------:R-:W5:Y:S01]  /*1c00*/  LDG.E.U16 R102, desc[UR6][R102.64] ;  /* 0x0000000666667981 */ /* 0x000f62000c1e1500 */
[-C--:B------:R-:W-:Y:S02]  /*1c10*/  IADD3 R26, P3, R31, R240.reuse, RZ ;  /* 0x000000f01f1a7210 */ /* 0x080fe40007f7e0ff */
[-C--:B------:R-:W-:Y:S01]  /*1c20*/  LEA.HI.X.SX32 R45, R45, R241.reuse, 0x1, P4 ;  /* 0x000000f12d2d7211 */ /* 0x080fe200020f0eff */
[----:B------:R-:W5:Y:S01]  /*1c30*/  LDG.E.U16 R128, desc[UR6][R128.64] ;  /* 0x0000000680807981 */ /* 0x000f62000c1e1500 */
[CC--:B------:R-:W-:Y:S02]  /*1c40*/  IADD3 R52, P2, R19.reuse, R240.reuse, RZ ;  /* 0x000000f013347210 */ /* 0x0c0fe40007f5e0ff */
[-C--:B------:R-:W-:Y:S01]  /*1c50*/  LEA.HI.X.SX32 R31, R19, R241.reuse, 0x1, P1 ;  /* 0x000000f1131f7211 */ /* 0x080fe200008f0eff */
[----:B------:R-:W-:Y:S01]  /*1c60*/  IMAD R19, R17, 0x6e, RZ ;  /* 0x0000006e11137824 */ /* 0x000fe200078e02ff */
[----:B------:R-:W-:Y:S01]  /*1c70*/  IADD3 R50, P4, R75, R240, RZ ;  /* 0x000000f04b327210 */ /* 0x000fe20007f9e0ff */
[----:B------:R-:W5:Y:S01]  /*1c80*/  LDG.E.U16 R188, desc[UR6][R188.64] ;  /* 0x00000006bcbc7981 */ /* 0x000f62000c1e1500 */
[----:B------:R-:W-:-:S02]  /*1c90*/  LEA.HI.X.SX32 R35, R35, R241, 0x1, P5 ;  /* 0x000000f123237211 */ /* 0x000fc400028f0eff */
[-C--:B------:R-:W-:Y:S01]  /*1ca0*/  IADD3 R32, P5, R247, R240.reuse, RZ ;  /* 0x000000f0f7207210 */ /* 0x080fe20007fbe0ff */
[----:B------:R-:W5:Y:S01]  /*1cb0*/  LDG.E.U16 R186, desc[UR6][R186.64] ;  /* 0x00000006baba7981 */ /* 0x000f62000c1e1500 */
[-C--:B------:R-:W-:Y:S02]  /*1cc0*/  LEA.HI.X.SX32 R75, R49, R241.reuse, 0x1, P6 ;  /* 0x000000f1314b7211 */ /* 0x080fe400030f0eff */
[-C--:B------:R-:W-:Y:S01]  /*1cd0*/  IADD3 R48, P6, R51, R240.reuse, RZ ;  /* 0x000000f033307210 */ /* 0x080fe20007fde0ff */
[----:B------:R-:W5:Y:S01]  /*1ce0*/  LDG.E.U16 R184, desc[UR6][R184.64] ;  /* 0x00000006b8b87981 */ /* 0x000f62000c1e1500 */
[-C--:B------:R-:W-:Y:S02]  /*1cf0*/  LEA.HI.X.SX32 R51, R13, R241.reuse, 0x1, P4 ;  /* 0x000000f10d337211 */ /* 0x080fe400020f0eff */
[CC--:B------:R-:W-:Y:S01]  /*1d00*/  IADD3 R12, P4, R19.reuse, R240.reuse, RZ ;  /* 0x000000f0130c7210 */ /* 0x0c0fe20007f9e0ff */
[----:B------:R-:W5:Y:S01]  /*1d10*/  LDG.E.U16 R182, desc[UR6][R182.64] ;  /* 0x00000006b6b67981 */ /* 0x000f62000c1e1500 */
[-C--:B------:R-:W-:Y:S01]  /*1d20*/  LEA.HI.X.SX32 R29, R19, R241.reuse, 0x1, P0 ;  /* 0x000000f1131d7211 */ /* 0x080fe200000f0eff */
[----:B------:R-:W-:Y:S01]  /*1d30*/  IMAD R19, R17, 0x7e, RZ ;  /* 0x0000007e11137824 */ /* 0x000fe200078e02ff */
[----:B------:R-:W-:Y:S01]  /*1d40*/  LEA.HI.X.SX32 R33, R33, R241, 0x1, P5 ;  /* 0x000000f121217211 */ /* 0x000fe200028f0eff */
[----:B------:R-:W5:Y:S01]  /*1d50*/  LDG.E.U16 R180, desc[UR6][R180.64] ;  /* 0x00000006b4b47981 */ /* 0x000f62000c1e1500 */
[----:B------:R-:W-:-:S03]  /*1d60*/  IADD3 R46, P5, R47, R240, RZ ;  /* 0x000000f02f2e7210 */ /* 0x000fc60007fbe0ff */
[----:B------:R-:W5:Y:S04]  /*1d70*/  LDG.E.U16 R178, desc[UR6][R178.64] ;  /* 0x00000006b2b27981 */ /* 0x000f68000c1e1500 */
[----:B------:R-:W5:Y:S04]  /*1d80*/  LDG.E.U16 R176, desc[UR6][R176.64] ;  /* 0x00000006b0b07981 */ /* 0x000f68000c1e1500 */
[----:B------:R-:W5:Y:S04]  /*1d90*/  LDG.E.U16 R174, desc[UR6][R174.64] ;  /* 0x00000006aeae7981 */ /* 0x000f68000c1e1500 */
[----:B------:R-:W5:Y:S04]  /*1da0*/  LDG.E.U16 R100, desc[UR6][R100.64] ;  /* 0x0000000664647981 */ /* 0x000f68000c1e1500 */
[----:B------:R-:W5:Y:S04]  /*1db0*/  LDG.E.U16 R134, desc[UR6][R134.64] ;  /* 0x0000000686867981 */ /* 0x000f68000c1e1500 */
[----:B------:R-:W5:Y:S04]  /*1dc0*/  LDG.E.U16 R170, desc[UR6][R170.64] ;  /* 0x00000006aaaa7981 */ /* 0x000f68000c1e1500 */
[----:B------:R-:W5:Y:S01]  /*1dd0*/  LDG.E.U16 R168, desc[UR6][R168.64] ;  /* 0x00000006a8a87981 */ /* 0x000f62000c1e1500 */
[----:B------:R-:W-:-:S03]  /*1de0*/  LEA.HI.X.SX32 R49, R15, R241, 0x1, P6 ;  /* 0x000000f10f317211 */ /* 0x000fc600030f0eff */
[----:B------:R-:W5:Y:S01]  /*1df0*/  LDG.E.U16 R164, desc[UR6][R164.64] ;  /* 0x00000006a4a47981 */ /* 0x000f62000c1e1500 */
[----:B------:R-:W-:-:S03]  /*1e00*/  LEA.HI.X.SX32 R47, R19, R241, 0x1, P5 ;  /* 0x000000f1132f7211 */ /* 0x000fc600028f0eff */
[----:B------:R-:W5:Y:S04]  /*1e10*/  LDG.E.U16 R162, desc[UR6][R162.64] ;  /* 0x00000006a2a27981 */ /* 0x000f68000c1e1500 */
        /* <DEDUP_REMOVED lines=14> */
[----:B------:R0:W5:Y:S04]  /*1f00*/  LDG.E.U16 R10, desc[UR6][R10.64] ;  /* 0x000000060a0a7981 */ /* 0x000168000c1e1500 */
        /* <DEDUP_REMOVED lines=43> */
[----:B------:R-:W5:Y:S01]  /*21c0*/  LDG.E.U16 R46, desc[UR6][R46.64] ;  /* 0x000000062e2e7981 */ /* 0x000f62000c1e1500 */
[----:B------:R-:W-:-:S02]  /*21d0*/  IMAD R21, R17, 0xae, RZ ;  /* 0x000000ae11157824 */ /* 0x000fc400078e02ff */
[C---:B------:R-:W-:Y:S01]  /*21e0*/  IMAD R23, R17.reuse, 0x2f, RZ ;  /* 0x0000002f11177824 */ /* 0x040fe200078e02ff */
[----:B------:R-:W5:Y:S01]  /*21f0*/  LDG.E.U16 R104, desc[UR6][R104.64] ;  /* 0x0000000668687981 */ /* 0x000f62000c1e1500 */
        /* <DEDUP_REMOVED lines=9> */
[-C--:B------:R-:W-:Y:S01]  /*2290*/  IADD3 R16, P0, R23, R240.reuse, RZ ;  /* 0x000000f017107210 */ /* 0x080fe20007f1e0ff */
[C---:B------:R-:W-:Y:S01]  /*22a0*/  IMAD R23, R17.reuse, 0xee, RZ ;  /* 0x000000ee11177824 */ /* 0x040fe200078e02ff */
[C---:B------:R-:W-:Y:S01]  /*22b0*/  LEA R15, R17.reuse, -R17, 0x6 ;  /* 0x80000011110f7211 */ /* 0x040fe200078e30ff */
[----:B------:R-:W-:Y:S01]  /*22c0*/  IMAD R6, R17, 0x6f, RZ ;  /* 0x0000006f11067824 */ /* 0x000fe200078e02ff */
[-C--:B------:R-:W-:Y:S01]  /*22d0*/  IADD3 R42, P6, R19, R240.reuse, RZ ;  /* 0x000000f0132a7210 */ /* 0x080fe20007fde0ff */
[----:B------:R-:W-:Y:S01]  /*22e0*/  IMAD R247, R17, 0x77, RZ ;  /* 0x0000007711f77824 */ /* 0x000fe200078e02ff */
[-C--:B------:R-:W-:Y:S01]  /*22f0*/  IADD3 R22, P2, R27, R240.reuse, RZ ;  /* 0x000000f01b167210 */ /* 0x080fe20007f5e0ff */
[----:B------:R-:W5:Y:S01]  /*2300*/  LDG.E.U16 R90, desc[UR6][R90.64] ;  /* 0x000000065a5a7981 */ /* 0x000f62000c1e1500 */
[----:B------:R-:W-:Y:S01]  /*2310*/  LEA.HI.X.SX32 R43, R15, R241, 0x1, P6 ;  /* 0x000000f10f2b7211 */ /* 0x000fe200030f0eff */
[----:B------:R-:W-:Y:S01]  /*2320*/  IMAD R15, R17, 0x67, RZ ;  /* 0x00000067110f7824 */ /* 0x000fe200078e02ff */
[-C--:B------:R-:W-:Y:S01]  /*2330*/  IADD3 R14, P6, R21, R240.reuse, RZ ;  /* 0x000000f0150e7210 */ /* 0x080fe20007fde0ff */
[----:B------:R-:W-:Y:S01]  /*2340*/  IMAD R27, R17, 0x47, RZ ;  /* 0x00000047111b7824 */ /* 0x000fe200078e02ff */
[----:B------:R-:W-:Y:S01]  /*2350*/  IADD3 R240, P5, R23, R240, RZ ;  /* 0x000000f017f07210 */ /* 0x000fe20007fbe0ff */
[C---:B------:R-:W-:Y:S01]  /*2360*/  IMAD R23, R17.reuse, 0x4f, RZ ;  /* 0x0000004f11177824 */ /* 0x040fe200078e02ff */
[----:B------:R-:W5:Y:S01]  /*2370*/  LDG.E.U16 R62, desc[UR6][R62.64] ;  /* 0x000000063e3e7981 */ /* 0x000f62000c1e1500 */
[----:B------:R-:W-:-:S02]  /*2380*/  IMAD R21, R17, 0x57, RZ ;  /* 0x0000005711157824 */ /* 0x000fc400078e02ff */
[----:B------:R-:W-:Y:S01]  /*2390*/  IMAD R19, R17, 0x5f, RZ ;  /* 0x0000005f11137824 */ /* 0x000fe200078e02ff */
[-C--:B------:R-:W-:Y:S01]  /*23a0*/  LEA.HI.X.SX32 R17, R15, R241.reuse, 0x1, P0 ;  /* 0x000000f10f117211 */ /* 0x080fe200000f0eff */
[----:B------:R-:W5:Y:S01]  /*23b0*/  LDG.E.U16 R58, desc[UR6][R58.64] ;  /* 0x000000063a3a7981 */ /* 0x000f62000c1e1500 */
[-C--:B------:R-:W-:Y:S02]  /*23c0*/  LEA.HI.X.SX32 R27, R27, R241.reuse, 0x1, P3 ;  /* 0x000000f11b1b7211 */ /* 0x080fe400018f0eff */
[-C--:B------:R-:W-:Y:S01]  /*23d0*/  LEA.HI.X.SX32 R23, R23, R241.reuse, 0x1, P2 ;  /* 0x000000f117177211 */ /* 0x080fe200010f0eff */
[----:B------:R-:W5:Y:S01]  /*23e0*/  LDG.E.U16 R34, desc[UR6][R34.64] ;  /* 0x0000000622227981 */ /* 0x000f62000c1e1500 */
[-C--:B------:R-:W-:Y:S02]  /*23f0*/  LEA.HI.X.SX32 R21, R21, R241.reuse, 0x1, P1 ;  /* 0x000000f115157211 */ /* 0x080fe400008f0eff */
[-C--:B------:R-:W-:Y:S01]  /*2400*/  LEA.HI.X.SX32 R19, R19, R241.reuse, 0x1, P4 ;  /* 0x000000f113137211 */ /* 0x080fe200020f0eff */
[----:B------:R-:W5:Y:S01]  /*2410*/  LDG.E.U16 R56, desc[UR6][R56.64] ;  /* 0x0000000638387981 */ /* 0x000f62000c1e1500 */
[----:B------:R-:W-:-:S02]  /*2420*/  LEA.HI.X.SX32 R15, R6, R241, 0x1, P6 ;  /* 0x000000f1060f7211 */ /* 0x000fc400030f0eff */
[----:B------:R-:W-:Y:S01]  /*2430*/  LEA.HI.X.SX32 R241, R247, R241, 0x1, P5 ;  /* 0x000000f1f7f17211 */ /* 0x000fe200028f0eff */
        /* <DEDUP_REMOVED lines=10> */
[----:B------:R-:W1:Y:S01]  /*24e0*/  S2UR UR5, SR_CgaCtaId ;  /* 0x00000000000579c3 */ /* 0x000e620000008800 */
[----:B------:R-:W-:Y:S01]  /*24f0*/  SHF.L.U32 R6, R252, 0x1, RZ ;  /* 0x00000001fc067819 */ /* 0x000fe200000006ff */
[----:B------:R-:W-:-:S03]  /*2500*/  UMOV UR4, 0x400 ;  /* 0x0000040000047882 */ /* 0x000fc60000000000 */
[----:B------:R-:W-:-:S04]  /*2510*/  LEA R6, R252, R6, 0x8 ;  /* 0x00000006fc067211 */ /* 0x000fc800078e40ff */
[----:B------:R-:W-:-:S04]  /*2520*/  LOP3.LUT R6, R6, 0x407e, RZ, 0xc0, !PT ;  /* 0x0000407e06067812 */ /* 0x000fc800078ec0ff */
[----:B0-----:R-:W-:Y:S01]  /*2530*/  LOP3.LUT R11, R6, 0x10, RZ, 0x3c, !PT ;  /* 0x00000010060b7812 */ /* 0x001fe200078e3cff */
[----:B-1----:R-:W-:-:S09]  /*2540*/  ULEA UR4, UR5, UR4, 0x18 ;  /* 0x0000000405047291 */ /* 0x002fd2000f8ec03f */
[----:B--2---:R0:W-:Y:S04]  /*2550*/  STS.U16 [R6+UR4], R9 ;  /* 0x0000000906007988 */ /* 0x0041e80008000404 */
[----:B------:R-:W-:Y:S04]  /*2560*/  STS.U16 [R6+UR4+0x400], R242 ;  /* 0x000400f206007988 */ /* 0x000fe80008000404 */
[----:B---3--:R-:W-:Y:S04]  /*2570*/  STS.U16 [R6+UR4+0x800], R243 ;  /* 0x000800f306007988 */ /* 0x008fe80008000404 */
[----:B----4-:R-:W-:Y:S04]  /*2580*/  STS.U16 [R6+UR4+0x1000], R244 ;  /* 0x001000f406007988 */ /* 0x010fe80008000404 */
[----:B------:R-:W-:Y:S04]  /*2590*/  STS.U16 [R6+UR4+0x2000], R245 ;  /* 0x002000f506007988 */ /* 0x000fe80008000404 */
[----:B-----5:R-:W-:Y:S04]  /*25a0*/  STS.U16 [R6+UR4+0x2400], R246 ;  /* 0x002400f606007988 */ /* 0x020fe80008000404 */
[----:B------:R-:W-:Y:S04]  /*25b0*/  STS.U16 [R6+UR4+0x1400], R239 ;  /* 0x001400ef06007988 */ /* 0x000fe80008000404 */
        /* <DEDUP_REMOVED lines=9> */
[----:B------:R1:W-:Y:S04]  /*2650*/  STS.U16 [R11+UR4+0x480], R8 ;  /* 0x000480080b007988 */ /* 0x0003e80008000404 */
[----:B------:R-:W-:Y:S04]  /*2660*/  STS.U16 [R11+UR4+0x2080], R220 ;  /* 0x002080dc0b007988 */ /* 0x000fe80008000404 */
[----:B------:R-:W-:Y:S01]  /*2670*/  STS.U16 [R11+UR4+0x2480], R218 ;  /* 0x002480da0b007988 */ /* 0x000fe20008000404 */
[C---:B0-----:R-:W-:Y:S01]  /*2680*/  LOP3.LUT R9, R6.reuse, 0x20, RZ, 0x3c, !PT ;  /* 0x0000002006097812 */ /* 0x041fe200078e3cff */
[----:B-1----:R-:W0:Y:S02]  /*2690*/  LDC R8, c[0x0][0x280] ;  /* 0x0000a000ff087b82 */ /* 0x002e240000000800 */
        /* <DEDUP_REMOVED lines=14> */
[----:B------:R2:W-:Y:S01]  /*2780*/  STS.U16 [R9+UR4+0x500], R7 ;  /* 0x0005000709007988 */ /* 0x0005e20008000404 */
[----:B-1----:R-:W-:-:S03]  /*2790*/  LOP3.LUT R5, R6, 0x30, RZ, 0x3c, !PT ;  /* 0x0000003006057812 */ /* 0x002fc600078e3cff */
[----:B------:R-:W-:Y:S01]  /*27a0*/  STS.U16 [R9+UR4+0xd00], R102 ;  /* 0x000d006609007988 */ /* 0x000fe20008000404 */
[----:B--2---:R-:W-:-:S03]  /*27b0*/  LOP3.LUT R7, R6, 0x40, RZ, 0x3c, !PT ;  /* 0x0000004006077812 */ /* 0x004fc600078e3cff */
        /* <DEDUP_REMOVED lines=31> */
[----:B------:R1:W-:Y:S01]  /*29b0*/  STS.U16 [R7+UR4+0xa00], R4 ;  /* 0x000a000407007988 */ /* 0x0003e20008000404 */
[----:B--2---:R-:W-:-:S03]  /*29c0*/  LOP3.LUT R3, R6, 0x60, RZ, 0x3c, !PT ;  /* 0x0000006006037812 */ /* 0x004fc600078e3cff */
[----:B------:R-:W-:Y:S04]  /*29d0*/  STS.U16 [R7+UR4+0xe00], R10 ;  /* 0x000e000a07007988 */ /* 0x000fe80008000404 */
[----:B------:R-:W-:Y:S04]  /*29e0*/  STS.U16 [R7+UR4+0x1a00], R190 ;  /* 0x001a00be07007988 */ /* 0x000fe80008000404 */
[----:B------:R-:W-:Y:S01]  /*29f0*/  STS.U16 [R7+UR4+0x600], R72 ;  /* 0x0006004807007988 */ /* 0x000fe20008000404 */
[----:B-1----:R-:W-:-:S03]  /*2a00*/  MOV R4, 0x3f800000 ;  /* 0x3f80000000047802 */ /* 0x002fc60000000f00 */
        /* <DEDUP_REMOVED lines=44> */
[----:B------:R-:W-:Y:S01]  /*2cd0*/  STL [R1+0x2bc], R2 ;  /* 0x0002bc0201007387 */ /* 0x000fe20000100800 */
[----:B-1----:R-:W-:-:S03]  /*2ce0*/  MOV R3, 0x3f800000 ;  /* 0x3f80000000037802 */ /* 0x002fc60000000f00 */
[----:B------:R-:W-:Y:S04]  /*2cf0*/  STL [R1+0x2b8], R4 ;  /* 0x0002b80401007387 */ /* 0x000fe80000100800 */
[----:B------:R-:W-:Y:S04]  /*2d00*/  STL [R1+0x2b4], R3 ;  /* 0x0002b40301007387 */ /* 0x000fe80000100800 */
[----:B------:R-:W-:Y:S04]  /*2d10*/  STL [R1], RZ ;  /* 0x000000ff01007387 */ /* 0x000fe80000100800 */
[----:B------:R-:W-:Y:S04]  /*2d20*/  STL [R1+0x2b0], R2 ;  /* 0x0002b00201007387 */ /* 0x000fe80000100800 */
[----:B------:R-:W-:Y:S04]  /*2d30*/  STL [R1+0x4], RZ ;  /* 0x000004ff01007387 */ /* 0x000fe80000100800 */
        /* <DEDUP_REMOVED lines=61> */
[----:B------:R-:W-:Y:S01]  /*3110*/  STL [R1+0xfc], RZ ;  /* 0x0000fcff01007387 */ /* 0x000fe20000100800 */
[----:B0-----:R-:W-:-:S02]  /*3120*/  ISETP.GE.AND P0, PT, R8, 0x1, PT ;  /* 0x000000010800780c */ /* 0x001fc40003f06270 */
[----:B------:R-:W-:Y:S02]  /*3130*/  LOP3.LUT R5, R6, 0x70, RZ, 0x3c, !PT ;  /* 0x0000007006057812 */ /* 0x000fe400078e3cff */
[----:B------:R-:W-:Y:S02]  /*3140*/  CS2R R152, SRZ ;  /* 0x0000000000987805 */ /* 0x000fe4000001ff00 */
[----:B------:R-:W-:Y:S01]  /*3150*/  MOV R7, 0xff800000 ;  /* 0xff80000000077802 */ /* 0x000fe20000000f00 */
[----:B------:R-:W-:Y:S01]  /*3160*/  STS.U16 [R5+UR4+0x380], R104 ;  /* 0x0003806805007988 */ /* 0x000fe20008000404 */
[----:B------:R-:W-:-:S03]  /*3170*/  MOV R11, 0xff800000 ;  /* 0xff800000000b7802 */ /* 0x000fc60000000f00 */
[----:B------:R-:W-:Y:S01]  /*3180*/  STS.U16 [R5+UR4+0x780], R90 ;  /* 0x0007805a05007988 */ /* 0x000fe20008000404 */
[----:B------:R-:W-:-:S03]  /*3190*/  MOV R10, 0xff800000 ;  /* 0xff800000000a7802 */ /* 0x000fc60000000f00 */
[----:B------:R-:W-:Y:S01]  /*31a0*/  STS.U16 [R5+UR4+0xb80], R62 ;  /* 0x000b803e05007988 */ /* 0x000fe20008000404 */
[----:B------:R-:W-:-:S03]  /*31b0*/  CS2R R154, SRZ ;  /* 0x00000000009a7805 */ /* 0x000fc6000001ff00 */
[----:B------:R-:W-:Y:S01]  /*31c0*/  STS.U16 [R5+UR4+0xf80], R58 ;  /* 0x000f803a05007988 */ /* 0x000fe20008000404 */
[----:B------:R-:W-:-:S03]  /*31d0*/  CS2R R156, SRZ ;  /* 0x00000000009c7805 */ /* 0x000fc6000001ff00 */
[----:B------:R-:W-:Y:S01]  /*31e0*/  STS.U16 [R5+UR4+0x1380], R56 ;  /* 0x0013803805007988 */ /* 0x000fe20008000404 */
[----:B------:R-:W-:-:S03]  /*31f0*/  CS2R R158, SRZ ;  /* 0x00000000009e7805 */ /* 0x000fc6000001ff00 */
[----:B------:R-:W-:Y:S01]  /*3200*/  STS.U16 [R5+UR4+0x1780], R52 ;  /* 0x0017803405007988 */ /* 0x000fe20008000404 */
[----:B------:R-:W-:-:S03]  /*3210*/  CS2R R160, SRZ ;  /* 0x0000000000a07805 */ /* 0x000fc6000001ff00 */
[----:B------:R0:W-:Y:S01]  /*3220*/  STS.U16 [R5+UR4+0x1b80], R12 ;  /* 0x001b800c05007988 */ /* 0x0001e20008000404 */
[----:B------:R-:W-:-:S03]  /*3230*/  CS2R R162, SRZ ;  /* 0x0000000000a27805 */ /* 0x000fc6000001ff00 */
[----:B------:R1:W-:Y:S01]  /*3240*/  STS.U16 [R5+UR4+0x1f80], R42 ;  /* 0x001f802a05007988 */ /* 0x0003e20008000404 */
[----:B------:R-:W-:-:S03]  /*3250*/  CS2R R164, SRZ ;  /* 0x0000000000a47805 */ /* 0x000fc6000001ff00 */
[----:B------:R1:W-:Y:S01]  /*3260*/  STS.U16 [R5+UR4+0x3f80], R34 ;  /* 0x003f802205007988 */ /* 0x0003e20008000404 */
[----:B------:R-:W-:-:S03]  /*3270*/  CS2R R166, SRZ ;  /* 0x0000000000a67805 */ /* 0x000fc6000001ff00 */
[----:B------:R1:W-:Y:S01]  /*3280*/  STS.U16 [R5+UR4+0x2380], R26 ;  /* 0x0023801a05007988 */ /* 0x0003e20008000404 */
[----:B0-----:R-:W-:-:S03]  /*3290*/  MOV R12, 0xff800000 ;  /* 0xff800000000c7802 */ /* 0x001fc60000000f00 */
[----:B------:R1:W-:Y:S01]  /*32a0*/  STS.U16 [R5+UR4+0x2780], R22 ;  /* 0x0027801605007988 */ /* 0x0003e20008000404 */
        /* <DEDUP_REMOVED lines=10> */
[----:B------:R-:W-:Y:S02]  /*3350*/  CS2R R178, SRZ ;  /* 0x0000000000b27805 */ /* 0x000fe4000001ff00 */
[----:B------:R-:W-:Y:S02]  /*3360*/  CS2R R180, SRZ ;  /* 0x0000000000b47805 */ /* 0x000fe4000001ff00 */
[----:B------:R-:W-:Y:S02]  /*3370*/  CS2R R182, SRZ ;  /* 0x0000000000b67805 */ /* 0x000fe4000001ff00 */
[----:B------:R-:W-:Y:S02]  /*3380*/  CS2R R184, SRZ ;  /* 0x0000000000b87805 */ /* 0x000fe4000001ff00 */
[----:B------:R-:W-:Y:S02]  /*3390*/  CS2R R186, SRZ ;  /* 0x0000000000ba7805 */ /* 0x000fe4000001ff00 */
[----:B------:R-:W-:-:S02]  /*33a0*/  CS2R R188, SRZ ;  /* 0x0000000000bc7805 */ /* 0x000fc4000001ff00 */
        /* <DEDUP_REMOVED lines=12> */
[----:B------:R-:W-:Y:S01]  /*3470*/  CS2R R214, SRZ ;  /* 0x0000000000d67805 */ /* 0x000fe2000001ff00 */
[----:B-1----:R-:W-:Y:S06]  /*3480*/  @!P0 BRA `(.L_x_0) ;  /* 0x0000011400148947 */ /* 0x002fec0003800000 */
[----:B------:R-:W0:Y:S01]  /*3490*/  LDC.64 R2, c[0x0][0x260] ;  /* 0x00009800ff027b82 */ /* 0x000e220000000a00 */
[----:B------:R-:W-:Y:S01]  /*34a0*/  STL [R1+0x6f8], R250 ;  /* 0x0006f8fa01007387 */ /* 0x000fe20000100800 */
[----:B------:R-:W-:Y:S01]  /*34b0*/  ULDC UR5, c[0x0][0x258] ;  /* 0x0000960000057ab9 */ /* 0x000fe20000000800 */
[----:B------:R-:W-:Y:S01]  /*34c0*/  ULDC.64 UR8, c[0x0][0x218] ;  /* 0x0000860000087ab9 */ /* 0x000fe20000000a00 */
[----:B------:R-:W-:Y:S01]  /*34d0*/  MOV R20, 0x3f800000 ;  /* 0x3f80000000147802 */ /* 0x000fe20000000f00 */
[----:B------:R-:W-:Y:S01]  /*34e0*/  STL [R1+0x6fc], R250 ;  /* 0x0006fcfa01007387 */ /* 0x000fe20000100800 */
[----:B------:R-:W-:Y:S02]  /*34f0*/  MOV R36, 0x3f800000 ;  /* 0x3f80000000247802 */ /* 0x000fe40000000f00 */
[----:B------:R-:W-:Y:S01]  /*3500*/  CS2R R152, SRZ ;  /* 0x0000000000987805 */ /* 0x000fe2000001ff00 */
[----:B------:R-:W1:Y:S01]  /*3510*/  LDC.64 R4, c[0x0][0x250] ;  /* 0x00009400ff047b82 */ /* 0x000e620000000a00 */
[----:B------:R-:W-:Y:S01]  /*3520*/  STL [R1+0x700], R250 ;  /* 0x000700fa01007387 */ /* 0x000fe20000100800 */
[----:B------:R-:W-:-:S02]  /*3530*/  CS2R R154, SRZ ;  /* 0x00000000009a7805 */ /* 0x000fc4000001ff00 */
[----:B------:R-:W-:Y:S02]  /*3540*/  CS2R R156, SRZ ;  /* 0x00000000009c7805 */ /* 0x000fe4000001ff00 */
[----:B------:R-:W-:Y:S02]  /*3550*/  CS2R R158, SRZ ;  /* 0x00000000009e7805 */ /* 0x000fe4000001ff00 */
[----:B------:R-:W-:Y:S01]  /*3560*/  CS2R R160, SRZ ;  /* 0x0000000000a07805 */ /* 0x000fe2000001ff00 */
[----:B------:R-:W-:Y:S01]  /*3570*/  USHF.R.U32.HI UR36, URZ, 0x4, UR4 ;  /* 0x000000043f247899 */ /* 0x000fe20008011604 */
[----:B------:R-:W-:Y:S01]  /*3580*/  MOV R233, 0xff800000 ;  /* 0xff80000000e97802 */ /* 0x000fe20000000f00 */
[----:B------:R-:W2:Y:S01]  /*3590*/  LDC R249, c[0x0][0x268] ;  /* 0x00009a00fff97b82 */ /* 0x000ea20000000800 */
[----:B------:R-:W-:Y:S01]  /*35a0*/  CS2R R162, SRZ ;  /* 0x0000000000a27805 */ /* 0x000fe2000001ff00 */
[----:B------:R-:W-:Y:S01]  /*35b0*/  USGXT.U32 UR36, UR36, 0xe ;  /* 0x0000000e2424789a */ /* 0x000fe20008000000 */
[----:B------:R-:W-:-:S02]  /*35c0*/  CS2R R164, SRZ ;  /* 0x0000000000a47805 */ /* 0x000fc4000001ff00 */
[----:B------:R-:W-:Y:S02]  /*35d0*/  CS2R R166, SRZ ;  /* 0x0000000000a67805 */ /* 0x000fe4000001ff00 */
[----:B------:R-:W-:Y:S01]  /*35e0*/  CS2R R168, SRZ ;  /* 0x0000000000a87805 */ /* 0x000fe2000001ff00 */
[----:B------:R-:W-:Y:S01]  /*35f0*/  UIADD3 UR32, UP0, UR36, 0x80, URZ ;  /* 0x0000008024207890 */ /* 0x000fe2000ff1e03f */
[----:B------:R-:W-:Y:S01]  /*3600*/  CS2R R170, SRZ ;  /* 0x0000000000aa7805 */ /* 0x000fe2000001ff00 */
[----:B0-----:R0:W-:Y:S01]  /*3610*/  STL [R1+0x6bc], R3 ;  /* 0x0006bc0301007387 */ /* 0x0011e20000100800 */
[----:B------:R-:W-:Y:S01]  /*3620*/  MOV R8, R3 ;  /* 0x0000000300087202 */ /* 0x000fe20000000f00 */
[----:B------:R-:W3:Y:S01]  /*3630*/  LDC R18, c[0x0][0x268] ;  /* 0x00009a00ff127b82 */ /* 0x000ee20000000800 */
[----:B------:R-:W-:Y:S02]  /*3640*/  MOV R11, R2 ;  /* 0x00000002000b7202 */ /* 0x000fe40000000f00 */
[----:B------:R-:W-:-:S02]  /*3650*/  CS2R R172, SRZ ;  /* 0x0000000000ac7805 */ /* 0x000fc4000001ff00 */
[----:B------:R-:W-:Y:S02]  /*3660*/  CS2R R174, SRZ ;  /* 0x0000000000ae7805 */ /* 0x000fe4000001ff00 */
[----:B------:R-:W-:Y:S02]  /*3670*/  CS2R R176, SRZ ;  /* 0x0000000000b07805 */ /* 0x000fe4000001ff00 */
[----:B------:R-:W-:Y:S01]  /*3680*/  CS2R R178, SRZ ;  /* 0x0000000000b27805 */ /* 0x000fe2000001ff00 */
[----:B-1----:R-:W-:Y:S01]  /*3690*/  IMAD R4, R4, UR61, RZ ;  /* 0x0000003d04047c24 */ /* 0x002fe2000f8e02ff */
[----:B------:R-:W-:Y:S01]  /*36a0*/  CS2R R180, SRZ ;  /* 0x0000000000b47805 */ /* 0x000fe2000001ff00 */
[C---:B0-----:R-:W-:Y:S01]  /*36b0*/  IMAD R3, R0.reuse, UR5, RZ ;  /* 0x0000000500037c24 */ /* 0x041fe2000f8e02ff */
[----:B------:R-:W0:Y:S01]  /*36c0*/  LDC R245, c[0x0][0x268] ;  /* 0x00009a00fff57b82 */ /* 0x000e220000000800 */
[----:B------:R-:W-:Y:S01]  /*36d0*/  IMAD R0, R0, R8, RZ ;  /* 0x0000000800007224 */ /* 0x000fe200078e02ff */
[C---:B------:R-:W-:Y:S01]  /*36e0*/  SHF.L.U32 R2, R4.reuse, 0x1, RZ ;  /* 0x0000000104027819 */ /* 0x040fe200000006ff */
[----:B------:R-:W-:Y:S01]  /*36f0*/  IMAD.HI R4, R4, 0x2, RZ ;  /* 0x0000000204047827 */ /* 0x000fe200078e02ff */
[C---:B------:R-:W-:Y:S01]  /*3700*/  SHF.L.U32 R7, R3.reuse, 0x1, RZ ;  /* 0x0000000103077819 */ /* 0x040fe200000006ff */
[----:B------:R-:W-:Y:S01]  /*3710*/  UMOV UR5, URZ ;  /* 0x0000003f00057c82 */ /* 0x000fe20008000000 */
[----:B------:R-:W-:Y:S01]  /*3720*/  SHF.L.U32 R13, R0, 0x1, RZ ;  /* 0x00000001000d7819 */ /* 0x000fe200000006ff */
[----:B------:R-:W-:Y:S01]  /*3730*/  IMAD.HI R3, R3, 0x2, RZ ;  /* 0x0000000203037827 */ /* 0x000fe200078e02ff */
[----:B------:R-:W-:Y:S01]  /*3740*/  IADD3 R2, P0, P1, R7, UR8, R2 ;  /* 0x0000000807027c10 */ /* 0x000fe2000f91e002 */
[----:B------:R-:W1:Y:S01]  /*3750*/  LDC R242, c[0x0][0x268] ;  /* 0x00009a00fff27b82 */ /* 0x000e620000000800 */
[----:B------:R-:W-:Y:S01]  /*3760*/  UIADD3.X UR33, UR5, 0x40000040, URZ, UP0, !UPT ;  /* 0x4000004005217890 */ /* 0x000fe200087fe43f */
[----:B------:R-:W-:Y:S01]  /*3770*/  IMAD R7, R5, 0x42, RZ ;  /* 0x0000004205077824 */ /* 0x000fe200078e02ff */
[----:B------:R-:W-:Y:S01]  /*3780*/  IADD3.X R3, R3, UR9, R4, P0, P1 ;  /* 0x0000000903037c10 */ /* 0x000fe200087e2404 */
[----:B------:R-:W-:Y:S01]  /*3790*/  IMAD R4, R11, UR61, RZ ;  /* 0x0000003d0b047c24 */ /* 0x000fe2000f8e02ff */
[----:B------:R-:W-:Y:S01]  /*37a0*/  ULDC.64 UR8, c[0x0][0x220] ;  /* 0x0000880000087ab9 */ /* 0x000fe20000000a00 */
[----:B------:R-:W-:Y:S01]  /*37b0*/  IMAD R9, R5, 0x44, RZ ;  /* 0x0000004405097824 */ /* 0x000fe200078e02ff */
[-C--:B------:R-:W-:Y:S01]  /*37c0*/  IADD3 RZ, P0, R7, R2.reuse, RZ ;  /* 0x0000000207ff7210 */ /* 0x080fe20007f1e0ff */
[----:B------:R-:W-:Y:S01]  /*37d0*/  IMAD R7, R5, 0x46, RZ ;  /* 0x0000004605077824 */ /* 0x000fe200078e02ff */
[C---:B------:R-:W-:Y:S01]  /*37e0*/  SHF.L.U32 R8, R4.reuse, 0x1, RZ ;  /* 0x0000000104087819 */ /* 0x040fe200000006ff */
[----:B------:R-:W-:Y:S01]  /*37f0*/  IMAD.HI R4, R4, 0x2, RZ ;  /* 0x0000000204047827 */ /* 0x000fe200078e02ff */
[-C--:B------:R-:W-:Y:S01]  /*3800*/  IADD3 RZ, P3, R9, R2.reuse, RZ ;  /* 0x0000000209ff7210 */ /* 0x080fe20007f7e0ff */
[----:B------:R-:W4:Y:S01]  /*3810*/  LDC R243, c[0x0][0x268] ;  /* 0x00009a00fff37b82 */ /* 0x000f220000000800 */
[----:B------:R-:W-:Y:S01]  /*3820*/  IADD3 R8, P1, P2, R13, UR8, R8 ;  /* 0x000000080d087c10 */ /* 0x000fe2000fa3e008 */
[----:B------:R-:W-:Y:S01]  /*3830*/  IMAD R9, R5, 0x48, RZ ;  /* 0x0000004805097824 */ /* 0x000fe200078e02ff */
[-C--:B------:R-:W-:Y:S01]  /*3840*/  IADD3 RZ, P4, R7, R2.reuse, RZ ;  /* 0x0000000207ff7210 */ /* 0x080fe20007f9e0ff */
[----:B------:R-:W-:Y:S01]  /*3850*/  IMAD.HI R15, R0, 0x2, RZ ;  /* 0x00000002000f7827 */ /* 0x000fe200078e02ff */
[C---:B---3--:R-:W-:Y:S01]  /*3860*/  SHF.L.U32 R74, R18.reuse, 0x2, RZ ;  /* 0x00000002124a7819 */ /* 0x048fe200000006ff */
[----:B------:R-:W-:Y:S01]  /*3870*/  UMOV UR8, URZ ;  /* 0x0000003f00087c82 */ /* 0x000fe20008000000 */
[-C--:B------:R-:W-:Y:S01]  /*3880*/  IADD3 RZ, P5, R9, R2.reuse, RZ ;  /* 0x0000000209ff7210 */ /* 0x080fe20007fbe0ff */
[----:B------:R-:W-:Y:S01]  /*3890*/  IMAD R33, R5, 0x24, RZ ;  /* 0x0000002405217824 */ /* 0x000fe200078e02ff */
[----:B------:R-:W-:Y:S01]  /*38a0*/  IADD3.X R9, R15, UR9, R4, P1, P2 ;  /* 0x000000090f097c10 */ /* 0x000fe20008fe4404 */
[C---:B------:R-:W-:Y:S01]  /*38b0*/  IMAD R7, R5.reuse, 0x12, RZ ;  /* 0x0000001205077824 */ /* 0x040fe200078e02ff */
[----:B------:R-:W3:Y:S01]  /*38c0*/  LDC R244, c[0x0][0x268] ;  /* 0x00009a00fff47b82 */ /* 0x000ee20000000800 */
[----:B------:R-:W-:Y:S01]  /*38d0*/  IMAD R37, R5, 0x28, RZ ;  /* 0x0000002805257824 */ /* 0x000fe200078e02ff */
[-C--:B------:R-:W-:Y:S01]  /*38e0*/  IADD3 RZ, P2, R33, R2.reuse, RZ ;  /* 0x0000000221ff7210 */ /* 0x080fe20007f5e0ff */
[----:B------:R-:W-:Y:S01]  /*38f0*/  IMAD R13, R5, 0x14, RZ ;  /* 0x00000014050d7824 */ /* 0x000fe200078e02ff */
[-C--:B------:R-:W-:Y:S01]  /*3900*/  LEA.HI.X.SX32 R73, R33, R3.reuse, 0x1, P5 ;  /* 0x0000000321497211 */ /* 0x080fe200028f0eff */
[----:B------:R-:W-:Y:S01]  /*3910*/  IMAD R41, R5, 0x2c, RZ ;  /* 0x0000002c05297824 */ /* 0x000fe200078e02ff */
[-C--:B------:R-:W-:Y:S01]  /*3920*/  LEA.HI.X.SX32 R101, R7, R3.reuse, 0x1, P2 ;  /* 0x0000000307657211 */ /* 0x080fe200010f0eff */
[----:B------:R-:W-:Y:S01]  /*3930*/  IMAD R11, R5, 0x4a, RZ ;  /* 0x0000004a050b7824 */ /* 0x000fe200078e02ff */
[-C--:B------:R-:W-:Y:S01]  /*3940*/  IADD3 RZ, P2, R37, R2.reuse, RZ ;  /* 0x0000000225ff7210 */ /* 0x080fe20007f5e0ff */
[C---:B------:R-:W-:Y:S01]  /*3950*/  IMAD R17, R5.reuse, 0x16, RZ ;  /* 0x0000001605117824 */ /* 0x040fe200078e02ff */
[----:B------:R-:W3:Y:S01]  /*3960*/  LDC R246, c[0x0][0x268] ;  /* 0x00009a00fff67b82 */ /* 0x000ee20000000800 */
[----:B------:R-:W-:Y:S01]  /*3970*/  IMAD R35, R5, 0x26, RZ ;  /* 0x0000002605237824 */ /* 0x000fe200078e02ff */
[-C--:B------:R-:W-:Y:S01]  /*3980*/  LEA.HI.X.SX32 R99, R13, R3.reuse, 0x1, P2 ;  /* 0x000000030d637211 */ /* 0x080fe200010f0eff */
[----:B------:R-:W-:Y:S01]  /*3990*/  IMAD R47, R5, 0x30, RZ ;  /* 0x00000030052f7824 */ /* 0x000fe200078e02ff */
[-C--:B------:R-:W-:Y:S01]  /*39a0*/  IADD3 RZ, P2, R41, R2.reuse, RZ ;  /* 0x0000000229ff7210 */ /* 0x080fe20007f5e0ff */
[----:B------:R-:W-:Y:S01]  /*39b0*/  IMAD R21, R5, 0x18, RZ ;  /* 0x0000001805157824 */ /* 0x000fe200078e02ff */
[-C--:B------:R-:W-:Y:S01]  /*39c0*/  IADD3 RZ, P6, R11, R2.reuse, RZ ;  /* 0x000000020bff7210 */ /* 0x080fe20007fde0ff */
        /* <DEDUP_REMOVED lines=12> */
[----:B------:R-:W-:Y:S01]  /*3a90*/  STL [R1+0x2ac], R101 ;  /* 0x0002ac6501007387 */ /* 0x000fe20000100800 */
[----:B------:R-:W-:Y:S01]  /*3aa0*/  IMAD R43, R5, 0x2e, RZ ;  /* 0x0000002e052b7824 */ /* 0x000fe200078e02ff */
[-C--:B------:R-:W-:Y:S01]  /*3ab0*/  IADD3 RZ, P1, R39, R2.reuse, RZ ;  /* 0x0000000227ff7210 */ /* 0x080fe20007f3e0ff */
[----:B------:R-:W-:Y:S01]  /*3ac0*/  IMAD R29, R5, 0x1c, RZ ;  /* 0x0000001c051d7824 */ /* 0x000fe200078e02ff */
[----:B------:R2:W-:Y:S01]  /*3ad0*/  STL [R1+0x2a4], R53 ;  /* 0x0002a43501007387 */ /* 0x0005e20000100800 */
[-C--:B------:R-:W-:Y:S01]  /*3ae0*/  LEA.HI.X.SX32 R91, R25, R3.reuse, 0x1, P2 ;  /* 0x00000003195b7211 */ /* 0x080fe200010f0eff */
[----:B------:R-:W-:Y:S01]  /*3af0*/  IMAD R19, R5, 0x17, RZ ;  /* 0x0000001705137824 */ /* 0x000fe200078e02ff */
[-C--:B------:R-:W-:Y:S01]  /*3b00*/  IADD3 RZ, P2, R57, R2.reuse, RZ ;  /* 0x0000000239ff7210 */ /* 0x080fe20007f5e0ff */
[----:B------:R-:W-:Y:S01]  /*3b10*/  IMAD R49, R5, 0x32, RZ ;  /* 0x0000003205317824 */ /* 0x000fe200078e02ff */
[-C--:B------:R-:W-:Y:S01]  /*3b20*/  LEA.HI.X.SX32 R11, R15, R3.reuse, 0x1, P1 ;  /* 0x000000030f0b7211 */ /* 0x080fe200008f0eff */
[----:B------:R-:W-:Y:S01]  /*3b30*/  IMAD R7, R5, 0x1e, RZ ;  /* 0x0000001e05077824 */ /* 0x000fe200078e02ff */
[-C--:B------:R-:W-:Y:S01]  /*3b40*/  IADD3 RZ, P1, R43, R2.reuse, RZ ;  /* 0x000000022bff7210 */ /* 0x080fe20007f3e0ff */
[----:B------:R-:W-:Y:S01]  /*3b50*/  IMAD R13, R5, 0x4c, RZ ;  /* 0x0000004c050d7824 */ /* 0x000fe200078e02ff */
[-C--:B------:R-:W-:Y:S01]  /*3b60*/  LEA.HI.X.SX32 R87, R29, R3.reuse, 0x1, P2 ;  /* 0x000000031d577211 */ /* 0x080fe200010f0eff */
[----:B--2---:R-:W-:Y:S01]  /*3b70*/  IMAD R53, R5, 0x3c, RZ ;  /* 0x0000003c05357824 */ /* 0x004fe200078e02ff */
        /* <DEDUP_REMOVED lines=8> */
[----:B------:R-:W-:Y:S01]  /*3c00*/  LEA.HI.X.SX32 R83, R7, R3, 0x1, P2 ;  /* 0x0000000307537211 */ /* 0x000fe200010f0eff */
[----:B------:R-:W-:Y:S01]  /*3c10*/  STL [R1+0x29c], R99 ;  /* 0x00029c6301007387 */ /* 0x000fe20000100800 */
[-C--:B------:R-:W-:Y:S01]  /*3c20*/  IADD3 RZ, P2, R13, R2.reuse, RZ ;  /* 0x000000020dff7210 */ /* 0x080fe20007f5e0ff */
[C---:B------:R-:W-:Y:S01]  /*3c30*/  IMAD R13, R5.reuse, 0x50, RZ ;  /* 0x00000050050d7824 */ /* 0x040fe200078e02ff */
[----:B------:R-:W-:Y:S01]  /*3c40*/  LEA R7, R5, R5, 0x5 ;  /* 0x0000000505077211 */ /* 0x000fe200078e28ff */
[----:B------:R2:W-:Y:S01]  /*3c50*/  STL [R1+0x294], R11 ;  /* 0x0002940b01007387 */ /* 0x0005e20000100800 */
[-C--:B------:R-:W-:Y:S01]  /*3c60*/  IADD3 RZ, P1, R55, R2.reuse, RZ ;  /* 0x0000000237ff7210 */ /* 0x080fe20007f3e0ff */
[----:B------:R-:W-:Y:S01]  /*3c70*/  IMAD R31, R5, 0x1d, RZ ;  /* 0x0000001d051f7824 */ /* 0x000fe200078e02ff */
[-C--:B------:R-:W-:Y:S01]  /*3c80*/  LEA.HI.X.SX32 R79, R7, R3.reuse, 0x1, P0 ;  /* 0x00000003074f7211 */ /* 0x080fe200000f0eff */
[----:B------:R-:W-:Y:S01]  /*3c90*/  IMAD R7, R5, 0x23, RZ ;  /* 0x0000002305077824 */ /* 0x000fe200078e02ff */
[-C--:B------:R-:W-:Y:S01]  /*3ca0*/  IADD3 RZ, P0, R13, R2.reuse, RZ ;  /* 0x000000020dff7210 */ /* 0x080fe20007f1e0ff */
[----:B------:R-:W-:Y:S01]  /*3cb0*/  STL [R1+0x28c], R97 ;  /* 0x00028c6101007387 */ /* 0x000fe20000100800 */
[----:B------:R-:W-:Y:S01]  /*3cc0*/  IMAD R13, R5, 0x54, RZ ;  /* 0x00000054050d7824 */ /* 0x000fe200078e02ff */
[-C--:B------:R-:W-:Y:S01]  /*3cd0*/  LEA.HI.X.SX32 R89, R27, R3.reuse, 0x1, P1 ;  /* 0x000000031b597211 */ /* 0x080fe200008f0eff */
[----:B------:R-:W-:Y:S01]  /*3ce0*/  IMAD R15, R5, 0x4e, RZ ;  /* 0x0000004e050f7824 */ /* 0x000fe200078e02ff */
[----:B------:R0:W-:Y:S01]  /*3cf0*/  STL [R1+0x284], R45 ;  /* 0x0002842d01007387 */ /* 0x0001e20000100800 */
[-C--:B------:R-:W-:Y:S01]  /*3d00*/  IADD3 RZ, P1, R61, R2.reuse, RZ ;  /* 0x000000023dff7210 */ /* 0x080fe20007f3e0ff */
[----:B------:R-:W3:Y:S01]  /*3d10*/  LDC R247, c[0x0][0x268] ;  /* 0x00009a00fff77b82 */ /* 0x000ee20000000800 */
[-C--:B------:R-:W-:Y:S01]  /*3d20*/  LEA.HI.X.SX32 R75, R7, R3.reuse, 0x1, P4 ;  /* 0x00000003074b7211 */ /* 0x080fe200020f0eff */
[----:B------:R-:W-:Y:S01]  /*3d30*/  IMAD R7, R5, 0x25, RZ ;  /* 0x0000002505077824 */ /* 0x000fe200078e02ff */
[-C--:B------:R-:W-:Y:S01]  /*3d40*/  IADD3 RZ, P4, R13, R2.reuse, RZ ;  /* 0x000000020dff7210 */ /* 0x080fe20007f9e0ff */
[----:B------:R-:W-:Y:S01]  /*3d50*/  IMAD R13, R5, 0x58, RZ ;  /* 0x00000058050d7824 */ /* 0x000fe200078e02ff */
[----:B------:R-:W-:Y:S01]  /*3d60*/  LEA.HI.X.SX32 R85, R31, R3, 0x1, P1 ;  /* 0x000000031f557211 */ /* 0x000fe200008f0eff */
[----:B------:R-:W-:Y:S01]  /*3d70*/  STL [R1+0x27c], R95 ;  /* 0x00027c5f01007387 */ /* 0x000fe20000100800 */
[C---:B--2---:R-:W-:Y:S01]  /*3d80*/  LEA R11, R5.reuse, -R5, 0x5 ;  /* 0x80000005050b7211 */ /* 0x044fe200078e28ff */
[----:B0-----:R-:W-:Y:S01]  /*3d90*/  IMAD R45, R5, 0x3e, RZ ;  /* 0x0000003e052d7824 */ /* 0x001fe200078e02ff */
[-C--:B------:R-:W-:Y:S01]  /*3da0*/  LEA.HI.X.SX32 R71, R7, R3.reuse, 0x1, P6 ;  /* 0x0000000307477211 */ /* 0x080fe200030f0eff */
[----:B------:R-:W-:Y:S01]  /*3db0*/  IMAD R7, R5, 0x27, RZ ;  /* 0x0000002705077824 */ /* 0x000fe200078e02ff */
[-C--:B------:R-:W-:Y:S01]  /*3dc0*/  IADD3 RZ, P6, R13, R2.reuse, RZ ;  /* 0x000000020dff7210 */ /* 0x080fe20007fde0ff */
[----:B------:R-:W-:Y:S01]  /*3dd0*/  IMAD R13, R5, 0x5c, RZ ;  /* 0x0000005c050d7824 */ /* 0x000fe200078e02ff */
[-C--:B------:R-:W-:Y:S01]  /*3de0*/  IADD3 RZ, P1, R45, R2.reuse, RZ ;  /* 0x000000022dff7210 */ /* 0x080fe20007f3e0ff */
[----:B------:R-:W-:Y:S01]  /*3df0*/  STL [R1+0x274], R93 ;  /* 0x0002745d01007387 */ /* 0x000fe20000100800 */
[-C--:B------:R-:W-:Y:S01]  /*3e00*/  LEA.HI.X.SX32 R59, R39, R3.reuse, 0x1, P4 ;  /* 0x00000003273b7211 */ /* 0x080fe200020f0eff */
[----:B------:R-:W0:Y:S01]  /*3e10*/  LDC R78, c[0x0][0x268] ;  /* 0x00009a00ff4e7b82 */ /* 0x000e220000000800 */
[-C--:B------:R-:W-:Y:S01]  /*3e20*/  LEA.HI.X.SX32 R81, R11, R3.reuse, 0x1, P1 ;  /* 0x000000030b517211 */ /* 0x080fe200008f0eff */
[----:B------:R-:W-:Y:S01]  /*3e30*/  IMAD R11, R5, 0x22, RZ ;  /* 0x00000022050b7824 */ /* 0x000fe200078e02ff */
[-C--:B------:R-:W-:Y:S01]  /*3e40*/  IADD3 RZ, P1, R15, R2.reuse, RZ ;  /* 0x000000020fff7210 */ /* 0x080fe20007f3e0ff */
[----:B------:R-:W-:Y:S01]  /*3e50*/  IMAD R15, R5, 0x52, RZ ;  /* 0x00000052050f7824 */ /* 0x000fe200078e02ff */
[-C--:B------:R-:W-:Y:S01]  /*3e60*/  LEA.HI.X.SX32 R69, R35, R3.reuse, 0x1, P2 ;  /* 0x0000000323457211 */ /* 0x080fe200010f0eff */
[----:B------:R-:W-:Y:S01]  /*3e70*/  STL [R1+0x26c], R91 ;  /* 0x00026c5b01007387 */ /* 0x000fe20000100800 */
[-C--:B------:R-:W-:Y:S01]  /*3e80*/  LEA.HI.X.SX32 R67, R7, R3.reuse, 0x1, P1 ;  /* 0x0000000307437211 */ /* 0x080fe200008f0eff */
[----:B------:R-:W-:Y:S01]  /*3e90*/  IMAD R7, R5, 0x29, RZ ;  /* 0x0000002905077824 */ /* 0x000fe200078e02ff */
[-C--:B------:R-:W-:Y:S01]  /*3ea0*/  LEA.HI.X.SX32 R77, R11, R3.reuse, 0x1, P3 ;  /* 0x000000030b4d7211 */ /* 0x080fe200018f0eff */
[----:B------:R-:W-:Y:S01]  /*3eb0*/  IMAD R11, R5, 0x56, RZ ;  /* 0x00000056050b7824 */ /* 0x000fe200078e02ff */
[-C--:B------:R-:W-:Y:S01]  /*3ec0*/  IADD3 RZ, P1, R13, R2.reuse, RZ ;  /* 0x000000020dff7210 */ /* 0x080fe20007f3e0ff */
[----:B------:R-:W-:Y:S01]  /*3ed0*/  IMAD R13, R5, 0x60, RZ ;  /* 0x00000060050d7824 */ /* 0x000fe200078e02ff */
[-C--:B------:R-:W-:Y:S01]  /*3ee0*/  IADD3 RZ, P3, R15, R2.reuse, RZ ;  /* 0x000000020fff7210 */ /* 0x080fe20007f7e0ff */
[----:B------:R-:W-:Y:S01]  /*3ef0*/  STL [R1+0x264], R89 ;  /* 0x0002645901007387 */ /* 0x000fe20000100800 */
        /* <DEDUP_REMOVED lines=16> */
[-C--:B------:R-:W-:Y:S01]  /*4000*/  IADD3 RZ, P2, R13, R2.reuse, RZ ;  /* 0x000000020dff7210 */ /* 0x080fe20007f5e0ff */
[----:B------:R-:W-:Y:S01]  /*4010*/  IMAD R13, R5, 0x6c, RZ ;  /* 0x0000006c050d7824 */ /* 0x000fe200078e02ff */
[-C--:B------:R-:W-:Y:S01]  /*4020*/  IADD3 RZ, P0, R11, R2.reuse, RZ ;  /* 0x000000020bff7210 */ /* 0x080fe20007f1e0ff */
[----:B------:R-:W-:Y:S01]  /*4030*/  IMAD R11, R5, 0x62, RZ ;  /* 0x00000062050b7824 */ /* 0x000fe200078e02ff */
[----:B------:R-:W-:Y:S01]  /*4040*/  STL [R1+0x254], R85 ;  /* 0x0002545501007387 */ /* 0x000fe20000100800 */
[-C--:B------:R-:W-:Y:S01]  /*4050*/  LEA.HI.X.SX32 R37, R41, R3.reuse, 0x1, P6 ;  /* 0x0000000329257211 */ /* 0x080fe200030f0eff */
[----:B------:R-:W2:Y:S01]  /*4060*/  LDC R80, c[0x0][0x268] ;  /* 0x00009a00ff507b82 */ /* 0x000ea20000000800 */
        /* <DEDUP_REMOVED lines=8> */
[----:B------:R-:W1:Y:S01]  /*40f0*/  LDC R76, c[0x0][0x268] ;  /* 0x00009a00ff4c7b82 */ /* 0x000e620000000800 */
[-C--:B------:R-:W-:Y:S01]  /*4100*/  LEA.HI.X.SX32 R27, R7, R3.reuse, 0x1, P4 ;  /* 0x00000003071b7211 */ /* 0x080fe200020f0eff */
[----:B------:R-:W-:Y:S01]  /*4110*/  STL [R1+0x244], R81 ;  /* 0x0002445101007387 */ /* 0x000fe20000100800 */
[-C--:B------:R-:W-:Y:S01]  /*4120*/  IADD3 RZ, P4, R13, R2.reuse, RZ ;  /* 0x000000020dff7210 */ /* 0x080fe20007f9e0ff */
[----:B------:R-:W-:Y:S01]  /*4130*/  IMAD R7, R5, 0x33, RZ ;  /* 0x0000003305077824 */ /* 0x000fe200078e02ff */
[-C--:B------:R-:W-:Y:S01]  /*4140*/  IADD3 RZ, P6, R11, R2.reuse, RZ ;  /* 0x000000020bff7210 */ /* 0x080fe20007fde0ff */
[----:B------:R-:W-:Y:S01]  /*4150*/  STL [R1+0x23c], R79 ;  /* 0x00023c4f01007387 */ /* 0x000fe20000100800 */
[----:B------:R-:W-:Y:S01]  /*4160*/  IMAD R13, R5, 0x74, RZ ;  /* 0x00000074050d7824 */ /* 0x000fe200078e02ff */
[-C--:B------:R-:W-:Y:S01]  /*4170*/  LEA.HI.X.SX32 R29, R47, R3.reuse, 0x1, P3 ;  /* 0x000000032f1d7211 */ /* 0x080fe200018f0eff */
[----:B------:R-:W-:Y:S01]  /*4180*/  IMAD R11, R5, 0x6a, RZ ;  /* 0x0000006a050b7824 */ /* 0x000fe200078e02ff */
[----:B------:R-:W-:Y:S01]  /*4190*/  STL [R1+0x234], R77 ;  /* 0x0002344d01007387 */ /* 0x000fe20000100800 */
[-C--:B------:R-:W-:Y:S01]  /*41a0*/  LEA.HI.X.SX32 R23, R7, R3.reuse, 0x1, P6 ;  /* 0x0000000307177211 */ /* 0x080fe200030f0eff */
[----:B------:R-:W-:Y:S01]  /*41b0*/  IMAD R7, R5, 0x35, RZ ;  /* 0x0000003505077824 */ /* 0x000fe200078e02ff */
[-C--:B------:R-:W-:Y:S01]  /*41c0*/  IADD3 RZ, P6, R13, R2.reuse, RZ ;  /* 0x000000020dff7210 */ /* 0x080fe20007fde0ff */
[----:B------:R4:W-:Y:S01]  /*41d0*/  STL [R1+0x22c], R75 ;  /* 0x00022c4b01007387 */ /* 0x0009e20000100800 */
[-C--:B------:R-:W-:Y:S01]  /*41e0*/  IADD3 RZ, P1, R11, R2.reuse, RZ ;  /* 0x000000020bff7210 */ /* 0x080fe20007f3e0ff */
[----:B------:R-:W-:Y:S01]  /*41f0*/  IMAD R13, R5, 0x78, RZ ;  /* 0x00000078050d7824 */ /* 0x000fe200078e02ff */
[-C--:B------:R-:W-:Y:S01]  /*4200*/  LEA.HI.X.SX32 R25, R49, R3.reuse, 0x1, P5 ;  /* 0x0000000331197211 */ /* 0x080fe200028f0eff */
[----:B------:R-:W-:Y:S01]  /*4210*/  STL [R1+0x224], R73 ;  /* 0x0002244901007387 */ /* 0x000fe20000100800 */
[----:B------:R-:W-:Y:S01]  /*4220*/  IMAD R11, R5, 0x6e, RZ ;  /* 0x0000006e050b7824 */ /* 0x000fe200078e02ff */
[-C--:B------:R-:W-:Y:S01]  /*4230*/  LEA.HI.X.SX32 R19, R7, R3.reuse, 0x1, P1 ;  /* 0x0000000307137211 */ /* 0x080fe200008f0eff */
[----:B------:R-:W-:Y:S01]  /*4240*/  IMAD R7, R5, 0x37, RZ ;  /* 0x0000003705077824 */ /* 0x000fe200078e02ff */
[----:B------:R-:W-:Y:S01]  /*4250*/  STL [R1+0x21c], R71 ;  /* 0x00021c4701007387 */ /* 0x000fe20000100800 */
[-C--:B------:R-:W-:Y:S01]  /*4260*/  IADD3 RZ, P1, R13, R2.reuse, RZ ;  /* 0x000000020dff7210 */ /* 0x080fe20007f3e0ff */
[----:B------:R-:W-:Y:S01]  /*4270*/  IMAD R13, R5, 0x7c, RZ ;  /* 0x0000007c050d7824 */ /* 0x000fe200078e02ff */
[-C--:B------:R-:W-:Y:S01]  /*4280*/  IADD3 RZ, P3, R11, R2.reuse, RZ ;  /* 0x000000020bff7210 */ /* 0x080fe20007f7e0ff */
[----:B------:R-:W-:Y:S01]  /*4290*/  STL [R1+0x214], R69 ;  /* 0x0002144501007387 */ /* 0x000fe20000100800 */
[-C--:B------:R-:W-:Y:S01]  /*42a0*/  LEA.HI.X.SX32 R21, R51, R3.reuse, 0x1, P2 ;  /* 0x0000000333157211 */ /* 0x080fe200010f0eff */
[----:B------:R-:W-:Y:S01]  /*42b0*/  IMAD R11, R5, 0x72, RZ ;  /* 0x00000072050b7824 */ /* 0x000fe200078e02ff */
[-C--:B------:R-:W-:Y:S01]  /*42c0*/  LEA.HI.X.SX32 R17, R55, R3.reuse, 0x1, P0 ;  /* 0x0000000337117211 */ /* 0x080fe200000f0eff */
[----:B------:R-:W-:Y:S01]  /*42d0*/  STL [R1+0x20c], R67 ;  /* 0x00020c4301007387 */ /* 0x000fe20000100800 */
[-C--:B------:R-:W-:Y:S01]  /*42e0*/  LEA.HI.X.SX32 R15, R7, R3.reuse, 0x1, P3 ;  /* 0x00000003070f7211 */ /* 0x080fe200018f0eff */
[----:B------:R-:W-:Y:S01]  /*42f0*/  IMAD R49, R5, 0x3d, RZ ;  /* 0x0000003d05317824 */ /* 0x000fe200078e02ff */
[-C--:B------:R-:W-:Y:S01]  /*4300*/  IADD3 RZ, P3, R13, R2.reuse, RZ ;  /* 0x000000020dff7210 */ /* 0x080fe20007f7e0ff */
[----:B------:R3:W-:Y:S01]  /*4310*/  STL [R1+0x204], R65 ;  /* 0x0002044101007387 */ /* 0x0007e20000100800 */
[-C--:B------:R-:W-:Y:S01]  /*4320*/  LEA.HI.X.SX32 R13, R57, R3.reuse, 0x1, P4 ;  /* 0x00000003390d7211 */ /* 0x080fe200020f0eff */
[----:B------:R-:W-:Y:S01]  /*4330*/  IMAD R57, R5, 0x3b, RZ ;  /* 0x0000003b05397824 */ /* 0x000fe200078e02ff */
[-C--:B------:R-:W-:Y:S01]  /*4340*/  IADD3 RZ, P5, R11, R2.reuse, RZ ;  /* 0x000000020bff7210 */ /* 0x080fe20007fbe0ff */
[----:B------:R-:W-:Y:S01]  /*4350*/  STL [R1+0x1fc], R63 ;  /* 0x0001fc3f01007387 */ /* 0x000fe20000100800 */
[----:B------:R-:W-:Y:S01]  /*4360*/  LEA.HI.X.SX32 R251, R61, R3, 0x1, P6 ;  /* 0x000000033dfb7211 */ /* 0x000fe200030f0eff */
[C---:B------:R-:W-:Y:S01]  /*4370*/  IMAD R11, R5.reuse, 0x76, RZ ;  /* 0x00000076050b7824 */ /* 0x040fe200078e02ff */
[C---:B------:R-:W-:Y:S01]  /*4380*/  LEA R41, R5.reuse, -R5, 0x6 ;  /* 0x8000000505297211 */ /* 0x040fe200078e30ff */
[----:B------:R-:W-:Y:S01]  /*4390*/  STL [R1+0x1f4], R59 ;  /* 0x0001f43b01007387 */ /* 0x000fe20000100800 */
[C---:B----4-:R-:W-:Y:S01]  /*43a0*/  SHF.L.U32 R75, R18.reuse, 0x3, RZ ;  /* 0x00000003124b7819 */ /* 0x050fe200000006ff */
[----:B---3--:R-:W-:Y:S01]  /*43b0*/  IMAD R65, R5, 0x39, RZ ;  /* 0x0000003905417824 */ /* 0x008fe200078e02ff */
[-C--:B------:R-:W-:Y:S01]  /*43c0*/  IADD3 RZ, P2, R11, R2.reuse, RZ ;  /* 0x000000020bff7210 */ /* 0x080fe20007f5e0ff */
[----:B------:R-:W-:Y:S01]  /*43d0*/  STL [R1+0x1ec], R39 ;  /* 0x0001ec2701007387 */ /* 0x000fe20000100800 */
[----:B------:R-:W-:Y:S01]  /*43e0*/  IMAD R11, R5, 0x7a, RZ ;  /* 0x0000007a050b7824 */ /* 0x000fe200078e02ff */
[----:B------:R-:W3:Y:S01]  /*43f0*/  LDC R79, c[0x0][0x268] ;  /* 0x00009a00ff4f7b82 */ /* 0x000ee20000000800 */
[----:B------:R-:W-:Y:S01]  /*4400*/  SHF.L.U32 R77, R18, 0x4, RZ ;  /* 0x00000004124d7819 */ /* 0x000fe200000006ff */
[----:B------:R4:W-:Y:S01]  /*4410*/  STL [R1+0x1e4], R37 ;  /* 0x0001e42501007387 */ /* 0x0009e20000100800 */
[----:B0-----:R-:W-:Y:S01]  /*4420*/  SHF.L.U32 R78, R78, 0x5, RZ ;  /* 0x000000054e4e7819 */ /* 0x001fe200000006ff */
[----:B-1----:R-:W-:Y:S01]  /*4430*/  IMAD R76, R76, 0x82, RZ ;  /* 0x000000824c4c7824 */ /* 0x002fe200078e02ff */
[----:B------:R-:W-:Y:S01]  /*4440*/  IADD3 RZ, P0, R11, R2, RZ ;  /* 0x000000020bff7210 */ /* 0x000fe20007f1e0ff */
[----:B------:R0:W-:Y:S01]  /*4450*/  STL [R1+0x1dc], R35 ;  /* 0x0001dc2301007387 */ /* 0x0001e20000100800 */
[----:B------:R-:W-:Y:S01]  /*4460*/  IMAD R11, R5, 0x7e, RZ ;  /* 0x0000007e050b7824 */ /* 0x000fe200078e02ff */
[----:B------:R-:W1:Y:S01]  /*4470*/  LDC R83, c[0x0][0x268] ;  /* 0x00009a00ff537b82 */ /* 0x000e620000000800 */
[----:B--2---:R-:W-:Y:S01]  /*4480*/  SHF.L.U32 R80, R80, 0x6, RZ ;  /* 0x0000000650507819 */ /* 0x004fe200000006ff */
[----:B------:R-:W-:Y:S01]  /*4490*/  STL [R1+0x1d4], R33 ;  /* 0x0001d42101007387 */ /* 0x000fe20000100800 */
[C---:B------:R-:W-:Y:S01]  /*44a0*/  LEA R94, R18.reuse, R18, 0x3 ;  /* 0x00000012125e7211 */ /* 0x040fe200078e18ff */
[C---:B----4-:R-:W-:Y:S01]  /*44b0*/  IMAD R37, R18.reuse, 0xc, RZ ;  /* 0x0000000c12257824 */ /* 0x050fe200078e02ff */
[----:B------:R-:W-:Y:S01]  /*44c0*/  IADD3 RZ, P4, R11, R2, RZ ;  /* 0x000000020bff7210 */ /* 0x000fe20007f9e0ff */
[----:B------:R-:W-:Y:S01]  /*44d0*/  STL [R1+0x1cc], R31 ;  /* 0x0001cc1f01007387 */ /* 0x000fe20000100800 */
[CC--:B------:R-:W-:Y:S01]  /*44e0*/  LEA R110, R18.reuse, R18.reuse, 0x2 ;  /* 0x00000012126e7211 */ /* 0x0c0fe200078e10ff */
[----:B------:R-:W2:Y:S01]  /*44f0*/  LDC R82, c[0x0][0x268] ;  /* 0x00009a00ff527b82 */ /* 0x000ea20000000800 */
[----:B0-----:R-:W-:Y:S01]  /*4500*/  MOV R35, 0x3f800000 ;  /* 0x3f80000000237802 */ /* 0x001fe20000000f00 */
[----:B------:R-:W-:Y:S01]  /*4510*/  STL [R1+0x1c4], R29 ;  /* 0x0001c41d01007387 */ /* 0x000fe20000100800 */
[C---:B------:R-:W-:Y:S01]  /*4520*/  IMAD R127, R18.reuse, 0xb, RZ ;  /* 0x0000000b127f7824 */ /* 0x040fe200078e02ff */
[CC--:B------:R-:W-:Y:S01]  /*4530*/  LEA R143, R18.reuse, R18.reuse, 0x1 ;  /* 0x00000012128f7211 */ /* 0x0c0fe200078e08ff */
[C---:B------:R-:W-:Y:S01]  /*4540*/  IMAD R215, R18.reuse, 0xd, RZ ;  /* 0x0000000d12d77824 */ /* 0x040fe200078e02ff */
[----:B------:R-:W-:Y:S01]  /*4550*/  STL [R1+0x1bc], R27 ;  /* 0x0001bc1b01007387 */ /* 0x000fe20000100800 */
[CC--:B------:R-:W-:Y:S01]  /*4560*/  LEA R239, R18.reuse, -R18.reuse, 0x3 ;  /* 0x8000001212ef7211 */ /* 0x0c0fe200078e18ff */
[----:B------:R-:W0:Y:S01]  /*4570*/  LDC R81, c[0x0][0x268] ;  /* 0x00009a00ff517b82 */ /* 0x000e220000000800 */
[----:B---3--:R-:W-:Y:S01]  /*4580*/  IMAD R79, R79, 0x84, RZ ;  /* 0x000000844f4f7824 */ /* 0x008fe200078e02ff */
[----:B------:R-:W-:Y:S01]  /*4590*/  STL [R1+0x1b4], R25 ;  /* 0x0001b41901007387 */ /* 0x000fe20000100800 */
[C---:B------:R-:W-:Y:S01]  /*45a0*/  IMAD R56, R18.reuse, 0xe, RZ ;  /* 0x0000000e12387824 */ /* 0x040fe200078e02ff */
[----:B------:R-:W-:Y:S01]  /*45b0*/  LEA R240, R18, -R18, 0x4 ;  /* 0x8000001212f07211 */ /* 0x000fe200078e20ff */
[----:B------:R-:W-:Y:S01]  /*45c0*/  UIADD3 UR9, UR4, 0x8000, URZ ;  /* 0x0000800004097890 */ /* 0x000fe2000fffe03f */
[----:B------:R-:W-:Y:S01]  /*45d0*/  STL [R1+0x1ac], R23 ;  /* 0x0001ac1701007387 */ /* 0x000fe20000100800 */
[----:B------:R-:W-:Y:S01]  /*45e0*/  MOV R4, RZ ;  /* 0x000000ff00047202 */ /* 0x000fe20000000f00 */
[----:B------:R-:W3:Y:S01]  /*45f0*/  LDC R11, c[0x0][0x268] ;  /* 0x00009a00ff0b7b82 */ /* 0x000ee20000000800 */
[----:B-1----:R-:W-:Y:S01]  /*4600*/  LEA R83, R83, R83, 0x5 ;  /* 0x0000005353537211 */ /* 0x002fe200078e28ff */
[----:B------:R-:W-:Y:S01]  /*4610*/  STL [R1+0x1a4], R21 ;  /* 0x0001a41501007387 */ /* 0x000fe20000100800 */
[----:B------:R-:W-:Y:S01]  /*4620*/  USHF.R.U32.HI UR9, URZ, 0x4, UR9 ;  /* 0x000000043f097899 */ /* 0x000fe20008011609 */
[----:B------:R-:W-:-:S02]  /*4630*/  MOV R0, RZ ;  /* 0x000000ff00007202 */ /* 0x000fc40000000f00 */
[----:B------:R-:W-:Y:S01]  /*4640*/  CS2R R182, SRZ ;  /* 0x0000000000b67805 */ /* 0x000fe2000001ff00 */
[----:B------:R1:W-:Y:S01]  /*4650*/  STL [R1+0x19c], R19 ;  /* 0x00019c1301007387 */ /* 0x0003e20000100800 */
[----:B------:R-:W-:Y:S01]  /*4660*/  USGXT.U32 UR38, UR9, 0xe ;  /* 0x0000000e0926789a */ /* 0x000fe20008000000 */
[----:B------:R-:W4:Y:S01]  /*4670*/  LDC R85, c[0x0][0x268] ;  /* 0x00009a00ff557b82 */ /* 0x000f220000000800 */
[----:B--2---:R-:W-:Y:S01]  /*4680*/  LEA R82, R82, R82, 0x6 ;  /* 0x0000005252527211 */ /* 0x004fe200078e30ff */
[----:B------:R-:W-:Y:S01]  /*4690*/  STL [R1+0x194], R17 ;  /* 0x0001941101007387 */ /* 0x000fe20000100800 */
[----:B------:R-:W-:Y:S01]  /*46a0*/  UIADD3 UR34, UP1, UR38, 0x2, URZ ;  /* 0x0000000226227890 */ /* 0x000fe2000ff3e03f */
[----:B------:R-:W-:Y:S01]  /*46b0*/  CS2R R184, SRZ ;  /* 0x0000000000b87805 */ /* 0x000fe2000001ff00 */
[----:B------:R-:W-:Y:S01]  /*46c0*/  UMOV UR60, URZ ;  /* 0x0000003f003c7c82 */ /* 0x000fe20008000000 */
[----:B------:R-:W-:Y:S01]  /*46d0*/  STL [R1+0x18c], R15 ;  /* 0x00018c0f01007387 */ /* 0x000fe20000100800 */
[----:B------:R-:W-:Y:S01]  /*46e0*/  UIADD3.X UR35, UR8, 0x40000040, URZ, UP1, !UPT ;  /* 0x4000004008237890 */ /* 0x000fe20008ffe43f */
[----:B-1----:R-:W1:Y:S01]  /*46f0*/  LDC R19, c[0x0][0x268] ;  /* 0x00009a00ff137b82 */ /* 0x002e620000000800 */
[----:B0-----:R-:W-:Y:S01]  /*4700*/  IMAD R81, R81, 0x86, RZ ;  /* 0x0000008651517824 */ /* 0x001fe200078e02ff */
[----:B------:R-:W-:Y:S01]  /*4710*/  STL [R1+0x184], R13 ;  /* 0x0001840d01007387 */ /* 0x000fe20000100800 */
[----:B------:R-:W-:-:S03]  /*4720*/  ULDC UR5, c[0x0][0x238] ;  /* 0x00008e0000057ab9 */ /* 0x000fc60000000800 */
[----:B------:R0:W-:Y:S02]  /*4730*/  STL [R1+0x6d8], R249 ;  /* 0x0006d8f901007387 */ /* 0x0001e40000100800 */
[----:B------:R-:W2:Y:S01]  /*4740*/  LDC R87, c[0x0][0x268] ;  /* 0x00009a00ff577b82 */ /* 0x000ea20000000800 */
[----:B---3--:R-:W-:Y:S01]  /*4750*/  IMAD R11, R11, 0x44, RZ ;  /* 0x000000440b0b7824 */ /* 0x008fe200078e02ff */
[----:B------:R-:W-:Y:S04]  /*4760*/  STL [R1+0x2bc], R20 ;  /* 0x0002bc1401007387 */ /* 0x000fe80000100800 */
[----:B------:R3:W-:Y:S01]  /*4770*/  STL [R1+0x2b8], R36 ;  /* 0x0002b82401007387 */ /* 0x0007e20000100800 */
[----:B0-----:R-:W-:Y:S01]  /*4780*/  LEA.HI.X.SX32 R249, R65, R3, 0x1, P5 ;  /* 0x0000000341f97211 */ /* 0x001fe200028f0eff */
[----:B------:R-:W0:Y:S02]  /*4790*/  LDC R13, c[0x0][0x268] ;  /* 0x00009a00ff0d7b82 */ /* 0x000e240000000800 */
[----:B------:R1:W-:Y:S01]  /*47a0*/  STL [R1+0x2b4], R35 ;  /* 0x0002b42301007387 */ /* 0x0003e20000100800 */
[----:B----4-:R-:W-:-:S03]  /*47b0*/  IMAD R85, R85, 0x43, RZ ;  /* 0x0000004355557824 */ /* 0x010fc600078e02ff */
[----:B------:R4:W-:Y:S01]  /*47c0*/  STL [R1+0x2b0], R20 ;  /* 0x0002b01401007387 */ /* 0x0009e20000100800 */
[----:B---3--:R-:W-:Y:S01]  /*47d0*/  MOV R36, 0xff800000 ;  /* 0xff80000000247802 */ /* 0x008fe20000000f00 */
[----:B------:R-:W3:Y:S01]  /*47e0*/  LDC R84, c[0x0][0x268] ;  /* 0x00009a00ff547b82 */ /* 0x000ee20000000800 */
[----:B-1----:R-:W-:Y:S01]  /*47f0*/  IMAD R19, R19, 0x42, RZ ;  /* 0x0000004213137824 */ /* 0x002fe200078e02ff */
[----:B------:R-:W-:Y:S02]  /*4800*/  MOV R35, 0xff800000 ;  /* 0xff80000000237802 */ /* 0x000fe40000000f00 */
[----:B------:R1:W-:Y:S01]  /*4810*/  STL [R1+0x108], R36 ;  /* 0x0001082401007387 */ /* 0x0003e20000100800 */
[----:B----4-:R-:W-:-:S03]  /*4820*/  MOV R20, 0xff800000 ;  /* 0xff80000000147802 */ /* 0x010fc60000000f00 */
[----:B------:R4:W-:Y:S01]  /*4830*/  STL [R1+0x118], R35 ;  /* 0x0001182301007387 */ /* 0x0009e20000100800 */
[----:B------:R-:W3:Y:S01]  /*4840*/  LDC R86, c[0x0][0x268] ;  /* 0x00009a00ff567b82 */ /* 0x000ee20000000800 */
[----:B--2---:R-:W-:Y:S02]  /*4850*/  LEA R87, R87, R87, 0x4 ;  /* 0x0000005757577211 */ /* 0x004fe400078e20ff */
[----:B------:R-:W-:Y:S01]  /*4860*/  STL [R1], RZ ;  /* 0x000000ff01007387 */ /* 0x000fe20000100800 */
[----:B-1----:R-:W-:-:S03]  /*4870*/  IMAD R36, R18, 0x6, RZ ;  /* 0x0000000612247824 */ /* 0x002fc600078e02ff */
[----:B------:R1:W-:Y:S01]  /*4880*/  STL [R1+0x128], R20 ;  /* 0x0001281401007387 */ /* 0x0003e20000100800 */
[----:B------:R-:W2:Y:S01]  /*4890*/  LDC R7, c[0x0][0x268] ;  /* 0x00009a00ff077b82 */ /* 0x000ea20000000800 */
[C---:B----4-:R-:W-:Y:S01]  /*48a0*/  SHF.L.U32 R35, R18.reuse, 0x1, RZ ;  /* 0x0000000112237819 */ /* 0x050fe200000006ff */
[----:B0-----:R-:W-:Y:S01]  /*48b0*/  IMAD R13, R13, 0x22, RZ ;  /* 0x000000220d0d7824 */ /* 0x001fe200078e02ff */
[----:B------:R-:W-:Y:S02]  /*48c0*/  STL [R1+0x4], RZ ;  /* 0x000004ff01007387 */ /* 0x000fe40000100800 */
[----:B------:R-:W-:Y:S02]  /*48d0*/  IADD3 R248, P5, R35, R8, RZ ;  /* 0x0000000823f87210 */ /* 0x000fe40007fbe0ff */
[----:B------:R-:W-:Y:S01]  /*48e0*/  STL [R1+0x8], RZ ;  /* 0x000008ff01007387 */ /* 0x000fe20000100800 */
[----:B------:R-:W0:Y:S01]  /*48f0*/  LDC R90, c[0x0][0x268] ;  /* 0x00009a00ff5a7b82 */ /* 0x000e220000000800 */
[----:B-1----:R-:W-:-:S02]  /*4900*/  IMAD R20, R18, 0xa, RZ ;  /* 0x0000000a12147824 */ /* 0x002fc400078e02ff */
[----:B------:R-:W-:Y:S01]  /*4910*/  STL [R1+0xc], RZ ;  /* 0x00000cff01007387 */ /* 0x000fe20000100800 */
[----:B---3--:R-:W-:-:S03]  /*4920*/  IMAD R84, R84, 0x88, RZ ;  /* 0x0000008854547824 */ /* 0x008fc600078e02ff */
[----:B------:R-:W-:Y:S01]  /*4930*/  STL [R1+0x10], RZ ;  /* 0x000010ff01007387 */ /* 0x000fe20000100800 */
[----:B------:R-:W1:Y:S01]  /*4940*/  LDC R91, c[0x0][0x268] ;  /* 0x00009a00ff5b7b82 */ /* 0x000e620000000800 */
[----:B------:R-:W-:Y:S02]  /*4950*/  IMAD R86, R86, 0x8a, RZ ;  /* 0x0000008a56567824 */ /* 0x000fe400078e02ff */
[----:B------:R-:W-:Y:S04]  /*4960*/  STL [R1+0x14], RZ ;  /* 0x000014ff01007387 */ /* 0x000fe80000100800 */
[----:B------:R-:W-:Y:S01]  /*4970*/  STL [R1+0x18], RZ ;  /* 0x000018ff01007387 */ /* 0x000fe20000100800 */
[----:B------:R-:W3:Y:S01]  /*4980*/  LDC R88, c[0x0][0x268] ;  /* 0x00009a00ff587b82 */ /* 0x000ee20000000800 */
[----:B--2---:R-:W-:-:S02]  /*4990*/  IMAD R7, R7, 0x46, RZ ;  /* 0x0000004607077824 */ /* 0x004fc400078e02ff */
[----:B------:R-:W-:Y:S04]  /*49a0*/  STL [R1+0x1c], RZ ;  /* 0x00001cff01007387 */ /* 0x000fe80000100800 */
[----:B------:R-:W-:Y:S01]  /*49b0*/  STL [R1+0x20], RZ ;  /* 0x000020ff01007387 */ /* 0x000fe20000100800 */
[----:B------:R-:W2:Y:S01]  /*49c0*/  LDC R89, c[0x0][0x268] ;  /* 0x00009a00ff597b82 */ /* 0x000ea20000000800 */
[----:B0-----:R-:W-:Y:S02]  /*49d0*/  IMAD R90, R90, 0x45, RZ ;  /* 0x000000455a5a7824 */ /* 0x001fe400078e02ff */
[----:B------:R-:W-:Y:S04]  /*49e0*/  STL [R1+0x24], RZ ;  /* 0x000024ff01007387 */ /* 0x000fe80000100800 */
[----:B------:R-:W-:Y:S01]  /*49f0*/  STL [R1+0x28], RZ ;  /* 0x000028ff01007387 */ /* 0x000fe20000100800 */
[----:B------:R-:W0:Y:S01]  /*4a00*/  LDC R10, c[0x0][0x268] ;  /* 0x00009a00ff0a7b82 */ /* 0x000e220000000800 */
[----:B-1----:R-:W-:-:S02]  /*4a10*/  IMAD R91, R91, 0x23, RZ ;  /* 0x000000235b5b7824 */ /* 0x002fc400078e02ff */
[----:B------:R-:W-:Y:S04]  /*4a20*/  STL [R1+0x2c], RZ ;  /* 0x00002cff01007387 */ /* 0x000fe80000100800 */
[----:B------:R-:W-:Y:S01]  /*4a30*/  STL [R1+0x30], RZ ;  /* 0x000030ff01007387 */ /* 0x000fe20000100800 */
[----:B------:R-:W1:Y:S01]  /*4a40*/  LDC R92, c[0x0][0x268] ;  /* 0x00009a00ff5c7b82 */ /* 0x000e620000000800 */
[----:B---3--:R-:W-:Y:S02]  /*4a50*/  IMAD R88, R88, 0x8c, RZ ;  /* 0x0000008c58587824 */ /* 0x008fe400078e02ff */
        /* <DEDUP_REMOVED lines=101> */
[----:B------:R2:W-:Y:S01]  /*50b0*/  STL.64 [R1+0x6c8], R152 ;  /* 0x0006c89801007387 */ /* 0x0005e20000100a00 */
[----:B------:R-:W4:Y:S01]  /*50c0*/  LDC R111, c[0x0][0x268] ;  /* 0x00009a00ff6f7b82 */ /* 0x000f220000000800 */
[----:B0-----:R-:W-:Y:S02]  /*50d0*/  IMAD R22, R23, 0x28, RZ ;  /* 0x0000002817167824 */ /* 0x001fe400078e02ff */
[----:B------:R-:W-:Y:S04]  /*50e0*/  STL.64 [R1+0x6d0], R154 ;  /* 0x0006d09a01007387 */ /* 0x000fe80000100a00 */
[----:B------:R0:W-:Y:S01]  /*50f0*/  STL.64 [R1+0x6e0], R156 ;  /* 0x0006e09c01007387 */ /* 0x0001e20000100a00 */
[----:B------:R-:W0:Y:S01]  /*5100*/  LDC R25, c[0x0][0x268] ;  /* 0x00009a00ff197b82 */ /* 0x000e220000000800 */
[----:B-1----:R-:W-:-:S02]  /*5110*/  IMAD R23, R24, 0x50, RZ ;  /* 0x0000005018177824 */ /* 0x002fc400078e02ff */
[----:B------:R-:W-:Y:S04]  /*5120*/  STL.64 [R1+0x6e8], R158 ;  /* 0x0006e89e01007387 */ /* 0x000fe80000100a00 */
[----:B------:R-:W-:Y:S01]  /*5130*/  STL.64 [R1+0x6f0], R160 ;  /* 0x0006f0a001007387 */ /* 0x000fe20000100a00 */
[----:B------:R-:W1:Y:S01]  /*5140*/  LDC R112, c[0x0][0x268] ;  /* 0x00009a00ff707b82 */ /* 0x000e620000000800 */
[----:B---3--:R-:W-:Y:S02]  /*5150*/  IMAD R109, R109, 0xa0, RZ ;  /* 0x000000a06d6d7824 */ /* 0x008fe400078e02ff */
[----:B------:R-:W-:Y:S04]  /*5160*/  STL [R1+0x17c], R249 ;  /* 0x00017cf901007387 */ /* 0x000fe80000100800 */
[----:B------:R3:W-:Y:S01]  /*5170*/  STL [R1+0x174], R251 ;  /* 0x000174fb01007387 */ /* 0x0007e20000100800 */
[----:B--2---:R-:W-:Y:S01]  /*5180*/  LEA.HI.X.SX32 R153, R41, R3, 0x1, P4 ;  /* 0x0000000329997211 */ /* 0x004fe200020f0eff */
[----:B------:R-:W2:Y:S01]  /*5190*/  LDC R114, c[0x0][0x268] ;  /* 0x00009a00ff727b82 */ /* 0x000ea20000000800 */
[----:B----4-:R-:W-:Y:S01]  /*51a0*/  IMAD R111, R111, 0xa2, RZ ;  /* 0x000000a26f6f7824 */ /* 0x010fe200078e02ff */
[----:B------:R4:W4:Y:S01]  /*51b0*/  LDL.LU R250, [R1+0x700] ;  /* 0x0007000001fa7983 */ /* 0x0009220000300800 */
[----:B0-----:R-:W-:-:S02]  /*51c0*/  IADD3 R156, P6, R20, R8, RZ ;  /* 0x00000008149c7210 */ /* 0x001fc40007fde0ff */
[-C--:B------:R-:W-:Y:S01]  /*51d0*/  LEA.HI.X.SX32 R155, R45, R3.reuse, 0x1, P3 ;  /* 0x000000032d9b7211 */ /* 0x080fe200018f0eff */
[----:B------:R-:W-:Y:S01]  /*51e0*/  IMAD R24, R25, 0x52, RZ ;  /* 0x0000005219187824 */ /* 0x000fe200078e02ff */
[----:B---3--:R-:W-:Y:S01]  /*51f0*/  LEA.HI.X.SX32 R251, R57, R3, 0x1, P2 ;  /* 0x0000000339fb7211 */ /* 0x008fe200010f0eff */
[----:B------:R-:W0:Y:S04]  /*5200*/  LDC R115, c[0x0][0x268] ;  /* 0x00009a00ff737b82 */ /* 0x000e280000000800 */
[----:B------:R3:W-:Y:S01]  /*5210*/  STL [R1+0x16c], R251 ;  /* 0x00016cfb01007387 */ /* 0x0007e20000100800 */
[-C--:B------:R-:W-:Y:S01]  /*5220*/  IADD3 R158, P2, R36, R8.reuse, RZ ;  /* 0x00000008249e7210 */ /* 0x080fe20007f5e0ff */
[----:B-1----:R-:W-:Y:S01]  /*5230*/  IMAD R112, R112, 0xa4, RZ ;  /* 0x000000a470707824 */ /* 0x002fe200078e02ff */
[----:B------:R-:W-:Y:S01]  /*5240*/  LEA.HI.X.SX32 R249, R245, R9, 0x1, P5 ;  /* 0x00000009f5f97211 */ /* 0x000fe200028f0eff */
[----:B------:R-:W1:Y:S01]  /*5250*/  LDC R113, c[0x0][0x268] ;  /* 0x00009a00ff717b82 */ /* 0x000e620000000800 */
[----:B------:R-:W-:-:S02]  /*5260*/  LEA R154, P3, R242, R8, 0x2 ;  /* 0x00000008f29a7211 */ /* 0x000fc400078610ff */
[----:B------:R-:W-:Y:S01]  /*5270*/  LEA R152, P4, R243, R8, 0x3 ;  /* 0x00000008f3987211 */ /* 0x000fe200078818ff */
[----:B--2---:R-:W-:-:S04]  /*5280*/  IMAD R114, R114, 0x51, RZ ;  /* 0x0000005172727824 */ /* 0x004fc800078e02ff */
[----:B------:R-:W2:Y:S08]  /*5290*/  LDC R26, c[0x0][0x268] ;  /* 0x00009a00ff1a7b82 */ /* 0x000eb00000000800 */
[----:B------:R-:W2:Y:S01]  /*52a0*/  LDC R27, c[0x0][0x268] ;  /* 0x00009a00ff1b7b82 */ /* 0x000ea20000000800 */
[----:B0-----:R-:W-:-:S07]  /*52b0*/  IMAD R115, R115, 0x29, RZ ;  /* 0x0000002973737824 */ /* 0x001fce00078e02ff */
[----:B------:R-:W0:Y:S08]  /*52c0*/  LDC R118, c[0x0][0x268] ;  /* 0x00009a00ff767b82 */ /* 0x000e300000000800 */
        /* <DEDUP_REMOVED lines=31> */
[----:B------:R-:W0:Y:S01]  /*54c0*/  LDC R141, c[0x0][0x268] ;  /* 0x00009a00ff8d7b82 */ /* 0x000e220000000800 */
[----:B----4-:R4:W4:Y:S01]  /*54d0*/  LDL.LU R250, [R1+0x6fc] ;  /* 0x0006fc0001fa7983 */ /* 0x0109220000300800 */
[----:B---3--:R-:W-:Y:S01]  /*54e0*/  LEA.HI.X.SX32 R251, R53, R3, 0x1, P1 ;  /* 0x0000000335fb7211 */ /* 0x008fe200008f0eff */
[----:B-1----:R-:W-:Y:S01]  /*54f0*/  IMAD R113, R113, 0xa6, RZ ;  /* 0x000000a671717824 */ /* 0x002fe200078e02ff */
[----:B------:R-:W-:Y:S01]  /*5500*/  IADD3 R160, P1, R37, R8, RZ ;  /* 0x0000000825a07210 */ /* 0x000fe20007f3e0ff */
[----:B--2---:R-:W-:-:S03]  /*5510*/  IMAD R25, R26, 0x2a, RZ ;  /* 0x0000002a1a197824 */ /* 0x004fc600078e02ff */
[----:B------:R-:W1:Y:S01]  /*5520*/  LDC R40, c[0x0][0x268] ;  /* 0x00009a00ff287b82 */ /* 0x000e620000000800 */
[----:B------:R2:W-:Y:S01]  /*5530*/  STL [R1+0x164], R251 ;  /* 0x000164fb01007387 */ /* 0x0005e20000100800 */
[----:B------:R-:W-:Y:S01]  /*5540*/  MOV R242, R160 ;  /* 0x000000a000f27202 */ /* 0x000fe20000000f00 */
[----:B------:R-:W-:Y:S01]  /*5550*/  IMAD R26, R27, 0x54, RZ ;  /* 0x000000541b1a7824 */ /* 0x000fe200078e02ff */
[----:B------:R-:W-:Y:S01]  /*5560*/  MOV R243, R161 ;  /* 0x000000a100f37202 */ /* 0x000fe20000000f00 */
[----:B0-----:R-:W-:Y:S01]  /*5570*/  IMAD R118, R118, 0x53, RZ ;  /* 0x0000005376767824 */ /* 0x001fe200078e02ff */
[----:B------:R-:W-:Y:S01]  /*5580*/  MOV R245, R159 ;  /* 0x0000009f00f57202 */ /* 0x000fe20000000f00 */
[----:B------:R-:W-:Y:S01]  /*5590*/  IMAD R116, R116, 0xa8, RZ ;  /* 0x000000a874747824 */ /* 0x000fe200078e02ff */
[----:B------:R-:W0:Y:S01]  /*55a0*/  LDC R42, c[0x0][0x268] ;  /* 0x00009a00ff2a7b82 */ /* 0x000e220000000800 */
[----:B------:R-:W-:Y:S01]  /*55b0*/  IMAD R119, R119, 0x15, RZ ;  /* 0x0000001577777824 */ /* 0x000fe200078e02ff */
[----:B--2---:R-:W-:Y:S01]  /*55c0*/  LEA.HI.X.SX32 R251, R49, R3, 0x1, P0 ;  /* 0x0000000331fb7211 */ /* 0x004fe200000f0eff */
[----:B------:R-:W-:-:S02]  /*55d0*/  IMAD R117, R117, 0xaa, RZ ;  /* 0x000000aa75757824 */ /* 0x000fc400078e02ff */
[----:B------:R-:W-:Y:S02]  /*55e0*/  IMAD R27, R28, 0x56, RZ ;  /* 0x000000561c1b7824 */ /* 0x000fe400078e02ff */
[----:B------:R-:W-:Y:S01]  /*55f0*/  IMAD R120, R120, 0xac, RZ ;  /* 0x000000ac78787824 */ /* 0x000fe200078e02ff */
[----:B------:R-:W2:Y:S01]  /*5600*/  LDC R140, c[0x0][0x268] ;  /* 0x00009a00ff8c7b82 */ /* 0x000ea20000000800 */
[----:B------:R-:W-:Y:S02]  /*5610*/  IMAD R122, R122, 0x55, RZ ;  /* 0x000000557a7a7824 */ /* 0x000fe400078e02ff */
[----:B------:R-:W-:Y:S02]  /*5620*/  IMAD R121, R121, 0xae, RZ ;  /* 0x000000ae79797824 */ /* 0x000fe400078e02ff */
[----:B------:R-:W-:Y:S02]  /*5630*/  IMAD R123, R123, 0x2b, RZ ;  /* 0x0000002b7b7b7824 */ /* 0x000fe400078e02ff */
[----:B------:R-:W-:Y:S01]  /*5640*/  IMAD R125, R125, 0x57, RZ ;  /* 0x000000577d7d7824 */ /* 0x000fe200078e02ff */
[----:B------:R-:W3:Y:S01]  /*5650*/  LDC R142, c[0x0][0x268] ;  /* 0x00009a00ff8e7b82 */ /* 0x000ee20000000800 */
[----:B------:R-:W-:-:S02]  /*5660*/  IMAD R28, R29, 0x16, RZ ;  /* 0x000000161d1c7824 */ /* 0x000fc400078e02ff */
[----:B------:R-:W-:Y:S02]  /*5670*/  IMAD R29, R30, 0x2c, RZ ;  /* 0x0000002c1e1d7824 */ /* 0x000fe400078e02ff */
[----:B------:R-:W-:Y:S02]  /*5680*/  IMAD R30, R31, 0x58, RZ ;  /* 0x000000581f1e7824 */ /* 0x000fe400078e02ff */
[----:B------:R-:W-:Y:S01]  /*5690*/  IMAD R124, R124, 0xb0, RZ ;  /* 0x000000b07c7c7824 */ /* 0x000fe200078e02ff */
[----:B------:R-:W4:Y:S01]  /*56a0*/  LDC R43, c[0x0][0x268] ;  /* 0x00009a00ff2b7b82 */ /* 0x000f220000000800 */
[----:B------:R-:W-:Y:S02]  /*56b0*/  IMAD R126, R126, 0xb2, RZ ;  /* 0x000000b27e7e7824 */ /* 0x000fe400078e02ff */
[----:B------:R-:W-:Y:S02]  /*56c0*/  IMAD R31, R32, 0x5a, RZ ;  /* 0x0000005a201f7824 */ /* 0x000fe400078e02ff */
[----:B------:R-:W-:-:S02]  /*56d0*/  IMAD R128, R128, 0xb4, RZ ;  /* 0x000000b480807824 */ /* 0x000fc400078e02ff */
[----:B------:R-:W-:Y:S01]  /*56e0*/  IMAD R130, R130, 0x59, RZ ;  /* 0x0000005982827824 */ /* 0x000fe200078e02ff */
[----:B------:R-:W4:Y:S01]  /*56f0*/  LDC R144, c[0x0][0x268] ;  /* 0x00009a00ff907b82 */ /* 0x000f220000000800 */
[----:B------:R-:W-:Y:S02]  /*5700*/  IMAD R129, R129, 0xb6, RZ ;  /* 0x000000b681817824 */ /* 0x000fe400078e02ff */
[----:B------:R-:W-:Y:S02]  /*5710*/  IMAD R131, R131, 0x2d, RZ ;  /* 0x0000002d83837824 */ /* 0x000fe400078e02ff */
[----:B------:R-:W-:Y:S02]  /*5720*/  IMAD R134, R134, 0x5b, RZ ;  /* 0x0000005b86867824 */ /* 0x000fe400078e02ff */
[----:B------:R-:W-:Y:S01]  /*5730*/  IMAD R32, R33, 0x2e, RZ ;  /* 0x0000002e21207824 */ /* 0x000fe200078e02ff */
[----:B------:R-:W4:Y:S01]  /*5740*/  LDC R147, c[0x0][0x268] ;  /* 0x00009a00ff937b82 */ /* 0x000f220000000800 */
        /* <DEDUP_REMOVED lines=13> */
[----:B-1----:R-:W-:Y:S01]  /*5820*/  IMAD R39, R40, 0x30, RZ ;  /* 0x0000003028277824 */ /* 0x002fe200078e02ff */
[----:B------:R-:W1:Y:S01]  /*5830*/  LDC R44, c[0x0][0x268] ;  /* 0x00009a00ff2c7b82 */ /* 0x000e620000000800 */
[----:B0-----:R-:W-:-:S07]  /*5840*/  IMAD R40, R42, 0x60, RZ ;  /* 0x000000602a287824 */ /* 0x001fce00078e02ff */
[----:B------:R-:W0:Y:S01]  /*5850*/  LDC R46, c[0x0][0x268] ;  /* 0x00009a00ff2e7b82 */ /* 0x000e220000000800 */
[----:B--2---:R-:W-:-:S07]  /*5860*/  IMAD R140, R140, 0xc0, RZ ;  /* 0x000000c08c8c7824 */ /* 0x004fce00078e02ff */
[----:B------:R-:W2:Y:S01]  /*5870*/  LDC R146, c[0x0][0x268] ;  /* 0x00009a00ff927b82 */ /* 0x000ea20000000800 */
[----:B---3--:R-:W-:-:S07]  /*5880*/  IMAD R142, R142, 0xc2, RZ ;  /* 0x000000c28e8e7824 */ /* 0x008fce00078e02ff */
[----:B------:R-:W3:Y:S08]  /*5890*/  LDC R151, c[0x0][0x268] ;  /* 0x00009a00ff977b82 */ /* 0x000ef00000000800 */
        /* <DEDUP_REMOVED lines=23> */
[----:B------:R-:W3:Y:S01]  /*5a10*/  LDC R198, c[0x0][0x268] ;  /* 0x00009a00ffc67b82 */ /* 0x000ee20000000800 */
[----:B----4-:R4:W4:Y:S01]  /*5a20*/  LDL.LU R250, [R1+0x6f8] ;  /* 0x0006f80001fa7983 */ /* 0x0109220000300800 */
[----:B------:R-:W-:Y:S01]  /*5a30*/  LEA.HI.X.SX32 R245, R143, R9, 0x1, P2 ;  /* 0x000000098ff57211 */ /* 0x000fe200010f0eff */
[----:B------:R-:W-:-:S05]  /*5a40*/  IMAD R42, R43, 0x62, RZ ;  /* 0x000000622b2a7824 */ /* 0x000fca00078e02ff */
[----:B------:R-:W3:Y:S01]  /*5a50*/  LDC R58, c[0x0][0x268] ;  /* 0x00009a00ff3a7b82 */ /* 0x000ee20000000800 */
[----:B------:R-:W-:Y:S01]  /*5a60*/  STL [R1+0x690], R156 ;  /* 0x0006909c01007387 */ /* 0x000fe20000100800 */
[----:B------:R-:W-:Y:S01]  /*5a70*/  IMAD R144, R144, 0xc4, RZ ;  /* 0x000000c490907824 */ /* 0x000fe200078e02ff */
[----:B------:R-:W-:Y:S01]  /*5a80*/  LEA.HI.X.SX32 R243, R36, R9, 0x1, P1 ;  /* 0x0000000924f37211 */ /* 0x000fe200008f0eff */
[----:B------:R-:W-:Y:S01]  /*5a90*/  IMAD R147, R147, 0x61, RZ ;  /* 0x0000006193937824 */ /* 0x000fe200078e02ff */
[----:B------:R-:W-:Y:S01]  /*5aa0*/  STL [R1+0x6a0], R158 ;  /* 0x0006a09e01007387 */ /* 0x000fe20000100800 */
[----:B------:R-:W-:Y:S02]  /*5ab0*/  IMAD R149, R149, 0x31, RZ ;  /* 0x0000003195957824 */ /* 0x000fe400078e02ff */
[----:B------:R-:W-:Y:S01]  /*5ac0*/  IMAD R145, R145, 0xc6, RZ ;  /* 0x000000c691917824 */ /* 0x000fe200078e02ff */
[----:B------:R-:W-:Y:S01]  /*5ad0*/  STL [R1+0x15c], R251 ;  /* 0x00015cfb01007387 */ /* 0x000fe20000100800 */
[----:B-1----:R-:W-:Y:S01]  /*5ae0*/  IMAD R43, R44, 0x32, RZ ;  /* 0x000000322c2b7824 */ /* 0x002fe200078e02ff */
[----:B------:R-:W1:Y:S01]  /*5af0*/  LDC R200, c[0x0][0x268] ;  /* 0x00009a00ffc87b82 */ /* 0x000e620000000800 */
[----:B0-----:R-:W-:Y:S01]  /*5b00*/  IMAD R44, R46, 0x64, RZ ;  /* 0x000000642e2c7824 */ /* 0x001fe200078e02ff */
[----:B------:R0:W-:Y:S01]  /*5b10*/  STL [R1+0x688], R160 ;  /* 0x000688a001007387 */ /* 0x0001e20000100800 */
[----:B--2---:R-:W-:-:S02]  /*5b20*/  IMAD R146, R146, 0xc8, RZ ;  /* 0x000000c892927824 */ /* 0x004fc400078e02ff */
[----:B---3--:R-:W-:Y:S01]  /*5b30*/  IMAD R151, R151, 0x63, RZ ;  /* 0x0000006397977824 */ /* 0x008fe200078e02ff */
[----:B------:R2:W-:Y:S01]  /*5b40*/  STL [R1+0x154], R155 ;  /* 0x0001549b01007387 */ /* 0x0005e20000100800 */
[----:B------:R-:W-:Y:S01]  /*5b50*/  IMAD R148, R148, 0xca, RZ ;  /* 0x000000ca94947824 */ /* 0x000fe200078e02ff */
[----:B------:R-:W3:Y:S01]  /*5b60*/  LDC R202, c[0x0][0x268] ;  /* 0x00009a00ffca7b82 */ /* 0x000ee20000000800 */
[----:B------:R-:W-:Y:S01]  /*5b70*/  IMAD R188, R188, 0x19, RZ ;  /* 0x00000019bcbc7824 */ /* 0x000fe200078e02ff */
[----:B------:R2:W-:Y:S01]  /*5b80*/  STL [R1+0x14c], R153 ;  /* 0x00014c9901007387 */ /* 0x0005e20000100800 */
[----:B------:R-:W-:Y:S02]  /*5b90*/  IMAD R46, R47, 0x66, RZ ;  /* 0x000000662f2e7824 */ /* 0x000fe400078e02ff */
[----:B------:R-:W-:Y:S01]  /*5ba0*/  IMAD R189, R189, 0x65, RZ ;  /* 0x00000065bdbd7824 */ /* 0x000fe200078e02ff */
[----:B0-----:R0:W5:Y:S01]  /*5bb0*/  LDL.LU.64 R160, [R1+0x6f0] ;  /* 0x0006f00001a07983 */ /* 0x0011620000300a00 */
[----:B------:R-:W-:Y:S01]  /*5bc0*/  IMAD R191, R191, 0x33, RZ ;  /* 0x00000033bfbf7824 */ /* 0x000fe200078e02ff */
[-C--:B--2---:R-:W-:Y:S01]  /*5bd0*/  LEA.HI.X.SX32 R155, R35, R9.reuse, 0x1, P3 ;  /* 0x00000009239b7211 */ /* 0x084fe200018f0eff */
[----:B------:R-:W-:Y:S01]  /*5be0*/  IMAD R150, R150, 0xcc, RZ ;  /* 0x000000cc96967824 */ /* 0x000fe200078e02ff */
[----:B------:R2:W-:Y:S01]  /*5bf0*/  STL.64 [R1+0x6b0], R248 ;  /* 0x0006b0f801007387 */ /* 0x0005e20000100a00 */
[----:B------:R-:W0:Y:S01]  /*5c00*/  LDC R204, c[0x0][0x268] ;  /* 0x00009a00ffcc7b82 */ /* 0x000e220000000800 */
[----:B------:R-:W-:Y:S01]  /*5c10*/  LEA.HI.X.SX32 R153, R74, R9, 0x1, P4 ;  /* 0x000000094a997211 */ /* 0x000fe200020f0eff */
[----:B------:R-:W-:-:S02]  /*5c20*/  IMAD R187, R187, 0xce, RZ ;  /* 0x000000cebbbb7824 */ /* 0x000fc400078e02ff */
[----:B------:R-:W-:Y:S02]  /*5c30*/  IMAD R47, R48, 0x1a, RZ ;  /* 0x0000001a302f7824 */ /* 0x000fe400078e02ff */
[----:B------:R-:W-:Y:S02]  /*5c40*/  IMAD R48, R50, 0x34, RZ ;  /* 0x0000003432307824 */ /* 0x000fe400078e02ff */
[----:B------:R-:W0:Y:S01]  /*5c50*/  LDC R59, c[0x0][0x268] ;  /* 0x00009a00ff3b7b82 */ /* 0x000e220000000800 */
[----:B------:R-:W-:Y:S01]  /*5c60*/  IMAD R50, R51, 0x68, RZ ;  /* 0x0000006833327824 */ /* 0x000fe200078e02ff */
[----:B--2---:R-:W-:Y:S01]  /*5c70*/  LEA R248, P5, R244, R8, 0x4 ;  /* 0x00000008f4f87211 */ /* 0x004fe200078a20ff */
[----:B------:R-:W-:Y:S01]  /*5c80*/  IMAD R193, R193, 0x67, RZ ;  /* 0x00000067c1c17824 */ /* 0x000fe200078e02ff */
[----:B------:R-:W-:Y:S01]  /*5c90*/  MOV R244, R158 ;  /* 0x0000009e00f47202 */ /* 0x000fe20000000f00 */
[----:B------:R-:W-:Y:S01]  /*5ca0*/  IMAD R190, R190, 0xd0, RZ ;  /* 0x000000d0bebe7824 */ /* 0x000fe200078e02ff */
[----:B------:R2:W5:Y:S01]  /*5cb0*/  LDL.LU.64 R158, [R1+0x6e8] ;  /* 0x0006e800019e7983 */ /* 0x0005620000300a00 */
[----:B------:R-:W-:Y:S01]  /*5cc0*/  LEA.HI.X.SX32 R249, R75, R9, 0x1, P5 ;  /* 0x000000094bf97211 */ /* 0x000fe200028f0eff */
[----:B------:R-:W2:Y:S01]  /*5cd0*/  LDC R206, c[0x0][0x268] ;  /* 0x00009a00ffce7b82 */ /* 0x000ea20000000800 */
[----:B------:R-:W-:Y:S01]  /*5ce0*/  IMAD R192, R192, 0xd2, RZ ;  /* 0x000000d2c0c07824 */ /* 0x000fe200078e02ff */
[----:B------:R1:W-:Y:S01]  /*5cf0*/  STL.64 [R1+0x6a8], R154 ;  /* 0x0006a89a01007387 */ /* 0x0003e20000100a00 */
[----:B------:R-:W-:-:S02]  /*5d00*/  IMAD R51, R52, 0x6a, RZ ;  /* 0x0000006a34337824 */ /* 0x000fc400078e02ff */
[----:B------:R-:W-:Y:S01]  /*5d10*/  IMAD R194, R194, 0xd4, RZ ;  /* 0x000000d4c2c27824 */ /* 0x000fe200078e02ff */
[----:B------:R3:W-:Y:S01]  /*5d20*/  STL.64 [R1+0x698], R152 ;  /* 0x0006989801007387 */ /* 0x0007e20000100a00 */
[----:B------:R-:W-:Y:S01]  /*5d30*/  IMAD R195, R195, 0xd6, RZ ;  /* 0x000000d6c3c37824 */ /* 0x000fe200078e02ff */
[----:B------:R-:W2:Y:S01]  /*5d40*/  LDC R208, c[0x0][0x268] ;  /* 0x00009a00ffd07b82 */ /* 0x000ea20000000800 */
[----:B------:R-:W-:Y:S02]  /*5d50*/  IMAD R197, R197, 0x69, RZ ;  /* 0x00000069c5c57824 */ /* 0x000fe400078e02ff */
[----:B------:R-:W-:Y:S02]  /*5d60*/  IMAD R52, R54, 0x36, RZ ;  /* 0x0000003636347824 */ /* 0x000fe400078e02ff */
[----:B------:R-:W-:Y:S01]  /*5d70*/  IMAD R199, R199, 0x35, RZ ;  /* 0x00000035c7c77824 */ /* 0x000fe200078e02ff */
[----:B-1----:R-:W-:Y:S01]  /*5d80*/  LEA R154, P3, R246, R8, 0x5 ;  /* 0x00000008f69a7211 */ /* 0x002fe200078628ff */
[----:B------:R-:W-:Y:S01]  /*5d90*/  IMAD R54, R55, 0x6c, RZ ;  /* 0x0000006c37367824 */ /* 0x000fe200078e02ff */
[----:B------:R-:W-:Y:S01]  /*5da0*/  MOV R246, R156 ;  /* 0x0000009c00f67202 */ /* 0x000fe20000000f00 */
[----:B------:R-:W1:Y:S01]  /*5db0*/  LDC R60, c[0x0][0x268] ;  /* 0x00009a00ff3c7b82 */ /* 0x000e620000000800 */
[----:B---3--:R-:W-:Y:S01]  /*5dc0*/  LEA R152, P4, R247, R8, 0x6 ;  /* 0x00000008f7987211 */ /* 0x008fe200078830ff */
[----:B------:R-:W-:Y:S01]  /*5dd0*/  IMAD R201, R201, 0x6b, RZ ;  /* 0x0000006bc9c97824 */ /* 0x000fe200078e02ff */
[----:B------:R-:W-:Y:S01]  /*5de0*/  MOV R247, R157 ;  /* 0x0000009d00f77202 */ /* 0x000fe20000000f00 */
[----:B------:R-:W-:Y:S01]  /*5df0*/  IMAD R203, R203, 0x1b, RZ ;  /* 0x0000001bcbcb7824 */ /* 0x000fe200078e02ff */
[----:B------:R3:W5:Y:S01]  /*5e00*/  LDL.LU.64 R156, [R1+0x6e0] ;  /* 0x0006e000019c7983 */ /* 0x0007620000300a00 */
[----:B------:R-:W-:Y:S01]  /*5e10*/  LEA.HI.X.SX32 R155, R77, R9, 0x1, P3 ;  /* 0x000000094d9b7211 */ /* 0x000fe200018f0eff */
[----:B------:R-:W-:Y:S01]  /*5e20*/  IMAD R196, R196, 0xd8, RZ ;  /* 0x000000d8c4c47824 */ /* 0x000fe200078e02ff */
[----:B------:R-:W3:Y:S01]  /*5e30*/  LDC R62, c[0x0][0x268] ;  /* 0x00009a00ff3e7b82 */ /* 0x000ee20000000800 */
[----:B------:R0:W-:Y:S01]  /*5e40*/  STL.64 [R1+0x678], R248 ;  /* 0x000678f801007387 */ /* 0x0001e20000100a00 */
[----:B------:R-:W-:-:S02]  /*5e50*/  IMAD R198, R198, 0xda, RZ ;  /* 0x000000dac6c67824 */ /* 0x000fc400078e02ff */
[----:B------:R-:W-:Y:S01]  /*5e60*/  IMAD R55, R58, 0x6e, RZ ;  /* 0x0000006e3a377824 */ /* 0x000fe200078e02ff */
[-C--:B------:R-:W-:Y:S01]  /*5e70*/  LEA.HI.X.SX32 R153, R78, R9.reuse, 0x1, P4 ;  /* 0x000000094e997211 */ /* 0x080fe200020f0eff */
[----:B------:R-:W-:Y:S01]  /*5e80*/  IMAD R200, R200, 0xdc, RZ ;  /* 0x000000dcc8c87824 */ /* 0x000fe200078e02ff */
[----:B------:R-:W-:Y:S01]  /*5e90*/  LEA.HI.X.SX32 R247, R110, R9, 0x1, P6 ;  /* 0x000000096ef77211 */ /* 0x000fe200030f0eff */
[----:B------:R-:W3:Y:S01]  /*5ea0*/  LDC R205, c[0x0][0x268] ;  /* 0x00009a00ffcd7b82 */ /* 0x000ee20000000800 */
[----:B------:R-:W-:Y:S02]  /*5eb0*/  IMAD R202, R202, 0xde, RZ ;  /* 0x000000decaca7824 */ /* 0x000fe400078e02ff */
[----:B0-----:R-:W-:Y:S01]  /*5ec0*/  IMAD R204, R204, 0x6d, RZ ;  /* 0x0000006dcccc7824 */ /* 0x001fe200078e02ff */
[----:B------:R-:W4:Y:S01]  /*5ed0*/  LDL.LU R249, [R1+0x6d8] ;  /* 0x0006d80001f97983 */ /* 0x000f220000300800 */
[----:B------:R-:W-:Y:S01]  /*5ee0*/  IADD3 R248, P3, R76, R8, RZ ;  /* 0x000000084cf87210 */ /* 0x000fe20007f7e0ff */
[----:B------:R-:W-:-:S02]  /*5ef0*/  IMAD R58, R59, 0x1c, RZ ;  /* 0x0000001c3b3a7824 */ /* 0x000fc400078e02ff */
[----:B------:R-:W0:Y:S01]  /*5f00*/  LDC R207, c[0x0][0x268] ;  /* 0x00009a00ffcf7b82 */ /* 0x000e220000000800 */
[----:B------:R3:W-:Y:S01]  /*5f10*/  STL.64 [R1+0x638], R154 ;  /* 0x0006389a01007387 */ /* 0x0007e20000100a00 */
[----:B------:R-:W-:Y:S01]  /*5f20*/  IADD3 R76, P4, R19, R8, RZ ;  /* 0x00000008134c7210 */ /* 0x000fe20007f9e0ff */
[----:B--2---:R-:W-:Y:S02]  /*5f30*/  IMAD R206, R206, 0x37, RZ ;  /* 0x00000037cece7824 */ /* 0x004fe400078e02ff */
[----:B------:R-:W-:Y:S01]  /*5f40*/  IMAD R208, R208, 0x6f, RZ ;  /* 0x0000006fd0d07824 */ /* 0x000fe200078e02ff */
[----:B------:R-:W-:Y:S01]  /*5f50*/  LEA.HI.X.SX32 R77, R83, R9, 0x1, P4 ;  /* 0x00000009534d7211 */ /* 0x000fe200020f0eff */
[----:B-1----:R-:W-:Y:S01]  /*5f60*/  IMAD R59, R60, 0x38, RZ ;  /* 0x000000383c3b7824 */ /* 0x002fe200078e02ff */
[----:B------:R-:W1:Y:S01]  /*5f70*/  LDC R63, c[0x0][0x268] ;  /* 0x00009a00ff3f7b82 */ /* 0x000e620000000800 */
[----:B---3--:R-:W-:Y:S01]  /*5f80*/  IMAD R60, R62, 0x70, RZ ;  /* 0x000000703e3c7824 */ /* 0x008fe200078e02ff */
[----:B------:R2:W5:Y:S06]  /*5f90*/  LDL.LU.64 R154, [R1+0x6d0] ;  /* 0x0006d000019a7983 */ /* 0x00056c0000300a00 */
[----:B------:R-:W3:Y:S01]  /*5fa0*/  LDC R209, c[0x0][0x268] ;  /* 0x00009a00ffd17b82 */ /* 0x000ee20000000800 */
[----:B------:R2:W-:Y:S01]  /*5fb0*/  STL.64 [R1+0x5b8], R152 ;  /* 0x0005b89801007387 */ /* 0x0005e20000100a00 */
[----:B------:R-:W-:-:S06]  /*5fc0*/  IMAD R205, R205, 0xe0, RZ ;  /* 0x000000e0cdcd7824 */ /* 0x000fcc00078e02ff */
[----:B------:R-:W3:Y:S01]  /*5fd0*/  LDC R210, c[0x0][0x268] ;  /* 0x00009a00ffd27b82 */ /* 0x000ee20000000800 */
[----:B0-----:R-:W-:Y:S01]  /*5fe0*/  IMAD R207, R207, 0xe2, RZ ;  /* 0x000000e2cfcf7824 */ /* 0x001fe200078e02ff */
[----:B--2---:R0:W5:Y:S06]  /*5ff0*/  LDL.LU.64 R152, [R1+0x6c8] ;  /* 0x0006c80001987983 */ /* 0x00416c0000300a00 */
[----:B------:R-:W2:Y:S01]  /*6000*/  LDC R213, c[0x0][0x268] ;  /* 0x00009a00ffd57b82 */ /* 0x000ea20000000800 */
[----:B-1----:R-:W-:-:S07]  /*6010*/  IMAD R62, R63, 0x72, RZ ;  /* 0x000000723f3e7824 */ /* 0x002fce00078e02ff */
[----:B------:R-:W1:Y:S01]  /*6020*/  LDC R214, c[0x0][0x268] ;  /* 0x00009a00ffd67b82 */ /* 0x000e620000000800 */
[----:B---3--:R-:W-:-:S07]  /*6030*/  IMAD R209, R209, 0xe4, RZ ;  /* 0x000000e4d1d17824 */ /* 0x008fce00078e02ff */
[----:B------:R-:W3:Y:S01]  /*6040*/  LDC R218, c[0x0][0x268] ;  /* 0x00009a00ffda7b82 */ /* 0x000ee20000000800 */
[----:B------:R-:W-:-:S07]  /*6050*/  IMAD R210, R210, 0xe6, RZ ;  /* 0x000000e6d2d27824 */ /* 0x000fce00078e02ff */
[----:B------:R-:W0:Y:S01]  /*6060*/  LDC R64, c[0x0][0x268] ;  /* 0x00009a00ff407b82 */ /* 0x000e220000000800 */
[----:B--2---:R-:W-:-:S07]  /*6070*/  IMAD R213, R213, 0x71, RZ ;  /* 0x00000071d5d57824 */ /* 0x004fce00078e02ff */
[----:B------:R-:W2:Y:S01]  /*6080*/  LDC R66, c[0x0][0x268] ;  /* 0x00009a00ff427b82 */ /* 0x000ea20000000800 */
[----:B-1----:R-:W-:-:S07]  /*6090*/  IMAD R214, R214, 0x39, RZ ;  /* 0x00000039d6d67824 */ /* 0x002fce00078e02ff */
[----:B------:R-:W1:Y:S01]  /*60a0*/  LDC R211, c[0x0][0x268] ;  /* 0x00009a00ffd37b82 */ /* 0x000e620000000800 */
[----:B---3--:R-:W-:-:S07]  /*60b0*/  IMAD R218, R218, 0x73, RZ ;  /* 0x00000073dada7824 */ /* 0x008fce00078e02ff */
[----:B------:R-:W3:Y:S01]  /*60c0*/  LDC R212, c[0x0][0x268] ;  /* 0x00009a00ffd47b82 */ /* 0x000ee20000000800 */
[----:B0-----:R-:W-:-:S07]  /*60d0*/  IMAD R63, R64, 0x3a, RZ ;  /* 0x0000003a403f7824 */ /* 0x001fce00078e02ff */
        /* <DEDUP_REMOVED lines=31> */
[----:B----4-:R-:W-:Y:S01]  /*62d0*/  IADD3 R250, P0, R56, R8, RZ ;  /* 0x0000000838fa7210 */ /* 0x010fe20007f1e0ff */
[----:B0-----:R-:W-:-:S06]  /*62e0*/  IMAD R70, R71, 0x7a, RZ ;  /* 0x0000007a47467824 */ /* 0x001fcc00078e02ff */
[----:B------:R-:W0:Y:S08]  /*62f0*/  LDC R226, c[0x0][0x268] ;  /* 0x00009a00ffe27b82 */ /* 0x000e300000000800 */
[----:B------:R-:W4:Y:S08]  /*6300*/  LDC R73, c[0x0][0x268] ;  /* 0x00009a00ff497b82 */ /* 0x000f300000000800 */
[----:B------:R-:W4:Y:S08]  /*6310*/  LDC R72, c[0x0][0x268] ;  /* 0x00009a00ff487b82 */ /* 0x000f300000000800 */
[----:B------:R-:W4:Y:S08]  /*6320*/  LDC R227, c[0x0][0x268] ;  /* 0x00009a00ffe37b82 */ /* 0x000f300000000800 */
[----:B------:R-:W4:Y:S08]  /*6330*/  LDC R234, c[0x0][0x268] ;  /* 0x00009a00ffea7b82 */ /* 0x000f300000000800 */
[----:B------:R-:W4:Y:S08]  /*6340*/  LDC R228, c[0x0][0x268] ;  /* 0x00009a00ffe47b82 */ /* 0x000f300000000800 */
[----:B------:R-:W4:Y:S08]  /*6350*/  LDC R231, c[0x0][0x268] ;  /* 0x00009a00ffe77b82 */ /* 0x000f300000000800 */
[----:B------:R-:W0:Y:S08]  /*6360*/  LDC R238, c[0x0][0x268] ;  /* 0x00009a00ffee7b82 */ /* 0x000e300000000800 */
[----:B------:R-:W4:Y:S08]  /*6370*/  LDC R232, c[0x0][0x268] ;  /* 0x00009a00ffe87b82 */ /* 0x000f300000000800 */
[----:B------:R-:W4:Y:S08]  /*6380*/  LDC R241, c[0x0][0x268] ;  /* 0x00009a00fff17b82 */ /* 0x000f300000000800 */
[----:B------:R-:W4:Y:S01]  /*6390*/  LDC R236, c[0x0][0x268] ;  /* 0x00009a00ffec7b82 */ /* 0x000f220000000800 */
[----:B------:R-:W-:Y:S01]  /*63a0*/  LEA R74, P5, R249, R8, 0x7 ;  /* 0x00000008f94a7211 */ /* 0x000fe200078a38ff */
[----:B--2---:R-:W-:Y:S01]  /*63b0*/  IMAD R224, R224, 0xf4, RZ ;  /* 0x000000f4e0e07824 */ /* 0x004fe200078e02ff */
[-C--:B------:R-:W-:Y:S01]  /*63c0*/  LEA.HI.X.SX32 R251, R239, R9.reuse, 0x1, P0 ;  /* 0x00000009effb7211 */ /* 0x080fe200000f0eff */
[----:B-1----:R-:W-:Y:S01]  /*63d0*/  IMAD R229, R229, 0x79, RZ ;  /* 0x00000079e5e57824 */ /* 0x002fe200078e02ff */
[-C--:B------:R-:W-:Y:S01]  /*63e0*/  LEA.HI.X.SX32 R75, R80, R9.reuse, 0x1, P5 ;  /* 0x00000009504b7211 */ /* 0x080fe200028f0eff */
[----:B---3--:R-:W-:Y:S01]  /*63f0*/  IMAD R230, R230, 0x3d, RZ ;  /* 0x0000003de6e67824 */ /* 0x008fe200078e02ff */
[----:B0-----:R-:W-:Y:S01]  /*6400*/  LEA R238, R238, -R238, 0x5 ;  /* 0x800000eeeeee7211 */ /* 0x001fe200078e28ff */
[----:B------:R-:W0:Y:S01]  /*6410*/  LDC R237, c[0x0][0x268] ;  /* 0x00009a00ffed7b82 */ /* 0x000e220000000800 */
[----:B------:R-:W-:Y:S01]  /*6420*/  IMAD R226, R226, 0xf6, RZ ;  /* 0x000000f6e2e27824 */ /* 0x000fe200078e02ff */
[----:B------:R1:W-:Y:S01]  /*6430*/  STL.64 [R1+0x4b8], R74 ;  /* 0x0004b84a01007387 */ /* 0x0003e20000100a00 */
[----:B------:R-:W-:Y:S01]  /*6440*/  LEA.HI.X.SX32 R249, R82, R9, 0x1, P3 ;  /* 0x0000000952f97211 */ /* 0x000fe200018f0eff */
[----:B----4-:R-:W-:Y:S01]  /*6450*/  IMAD R73, R73, 0x3e, RZ ;  /* 0x0000003e49497824 */ /* 0x010fe200078e02ff */
[----:B------:R-:W-:Y:S01]  /*6460*/  IADD3 R78, P3, R81, R8, RZ ;  /* 0x00000008514e7210 */ /* 0x000fe20007f7e0ff */
[----:B------:R2:W-:Y:S01]  /*6470*/  STL.64 [R1+0x5b0], R76 ;  /* 0x0005b04c01007387 */ /* 0x0005e20000100a00 */
[----:B------:R-:W-:Y:S01]  /*6480*/  IMAD R72, R72, 0x7c, RZ ;  /* 0x0000007c48487824 */ /* 0x000fe200078e02ff */
[----:B------:R-:W3:Y:S01]  /*6490*/  LDC R235, c[0x0][0x268] ;  /* 0x00009a00ffeb7b82 */ /* 0x000ee20000000800 */
[----:B------:R-:W-:-:S02]  /*64a0*/  IMAD R227, R227, 0xf8, RZ ;  /* 0x000000f8e3e37824 */ /* 0x000fc400078e02ff */
[----:B------:R-:W-:Y:S02]  /*64b0*/  IMAD R234, R234, 0x7b, RZ ;  /* 0x0000007beaea7824 */ /* 0x000fe400078e02ff */
[----:B------:R-:W-:Y:S01]  /*64c0*/  IMAD R228, R228, 0xfa, RZ ;  /* 0x000000fae4e47824 */ /* 0x000fe200078e02ff */
[-C--:B-1----:R-:W-:Y:S01]  /*64d0*/  IADD3 R74, P5, R79, R8.reuse, RZ ;  /* 0x000000084f4a7210 */ /* 0x082fe20007fbe0ff */
[----:B------:R-:W-:Y:S01]  /*64e0*/  IMAD R71, R231, 0x7e, RZ ;  /* 0x0000007ee7477824 */ /* 0x000fe200078e02ff */
[----:B------:R-:W-:Y:S01]  /*64f0*/  STL.64 [R1+0x4b0], R248 ;  /* 0x0004b0f801007387 */ /* 0x000fe20000100a00 */
[----:B------:R-:W-:Y:S01]  /*6500*/  IMAD R236, R236, 0x7d, RZ ;  /* 0x0000007decec7824 */ /* 0x000fe200078e02ff */
[----:B------:R-:W-:Y:S01]  /*6510*/  LEA.HI.X.SX32 R75, R19, R9, 0x1, P5 ;  /* 0x00000009134b7211 */ /* 0x000fe200028f0eff */
[----:B------:R-:W-:Y:S01]  /*6520*/  IMAD R231, R232, 0xfc, RZ ;  /* 0x000000fce8e77824 */ /* 0x000fe200078e02ff */
[----:B--2---:R-:W-:Y:S01]  /*6530*/  IADD3 R76, P4, R13, R8, RZ ;  /* 0x000000080d4c7210 */ /* 0x004fe20007f9e0ff */
[----:B------:R-:W-:-:S02]  /*6540*/  IMAD R232, R241, 0xfe, RZ ;  /* 0x000000fef1e87824 */ /* 0x000fc400078e02ff */
[----:B------:R1:W-:Y:S01]  /*6550*/  STL.64 [R1+0x4a8], R74 ;  /* 0x0004a84a01007387 */ /* 0x0003e20000100a00 */
[-C--:B------:R-:W-:Y:S02]  /*6560*/  LEA.HI.X.SX32 R79, R85, R9.reuse, 0x1, P3 ;  /* 0x00000009554f7211 */ /* 0x080fe400018f0eff */
[----:B------:R-:W-:Y:S02]  /*6570*/  LEA.HI.X.SX32 R77, R87, R9, 0x1, P4 ;  /* 0x00000009574d7211 */ /* 0x000fe400020f0eff */
[----:B0-----:R-:W-:Y:S01]  /*6580*/  LEA R237, R237, -R237, 0x6 ;  /* 0x800000ededed7211 */ /* 0x001fe200078e30ff */
[----:B------:R0:W-:Y:S01]  /*6590*/  STL.64 [R1+0x4a0], R78 ;  /* 0x0004a04e01007387 */ /* 0x0001e20000100a00 */
[----:B---3--:R-:W-:Y:S02]  /*65a0*/  LEA R235, R235, -R235, 0x7 ;  /* 0x800000ebebeb7211 */ /* 0x008fe400078e38ff */
[----:B-1----:R-:W-:-:S04]  /*65b0*/  IADD3 R74, P5, R11, R8, RZ ;  /* 0x000000080b4a7210 */ /* 0x002fc80007fbe0ff */
[----:B------:R-:W-:Y:S01]  /*65c0*/  LEA.HI.X.SX32 R75, R13, R9, 0x1, P5 ;  /* 0x000000090d4b7211 */ /* 0x000fe200028f0eff */
[----:B------:R1:W-:Y:S01]  /*65d0*/  STL.64 [R1+0x630], R76 ;  /* 0x0006304c01007387 */ /* 0x0003e20000100a00 */
[----:B0-----:R-:W-:-:S03]  /*65e0*/  IADD3 R78, P3, R84, R8, RZ ;  /* 0x00000008544e7210 */ /* 0x001fc60007f7e0ff */
[----:B------:R0:W-:Y:S01]  /*65f0*/  STL.64 [R1+0x5a8], R74 ;  /* 0x0005a84a01007387 */ /* 0x0001e20000100a00 */
[-C--:B------:R-:W-:Y:S02]  /*6600*/  LEA.HI.X.SX32 R79, R11, R9.reuse, 0x1, P3 ;  /* 0x000000090b4f7211 */ /* 0x080fe400018f0eff */
[-C--:B-1----:R-:W-:Y:S02]  /*6610*/  IADD3 R76, P4, R86, R8.reuse, RZ ;  /* 0x00000008564c7210 */ /* 0x082fe40007f9e0ff */
[-C--:B0-----:R-:W-:Y:S02]  /*6620*/  IADD3 R74, P5, R7, R8.reuse, RZ ;  /* 0x00000008074a7210 */ /* 0x081fe40007fbe0ff */
[-C--:B------:R-:W-:Y:S02]  /*6630*/  LEA.HI.X.SX32 R77, R90, R9.reuse, 0x1, P4 ;  /* 0x000000095a4d7211 */ /* 0x080fe400020f0eff */
[----:B------:R-:W-:Y:S01]  /*6640*/  LEA.HI.X.SX32 R75, R91, R9, 0x1, P5 ;  /* 0x000000095b4b7211 */ /* 0x000fe200028f0eff */
[----:B------:R0:W-:Y:S04]  /*6650*/  STL.64 [R1+0x498], R78 ;  /* 0x0004984e01007387 */ /* 0x0001e80000100a00 */
[----:B------:R1:W-:Y:S04]  /*6660*/  STL.64 [R1+0x490], R76 ;  /* 0x0004904c01007387 */ /* 0x0003e80000100a00 */
[----:B------:R2:W-:Y:S01]  /*6670*/  STL.64 [R1+0x5a0], R74 ;  /* 0x0005a04a01007387 */ /* 0x0005e20000100a00 */
[----:B0-----:R-:W-:-:S02]  /*6680*/  IADD3 R78, P3, R88, R8, RZ ;  /* 0x00000008584e7210 */ /* 0x001fc40007f7e0ff */
[-C--:B-1----:R-:W-:Y:S02]  /*6690*/  IADD3 R76, P4, R89, R8.reuse, RZ ;  /* 0x00000008594c7210 */ /* 0x082fe40007f9e0ff */
[-C--:B------:R-:W-:Y:S02]  /*66a0*/  LEA.HI.X.SX32 R79, R7, R9.reuse, 0x1, P3 ;  /* 0x00000009074f7211 */ /* 0x080fe400018f0eff */
[-C--:B--2---:R-:W-:Y:S02]  /*66b0*/  IADD3 R74, P5, R10, R8.reuse, RZ ;  /* 0x000000080a4a7210 */ /* 0x084fe40007fbe0ff */
        /* <DEDUP_REMOVED lines=9> */
[----:B------:R-:W-:Y:S02]  /*6750*/  IADD3 R10, P3, R95, R8, RZ ;  /* 0x000000085f0a7210 */ /* 0x000fe40007f7e0ff */
[-C--:B------:R-:W-:Y:S02]  /*6760*/  LEA.HI.X.SX32 R77, R12, R9.reuse, 0x1, P4 ;  /* 0x000000090c4d7211 */ /* 0x080fe400020f0eff */
[-C--:B------:R-:W-:Y:S01]  /*6770*/  LEA.HI.X.SX32 R75, R14, R9.reuse, 0x1, P5 ;  /* 0x000000090e4b7211 */ /* 0x080fe200028f0eff */
[----:B------:R-:W-:Y:S01]  /*6780*/  STL.64 [R1+0x628], R78 ;  /* 0x0006284e01007387 */ /* 0x000fe20000100a00 */
[----:B------:R-:W-:-:S03]  /*6790*/  LEA.HI.X.SX32 R11, R98, R9, 0x1, P3 ;  /* 0x00000009620b7211 */ /* 0x000fc600018f0eff */
[----:B------:R0:W-:Y:S04]  /*67a0*/  STL.64 [R1+0x598], R76 ;  /* 0x0005984c01007387 */ /* 0x0001e80000100a00 */
[----:B------:R1:W-:Y:S04]  /*67b0*/  STL.64 [R1+0x478], R74 ;  /* 0x0004784a01007387 */ /* 0x0003e80000100a00 */
[----:B------:R2:W-:Y:S01]  /*67c0*/  STL.64 [R1+0x470], R10 ;  /* 0x0004700a01007387 */ /* 0x0005e20000100a00 */
[-C--:B0-----:R-:W-:Y:S02]  /*67d0*/  IADD3 R76, P4, R15, R8.reuse, RZ ;  /* 0x000000080f4c7210 */ /* 0x081fe40007f9e0ff */
[----:B-1----:R-:W-:-:S02]  /*67e0*/  IADD3 R74, P5, R96, R8, RZ ;  /* 0x00000008604a7210 */ /* 0x002fc40007fbe0ff */
[-C--:B------:R-:W-:Y:S02]  /*67f0*/  LEA.HI.X.SX32 R77, R99, R9.reuse, 0x1, P4 ;  /* 0x00000009634d7211 */ /* 0x080fe400020f0eff */
[-C--:B--2---:R-:W-:Y:S02]  /*6800*/  IADD3 R10, P3, R97, R8.reuse, RZ ;  /* 0x00000008610a7210 */ /* 0x084fe40007f7e0ff */
[-C--:B------:R-:W-:Y:S02]  /*6810*/  IADD3 R12, P4, R16, R8.reuse, RZ ;  /* 0x00000008100c7210 */ /* 0x080fe40007f9e0ff */
[-C--:B------:R-:W-:Y:S02]  /*6820*/  LEA.HI.X.SX32 R75, R15, R9.reuse, 0x1, P5 ;  /* 0x000000090f4b7211 */ /* 0x080fe400028f0eff */
[-C--:B------:R-:W-:Y:S02]  /*6830*/  LEA.HI.X.SX32 R11, R101, R9.reuse, 0x1, P3 ;  /* 0x00000009650b7211 */ /* 0x080fe400018f0eff */
[----:B------:R-:W-:Y:S01]  /*6840*/  LEA.HI.X.SX32 R13, R103, R9, 0x1, P4 ;  /* 0x00000009670d7211 */ /* 0x000fe200020f0eff */
[----:B------:R0:W-:Y:S04]  /*6850*/  STL.64 [R1+0x468], R74 ;  /* 0x0004684a01007387 */ /* 0x0001e80000100a00 */
[----:B------:R-:W-:Y:S04]  /*6860*/  STL.64 [R1+0x590], R76 ;  /* 0x0005904c01007387 */ /* 0x000fe80000100a00 */
[----:B------:R1:W-:Y:S01]  /*6870*/  STL.64 [R1+0x460], R10 ;  /* 0x0004600a01007387 */ /* 0x0003e20000100a00 */
[----:B0-----:R-:W-:-:S03]  /*6880*/  IADD3 R74, P5, R17, R8, RZ ;  /* 0x00000008114a7210 */ /* 0x001fc60007fbe0ff */
[----:B------:R0:W-:Y:S01]  /*6890*/  STL.64 [R1+0x620], R12 ;  /* 0x0006200c01007387 */ /* 0x0001e20000100a00 */
[-C--:B-1----:R-:W-:Y:S02]  /*68a0*/  IADD3 R10, P3, R100, R8.reuse, RZ ;  /* 0x00000008640a7210 */ /* 0x082fe40007f7e0ff */
[-C--:B------:R-:W-:Y:S02]  /*68b0*/  LEA.HI.X.SX32 R75, R16, R9.reuse, 0x1, P5 ;  /* 0x00000009104b7211 */ /* 0x080fe400028f0eff */
[-C--:B0-----:R-:W-:Y:S02]  /*68c0*/  IADD3 R12, P4, R102, R8.reuse, RZ ;  /* 0x00000008660c7210 */ /* 0x081fe40007f9e0ff */
[-C--:B------:R-:W-:Y:S02]  /*68d0*/  LEA.HI.X.SX32 R11, R17, R9.reuse, 0x1, P3 ;  /* 0x00000009110b7211 */ /* 0x080fe400018f0eff */
[-C--:B------:R-:W-:Y:S02]  /*68e0*/  LEA.HI.X.SX32 R13, R106, R9.reuse, 0x1, P4 ;  /* 0x000000096a0d7211 */ /* 0x080fe400020f0eff */
[----:B------:R-:W-:Y:S01]  /*68f0*/  IADD3 R14, P5, R18, R8, RZ ;  /* 0x00000008120e7210 */ /* 0x000fe20007fbe0ff */
[----:B------:R0:W-:Y:S04]  /*6900*/  STL.64 [R1+0x458], R10 ;  /* 0x0004580a01007387 */ /* 0x0001e80000100a00 */
[----:B------:R-:W-:Y:S01]  /*6910*/  STL.64 [R1+0x588], R74 ;  /* 0x0005884a01007387 */ /* 0x000fe20000100a00 */
[----:B------:R-:W-:-:S03]  /*6920*/  LEA.HI.X.SX32 R15, R107, R9, 0x1, P5 ;  /* 0x000000096b0f7211 */ /* 0x000fc600028f0eff */
[----:B------:R1:W-:Y:S01]  /*6930*/  STL.64 [R1+0x450], R12 ;  /* 0x0004500c01007387 */ /* 0x0003e20000100a00 */
[----:B0-----:R-:W-:-:S04]  /*6940*/  IADD3 R10, P3, R104, R8, RZ ;  /* 0x00000008680a7210 */ /* 0x001fc80007f7e0ff */
[-C--:B------:R-:W-:Y:S02]  /*6950*/  LEA.HI.X.SX32 R11, R18, R9.reuse, 0x1, P3 ;  /* 0x00000009120b7211 */ /* 0x080fe400018f0eff */
[-C--:B-1----:R-:W-:Y:S01]  /*6960*/  IADD3 R12, P4, R105, R8.reuse, RZ ;  /* 0x00000008690c7210 */ /* 0x082fe20007f9e0ff */
[----:B------:R0:W-:Y:S03]  /*6970*/  STL.64 [R1+0x580], R14 ;  /* 0x0005800e01007387 */ /* 0x0001e60000100a00 */
[----:B------:R-:W-:Y:S01]  /*6980*/  LEA.HI.X.SX32 R13, R108, R9, 0x1, P4 ;  /* 0x000000096c0d7211 */ /* 0x000fe200020f0eff */
[----:B------:R1:W-:Y:S04]  /*6990*/  STL.64 [R1+0x448], R10 ;  /* 0x0004480a01007387 */ /* 0x0003e80000100a00 */
[----:B------:R2:W-:Y:S01]  /*69a0*/  STL.64 [R1+0x440], R12 ;  /* 0x0004400c01007387 */ /* 0x0005e20000100a00 */
[----:B0-----:R-:W-:-:S02]  /*69b0*/  IADD3 R14, P5, R21, R8, RZ ;  /* 0x00000008150e7210 */ /* 0x001fc40007fbe0ff */
[-C--:B-1----:R-:W-:Y:S02]  /*69c0*/  IADD3 R10, P3, R22, R8.reuse, RZ ;  /* 0x00000008160a7210 */ /* 0x082fe40007f7e0ff */
[-C--:B------:R-:W-:Y:S02]  /*69d0*/  LEA.HI.X.SX32 R15, R20, R9.reuse, 0x1, P5 ;  /* 0x00000009140f7211 */ /* 0x080fe400028f0eff */
[-C--:B--2---:R-:W-:Y:S02]  /*69e0*/  IADD3 R12, P4, R23, R8.reuse, RZ ;  /* 0x00000008170c7210 */ /* 0x084fe40007f9e0ff */
[-C--:B------:R-:W-:Y:S01]  /*69f0*/  LEA.HI.X.SX32 R11, R21, R9.reuse, 0x1, P3 ;  /* 0x00000009150b7211 */ /* 0x080fe200018f0eff */
[----:B------:R-:W-:Y:S01]  /*6a00*/  STL [R1+0x694], R247 ;  /* 0x000694f701007387 */ /* 0x000fe20000100800 */
[-C--:B------:R-:W-:Y:S02]  /*6a10*/  LEA.HI.X.SX32 R13, R22, R9.reuse, 0x1, P4 ;  /* 0x00000009160d7211 */ /* 0x080fe400020f0eff */
[----:B------:R-:W-:Y:S01]  /*6a20*/  IADD3 R16, P6, R109, R8, RZ ;  /* 0x000000086d107210 */ /* 0x000fe20007fde0ff */
[----:B------:R0:W-:Y:S04]  /*6a30*/  STL.64 [R1+0x668], R14 ;  /* 0x0006680e01007387 */ /* 0x0001e80000100a00 */
[----:B------:R1:W-:Y:S01]  /*6a40*/  STL.64 [R1+0x618], R10 ;  /* 0x0006180a01007387 */ /* 0x0003e20000100a00 */
[----:B------:R-:W-:-:S03]  /*6a50*/  LEA.HI.X.SX32 R17, R23, R9, 0x1, P6 ;  /* 0x0000000917117211 */ /* 0x000fc600030f0eff */
[----:B------:R2:W-:Y:S01]  /*6a60*/  STL.64 [R1+0x578], R12 ;  /* 0x0005780c01007387 */ /* 0x0005e20000100a00 */
[-C--:B0-----:R-:W-:Y:S02]  /*6a70*/  IADD3 R14, P5, R111, R8.reuse, RZ ;  /* 0x000000086f0e7210 */ /* 0x081fe40007fbe0ff */
[-C--:B-1----:R-:W-:Y:S02]  /*6a80*/  IADD3 R10, P3, R24, R8.reuse, RZ ;  /* 0x00000008180a7210 */ /* 0x082fe40007f7e0ff */
[-C--:B------:R-:W-:Y:S02]  /*6a90*/  LEA.HI.X.SX32 R15, R114, R9.reuse, 0x1, P5 ;  /* 0x00000009720f7211 */ /* 0x080fe400028f0eff */
[----:B--2---:R-:W-:Y:S02]  /*6aa0*/  IADD3 R12, P4, R112, R8, RZ ;  /* 0x00000008700c7210 */ /* 0x004fe40007f9e0ff */
[-C--:B------:R-:W-:Y:S01]  /*6ab0*/  LEA.HI.X.SX32 R11, R115, R9.reuse, 0x1, P3 ;  /* 0x00000009730b7211 */ /* 0x080fe200018f0eff */
[----:B------:R0:W-:Y:S01]  /*6ac0*/  STL.64 [R1+0x438], R16 ;  /* 0x0004381001007387 */ /* 0x0001e20000100a00 */
[----:B------:R-:W-:-:S03]  /*6ad0*/  LEA.HI.X.SX32 R13, R24, R9, 0x1, P4 ;  /* 0x00000009180d7211 */ /* 0x000fc600020f0eff */
[----:B------:R1:W-:Y:S04]  /*6ae0*/  STL.64 [R1+0x430], R14 ;  /* 0x0004300e01007387 */ /* 0x0003e80000100a00 */
[----:B------:R2:W-:Y:S01]  /*6af0*/  STL.64 [R1+0x570], R10 ;  /* 0x0005700a01007387 */ /* 0x0005e20000100a00 */
[----:B0-----:R-:W-:-:S03]  /*6b00*/  IADD3 R16, P6, R113, R8, RZ ;  /* 0x0000000871107210 */ /* 0x001fc60007fde0ff */
[----:B------:R0:W-:Y:S01]  /*6b10*/  STL.64 [R1+0x428], R12 ;  /* 0x0004280c01007387 */ /* 0x0001e20000100a00 */
[-C--:B-1----:R-:W-:Y:S02]  /*6b20*/  IADD3 R14, P5, R25, R8.reuse, RZ ;  /* 0x00000008190e7210 */ /* 0x082fe40007fbe0ff */
[-C--:B------:R-:W-:Y:S02]  /*6b30*/  LEA.HI.X.SX32 R17, R118, R9.reuse, 0x1, P6 ;  /* 0x0000000976117211 */ /* 0x080fe400030f0eff */
[-C--:B--2---:R-:W-:Y:S02]  /*6b40*/  IADD3 R10, P3, R26, R8.reuse, RZ ;  /* 0x000000081a0a7210 */ /* 0x084fe40007f7e0ff */
[-C--:B------:R-:W-:Y:S02]  /*6b50*/  LEA.HI.X.SX32 R15, R119, R9.reuse, 0x1, P5 ;  /* 0x00000009770f7211 */ /* 0x080fe400028f0eff */
[----:B0-----:R-:W-:Y:S02]  /*6b60*/  IADD3 R12, P4, R116, R8, RZ ;  /* 0x00000008740c7210 */ /* 0x001fe40007f9e0ff */
        /* <DEDUP_REMOVED lines=62> */
[----:B------:R-:W-:-:S02]  /*6f50*/  LEA.HI.X.SX32 R13, R37, R9, 0x1, P4 ;  /* 0x00000009250d7211 */ /* 0x000fc400020f0eff */
[-C--:B------:R-:W-:Y:S01]  /*6f60*/  IADD3 R20, P6, R39, R8.reuse, RZ ;  /* 0x0000000827147210 */ /* 0x080fe20007fde0ff */
[----:B------:R1:W-:Y:S01]  /*6f70*/  STL.64 [R1+0x3c8], R14 ;  /* 0x0003c80e01007387 */ /* 0x0003e20000100a00 */
[----:B------:R-:W-:-:S03]  /*6f80*/  IADD3 R18, P5, R40, R8, RZ ;  /* 0x0000000828127210 */ /* 0x000fc60007fbe0ff */
[----:B------:R2:W-:Y:S01]  /*6f90*/  STL.64 [R1+0x3c0], R10 ;  /* 0x0003c00a01007387 */ /* 0x0005e20000100a00 */
[-C--:B------:R-:W-:Y:S02]  /*6fa0*/  LEA.HI.X.SX32 R21, R38, R9.reuse, 0x1, P6 ;  /* 0x0000000926157211 */ /* 0x080fe400030f0eff */
[-C--:B0-----:R-:W-:Y:S01]  /*6fb0*/  IADD3 R16, P3, R140, R8.reuse, RZ ;  /* 0x000000088c107210 */ /* 0x081fe20007f7e0ff */
[----:B------:R-:W-:Y:S01]  /*6fc0*/  STL [R1+0x6a4], R245 ;  /* 0x0006a4f501007387 */ /* 0x000fe20000100800 */
[-C--:B------:R-:W-:Y:S02]  /*6fd0*/  LEA.HI.X.SX32 R19, R39, R9.reuse, 0x1, P5 ;  /* 0x0000000927137211 */ /* 0x080fe400028f0eff */
[-C--:B-1----:R-:W-:Y:S01]  /*6fe0*/  IADD3 R14, P2, R142, R8.reuse, RZ ;  /* 0x000000088e0e7210 */ /* 0x082fe20007f5e0ff */
[----:B------:R0:W-:Y:S01]  /*6ff0*/  STL.64 [R1+0x658], R12 ;  /* 0x0006580c01007387 */ /* 0x0001e20000100a00 */
[-C--:B------:R-:W-:Y:S02]  /*7000*/  LEA.HI.X.SX32 R17, R40, R9.reuse, 0x1, P3 ;  /* 0x0000000928117211 */ /* 0x080fe400018f0eff */
[----:B--2---:R-:W-:Y:S01]  /*7010*/  IADD3 R10, P1, R42, R8, RZ ;  /* 0x000000082a0a7210 */ /* 0x004fe20007f3e0ff */
[----:B------:R-:W-:Y:S01]  /*7020*/  STL [R1+0x68c], R243 ;  /* 0x00068cf301007387 */ /* 0x000fe20000100800 */
[----:B------:R-:W-:-:S02]  /*7030*/  LEA.HI.X.SX32 R15, R147, R9, 0x1, P2 ;  /* 0x00000009930f7211 */ /* 0x000fc400010f0eff */
[----:B------:R-:W-:Y:S01]  /*7040*/  LEA.HI.X.SX32 R11, R149, R9, 0x1, P1 ;  /* 0x00000009950b7211 */ /* 0x000fe200008f0eff */
[----:B------:R1:W-:Y:S01]  /*7050*/  STL.64 [R1+0x5f8], R20 ;  /* 0x0005f81401007387 */ /* 0x0003e20000100a00 */
[----:B0-----:R-:W-:-:S03]  /*7060*/  IADD3 R12, P4, R144, R8, RZ ;  /* 0x00000008900c7210 */ /* 0x001fc60007f9e0ff */
[----:B------:R0:W-:Y:S01]  /*7070*/  STL.64 [R1+0x538], R18 ;  /* 0x0005381201007387 */ /* 0x0001e20000100a00 */
[----:B------:R-:W-:-:S03]  /*7080*/  LEA.HI.X.SX32 R13, R42, R9, 0x1, P4 ;  /* 0x000000092a0d7211 */ /* 0x000fc600020f0eff */
[----:B------:R2:W-:Y:S01]  /*7090*/  STL.64 [R1+0x3b8], R16 ;  /* 0x0003b81001007387 */ /* 0x0005e20000100a00 */
[----:B-1----:R-:W-:-:S03]  /*70a0*/  IADD3 R20, P6, R145, R8, RZ ;  /* 0x0000000891147210 */ /* 0x002fc60007fde0ff */
[----:B------:R1:W-:Y:S01]  /*70b0*/  STL.64 [R1+0x3b0], R14 ;  /* 0x0003b00e01007387 */ /* 0x0003e20000100a00 */
[----:B0-----:R-:W-:-:S03]  /*70c0*/  IADD3 R18, P5, R43, R8, RZ ;  /* 0x000000082b127210 */ /* 0x001fc60007fbe0ff */
[----:B------:R0:W-:Y:S01]  /*70d0*/  STL.64 [R1+0x530], R10 ;  /* 0x0005300a01007387 */ /* 0x0001e20000100a00 */
[-C--:B------:R-:W-:Y:S02]  /*70e0*/  LEA.HI.X.SX32 R21, R151, R9.reuse, 0x1, P6 ;  /* 0x0000000997157211 */ /* 0x080fe400030f0eff */
[-C--:B--2---:R-:W-:Y:S01]  /*70f0*/  IADD3 R16, P3, R44, R8.reuse, RZ ;  /* 0x000000082c107210 */ /* 0x084fe20007f7e0ff */
[----:B------:R2:W-:Y:S01]  /*7100*/  STL.64 [R1+0x3a8], R12 ;  /* 0x0003a80c01007387 */ /* 0x0005e20000100a00 */
[-C--:B------:R-:W-:Y:S02]  /*7110*/  LEA.HI.X.SX32 R19, R188, R9.reuse, 0x1, P5 ;  /* 0x00000009bc137211 */ /* 0x080fe400028f0eff */
[-C--:B-1----:R-:W-:Y:S02]  /*7120*/  IADD3 R14, P2, R146, R8.reuse, RZ ;  /* 0x00000008920e7210 */ /* 0x082fe40007f5e0ff */
[----:B------:R-:W-:Y:S02]  /*7130*/  LEA.HI.X.SX32 R17, R43, R9, 0x1, P3 ;  /* 0x000000092b117211 */ /* 0x000fe400018f0eff */
[----:B0-----:R-:W-:-:S02]  /*7140*/  IADD3 R10, P1, R148, R8, RZ ;  /* 0x00000008940a7210 */ /* 0x001fc40007f3e0ff */
[-C--:B------:R-:W-:Y:S02]  /*7150*/  LEA.HI.X.SX32 R15, R44, R9.reuse, 0x1, P2 ;  /* 0x000000092c0f7211 */ /* 0x080fe400010f0eff */
[-C--:B--2---:R-:W-:Y:S01]  /*7160*/  IADD3 R12, P4, R46, R8.reuse, RZ ;  /* 0x000000082e0c7210 */ /* 0x084fe20007f9e0ff */
[----:B------:R0:W-:Y:S01]  /*7170*/  STL.64 [R1+0x3a0], R20 ;  /* 0x0003a01401007387 */ /* 0x0001e20000100a00 */
[-C--:B------:R-:W-:Y:S02]  /*7180*/  LEA.HI.X.SX32 R11, R189, R9.reuse, 0x1, P1 ;  /* 0x00000009bd0b7211 */ /* 0x080fe400008f0eff */
[----:B------:R-:W-:Y:S01]  /*7190*/  LEA.HI.X.SX32 R13, R191, R9, 0x1, P4 ;  /* 0x00000009bf0d7211 */ /* 0x000fe200020f0eff */
[----:B------:R1:W-:Y:S04]  /*71a0*/  STL.64 [R1+0x5f0], R18 ;  /* 0x0005f01201007387 */ /* 0x0003e80000100a00 */
[----:B------:R2:W-:Y:S01]  /*71b0*/  STL.64 [R1+0x528], R16 ;  /* 0x0005281001007387 */ /* 0x0005e20000100a00 */
[----:B0-----:R-:W-:-:S03]  /*71c0*/  IADD3 R20, P6, R150, R8, RZ ;  /* 0x0000000896147210 */ /* 0x001fc60007fde0ff */
[----:B------:R0:W-:Y:S01]  /*71d0*/  STL.64 [R1+0x398], R14 ;  /* 0x0003980e01007387 */ /* 0x0001e20000100a00 */
[----:B-1----:R-:W-:-:S03]  /*71e0*/  IADD3 R18, P5, R187, R8, RZ ;  /* 0x00000008bb127210 */ /* 0x002fc60007fbe0ff */
[----:B------:R1:W-:Y:S01]  /*71f0*/  STL.64 [R1+0x390], R10 ;  /* 0x0003900a01007387 */ /* 0x0003e20000100a00 */
[-C--:B------:R-:W-:Y:S02]  /*7200*/  LEA.HI.X.SX32 R21, R46, R9.reuse, 0x1, P6 ;  /* 0x000000092e157211 */ /* 0x080fe400030f0eff */
[-C--:B--2---:R-:W-:Y:S01]  /*7210*/  IADD3 R16, P3, R47, R8.reuse, RZ ;  /* 0x000000082f107210 */ /* 0x084fe20007f7e0ff */
[----:B------:R2:W-:Y:S01]  /*7220*/  STL.64 [R1+0x520], R12 ;  /* 0x0005200c01007387 */ /* 0x0005e20000100a00 */
[-C--:B------:R-:W-:Y:S02]  /*7230*/  LEA.HI.X.SX32 R19, R193, R9.reuse, 0x1, P5 ;  /* 0x00000009c1137211 */ /* 0x080fe400028f0eff */
[-C--:B0-----:R-:W-:Y:S02]  /*7240*/  IADD3 R14, P2, R48, R8.reuse, RZ ;  /* 0x00000008300e7210 */ /* 0x081fe40007f5e0ff */
[----:B------:R-:W-:Y:S02]  /*7250*/  LEA.HI.X.SX32 R17, R215, R9, 0x1, P3 ;  /* 0x00000009d7117211 */ /* 0x000fe400018f0eff */
[----:B-1----:R-:W-:-:S02]  /*7260*/  IADD3 R10, P1, R50, R8, RZ ;  /* 0x00000008320a7210 */ /* 0x002fc40007f3e0ff */
        /* <DEDUP_REMOVED lines=40> */
[----:B------:R-:W-:Y:S01]  /*74f0*/  IADD3 R22, P6, R59, R8, RZ ;  /* 0x000000083b167210 */ /* 0x000fe20007fde0ff */
[----:B------:R1:W-:Y:S01]  /*7500*/  STL.64 [R1+0x350], R18 ;  /* 0x0003501201007387 */ /* 0x0003e20000100a00 */
[----:B------:R-:W-:-:S03]  /*7510*/  LEA.HI.X.SX32 R13, R56, R9, 0x1, P4 ;  /* 0x00000009380d7211 */ /* 0x000fc600020f0eff */
[----:B------:R2:W-:Y:S01]  /*7520*/  STL.64 [R1+0x500], R16 ;  /* 0x0005001001007387 */ /* 0x0005e20000100a00 */
[----:B------:R-:W-:Y:S02]  /*7530*/  LEA.HI.X.SX32 R23, R58, R9, 0x1, P6 ;  /* 0x000000093a177211 */ /* 0x000fe400030f0eff */
[-C--:B0-----:R-:W-:Y:S01]  /*7540*/  IADD3 R20, P5, R60, R8.reuse, RZ ;  /* 0x000000083c147210 */ /* 0x081fe20007fbe0ff */
[----:B------:R0:W-:Y:S01]  /*7550*/  STL.64 [R1+0x348], R14 ;  /* 0x0003480e01007387 */ /* 0x0001e20000100a00 */
[----:B-1----:R-:W-:-:S03]  /*7560*/  IADD3 R18, P3, R205, R8, RZ ;  /* 0x00000008cd127210 */ /* 0x002fc60007f7e0ff */
[----:B------:R1:W-:Y:S01]  /*7570*/  STL.64 [R1+0x340], R10 ;  /* 0x0003400a01007387 */ /* 0x0003e20000100a00 */
[-C--:B------:R-:W-:Y:S02]  /*7580*/  LEA.HI.X.SX32 R21, R59, R9.reuse, 0x1, P5 ;  /* 0x000000093b157211 */ /* 0x080fe400028f0eff */
[-C--:B--2---:R-:W-:Y:S01]  /*7590*/  IADD3 R16, P2, R207, R8.reuse, RZ ;  /* 0x00000008cf107210 */ /* 0x084fe20007f5e0ff */
[----:B------:R2:W-:Y:S01]  /*75a0*/  STL.64 [R1+0x648], R12 ;  /* 0x0006480c01007387 */ /* 0x0005e20000100a00 */
[-C--:B------:R-:W-:Y:S02]  /*75b0*/  LEA.HI.X.SX32 R19, R60, R9.reuse, 0x1, P3 ;  /* 0x000000093c137211 */ /* 0x080fe400018f0eff */
[-C--:B0-----:R-:W-:Y:S01]  /*75c0*/  IADD3 R14, P1, R62, R8.reuse, RZ ;  /* 0x000000083e0e7210 */ /* 0x081fe20007f3e0ff */
[----:B------:R-:W-:Y:S01]  /*75d0*/  STL.64 [R1+0x680], R250 ;  /* 0x000680fa01007387 */ /* 0x000fe20000100a00 */
[-C--:B------:R-:W-:Y:S02]  /*75e0*/  LEA.HI.X.SX32 R17, R213, R9.reuse, 0x1, P2 ;  /* 0x00000009d5117211 */ /* 0x080fe400010f0eff */
[----:B-1----:R-:W-:Y:S01]  /*75f0*/  IADD3 R10, P0, R209, R8, RZ ;  /* 0x00000008d10a7210 */ /* 0x002fe20007f1e0ff */
[----:B------:R0:W-:Y:S01]  /*7600*/  STL.64 [R1+0x5d8], R22 ;  /* 0x0005d81601007387 */ /* 0x0001e20000100a00 */
[----:B------:R-:W-:-:S02]  /*7610*/  LEA.HI.X.SX32 R15, R214, R9, 0x1, P1 ;  /* 0x00000009d60f7211 */ /* 0x000fc400008f0eff */
[-C--:B--2---:R-:W-:Y:S01]  /*7620*/  IADD3 R12, P4, R210, R8.reuse, RZ ;  /* 0x00000008d20c7210 */ /* 0x084fe20007f9e0ff */
[----:B------:R1:W-:Y:S01]  /*7630*/  STL.64 [R1+0x4f8], R20 ;  /* 0x0004f81401007387 */ /* 0x0003e20000100a00 */
[-C--:B------:R-:W-:Y:S02]  /*7640*/  LEA.HI.X.SX32 R11, R62, R9.reuse, 0x1, P0 ;  /* 0x000000093e0b7211 */ /* 0x080fe400000f0eff */
[----:B------:R-:W-:Y:S01]  /*7650*/  LEA.HI.X.SX32 R13, R218, R9, 0x1, P4 ;  /* 0x00000009da0d7211 */ /* 0x000fe200020f0eff */
        /* <DEDUP_REMOVED lines=10> */
[----:B------:R0:W-:Y:S01]  /*7700*/  STL.64 [R1+0x320], R12 ;  /* 0x0003200c01007387 */ /* 0x0001e20000100a00 */
[----:B------:R-:W-:Y:S02]  /*7710*/  LEA.HI.X.SX32 R19, R64, R9, 0x1, P3 ;  /* 0x0000000940137211 */ /* 0x000fe400018f0eff */
[----:B-1----:R-:W-:-:S02]  /*7720*/  IADD3 R14, P1, R66, R8, RZ ;  /* 0x00000008420e7210 */ /* 0x002fc40007f3e0ff */
[-C--:B------:R-:W-:Y:S02]  /*7730*/  LEA.HI.X.SX32 R17, R221, R9.reuse, 0x1, P2 ;  /* 0x00000009dd117211 */ /* 0x080fe400010f0eff */
[-C--:B--2---:R-:W-:Y:S01]  /*7740*/  IADD3 R10, P0, R216, R8.reuse, RZ ;  /* 0x00000008d80a7210 */ /* 0x084fe20007f1e0ff */
[----:B------:R1:W-:Y:S01]  /*7750*/  STL.64 [R1+0x5d0], R22 ;  /* 0x0005d01601007387 */ /* 0x0003e20000100a00 */
[-C--:B------:R-:W-:Y:S02]  /*7760*/  LEA.HI.X.SX32 R15, R223, R9.reuse, 0x1, P1 ;  /* 0x00000009df0f7211 */ /* 0x080fe400008f0eff */
[-C--:B0-----:R-:W-:Y:S01]  /*7770*/  IADD3 R12, P4, R217, R8.reuse, RZ ;  /* 0x00000008d90c7210 */ /* 0x081fe20007f9e0ff */
[----:B------:R0:W-:Y:S01]  /*7780*/  STL.64 [R1+0x4e8], R20 ;  /* 0x0004e81401007387 */ /* 0x0001e20000100a00 */
[-C--:B------:R-:W-:Y:S02]  /*7790*/  LEA.HI.X.SX32 R11, R66, R9.reuse, 0x1, P0 ;  /* 0x00000009420b7211 */ /* 0x080fe400000f0eff */
[----:B------:R-:W-:Y:S01]  /*77a0*/  LEA.HI.X.SX32 R13, R225, R9, 0x1, P4 ;  /* 0x00000009e10d7211 */ /* 0x000fe200020f0eff */
        /* <DEDUP_REMOVED lines=9> */
[-C--:B-1----:R-:W-:Y:S01]  /*7840*/  IADD3 R16, P2, R220, R8.reuse, RZ ;  /* 0x00000008dc107210 */ /* 0x082fe20007f5e0ff */
[----:B------:R1:W-:Y:S01]  /*7850*/  STL.64 [R1+0x300], R12 ;  /* 0x0003000c01007387 */ /* 0x0003e20000100a00 */
[----:B------:R-:W-:Y:S02]  /*7860*/  LEA.HI.X.SX32 R19, R68, R9, 0x1, P3 ;  /* 0x0000000944137211 */ /* 0x000fe400018f0eff */
[----:B0-----:R-:W-:-:S02]  /*7870*/  IADD3 R14, P1, R222, R8, RZ ;  /* 0x00000008de0e7210 */ /* 0x001fc40007f3e0ff */
[-C--:B------:R-:W-:Y:S02]  /*7880*/  LEA.HI.X.SX32 R17, R69, R9.reuse, 0x1, P2 ;  /* 0x0000000945117211 */ /* 0x080fe400010f0eff */
[-C--:B--2---:R-:W-:Y:S01]  /*7890*/  IADD3 R10, P0, R70, R8.reuse, RZ ;  /* 0x00000008460a7210 */ /* 0x084fe20007f1e0ff */
[----:B------:R0:W-:Y:S01]  /*78a0*/  STL.64 [R1+0x640], R22 ;  /* 0x0006401601007387 */ /* 0x0001e20000100a00 */
[-C--:B------:R-:W-:Y:S02]  /*78b0*/  LEA.HI.X.SX32 R15, R229, R9.reuse, 0x1, P1 ;  /* 0x00000009e50f7211 */ /* 0x080fe400008f0eff */
[-C--:B-1----:R-:W-:Y:S01]  /*78c0*/  IADD3 R12, P4, R224, R8.reuse, RZ ;  /* 0x00000008e00c7210 */ /* 0x082fe20007f9e0ff */
[----:B------:R1:W-:Y:S01]  /*78d0*/  STL.64 [R1+0x5c8], R20 ;  /* 0x0005c81401007387 */ /* 0x0003e20000100a00 */
[-C--:B------:R-:W-:Y:S02]  /*78e0*/  LEA.HI.X.SX32 R11, R230, R9.reuse, 0x1, P0 ;  /* 0x00000009e60b7211 */ /* 0x080fe400000f0eff */
[----:B------:R-:W-:Y:S01]  /*78f0*/  IADD3 R24, P6, R226, R8, RZ ;  /* 0x00000008e2187210 */ /* 0x000fe20007fde0ff */
[----:B------:R2:W-:Y:S01]  /*7900*/  STL.64 [R1+0x4d8], R18 ;  /* 0x0004d81201007387 */ /* 0x0005e20000100a00 */
[----:B------:R-:W-:-:S02]  /*7910*/  LEA.HI.X.SX32 R13, R70, R9, 0x1, P4 ;  /* 0x00000009460d7211 */ /* 0x000fc400020f0eff */
[-C--:B0-----:R-:W-:Y:S01]  /*7920*/  IADD3 R22, P5, R73, R8.reuse, RZ ;  /* 0x0000000849167210 */ /* 0x081fe20007fbe0ff */
[----:B------:R0:W-:Y:S01]  /*7930*/  STL.64 [R1+0x2f8], R16 ;  /* 0x0002f81001007387 */ /* 0x0001e20000100a00 */
[-C--:B------:R-:W-:Y:S02]  /*7940*/  LEA.HI.X.SX32 R25, R234, R9.reuse, 0x1, P6 ;  /* 0x00000009ea197211 */ /* 0x080fe400030f0eff */
[-C--:B-1----:R-:W-:Y:S01]  /*7950*/  IADD3 R20, P3, R72, R8.reuse, RZ ;  /* 0x0000000848147210 */ /* 0x082fe20007f7e0ff */
[----:B------:R1:W-:Y:S01]  /*7960*/  STL.64 [R1+0x2f0], R14 ;  /* 0x0002f00e01007387 */ /* 0x0003e20000100a00 */
[-C--:B------:R-:W-:Y:S02]  /*7970*/  LEA.HI.X.SX32 R23, R238, R9.reuse, 0x1, P5 ;  /* 0x00000009ee177211 */ /* 0x080fe400028f0eff */
[----:B--2---:R-:W-:Y:S01]  /*7980*/  IADD3 R18, P2, R227, R8, RZ ;  /* 0x00000008e3127210 */ /* 0x004fe20007f5e0ff */
        /* <DEDUP_REMOVED lines=11> */
[----:B0-----:R-:W-:Y:S01]  /*7a40*/  IADD3 R12, P4, R231, R8, RZ ;  /* 0x00000008e70c7210 */ /* 0x001fe20007f9e0ff */
[----:B------:R1:W-:Y:S01]  /*7a50*/  STL.64 [R1+0x4c8], R20 ;  /* 0x0004c81401007387 */ /* 0x0003e20000100a00 */
[-C--:B------:R-:W-:Y:S02]  /*7a60*/  LEA.HI.X.SX32 R11, R235, R9.reuse, 0x1, P6 ;  /* 0x00000009eb0b7211 */ /* 0x080fe400030f0eff */
[----:B------:R-:W-:Y:S01]  /*7a70*/  LEA.HI.X.SX32 R13, R71, R9, 0x1, P4 ;  /* 0x00000009470d7211 */ /* 0x000fe200020f0eff */
[----:B------:R1:W-:Y:S04]  /*7a80*/  STL.64 [R1+0x2d8], R18 ;  /* 0x0002d81201007387 */ /* 0x0003e80000100a00 */
[----:B------:R1:W-:Y:S04]  /*7a90*/  STL.64 [R1+0x2d0], R16 ;  /* 0x0002d01001007387 */ /* 0x0003e80000100a00 */
[----:B------:R1:W-:Y:S04]  /*7aa0*/  STL.64 [R1+0x4c0], R14 ;  /* 0x0004c00e01007387 */ /* 0x0003e80000100a00 */
[----:B------:R1:W-:Y:S04]  /*7ab0*/  STL.64 [R1+0x2c8], R12 ;  /* 0x0002c80c01007387 */ /* 0x0003e80000100a00 */
[----:B------:R1:W-:Y:S01]  /*7ac0*/  STL.64 [R1+0x2c0], R10 ;  /* 0x0002c00a01007387 */ /* 0x0003e20000100a00 */
        /* <DEDUP_REMOVED lines=14> */
[----:B------:R-:W-:Y:S01]  /*7bb0*/  CS2R R214, SRZ ;  /* 0x0000000000d67805 */ /* 0x000fe2000001ff00 */
[----:B------:R-:W-:Y:S02]  /*7bc0*/  UIADD3.64 UR10, UR32, 0x380, URZ ;  /* 0x00000380200a7897 */ /* 0x000fe4000fffe03f */
[----:B------:R-:W-:Y:S02]  /*7bd0*/  UIADD3.64 UR14, UR32, 0x400, URZ ;  /* 0x00000400200e7897 */ /* 0x000fe4000fffe03f */
[----:B------:R-:W-:Y:S02]  /*7be0*/  UIADD3.64 UR10, UR32, 0x480, URZ ;  /* 0x00000480200a7897 */ /* 0x000fe4000fffe03f */
[----:B------:R-:W-:Y:S02]  /*7bf0*/  UIADD3.64 UR28, UR32, 0x80, URZ ;  /* 0x00000080201c7897 */ /* 0x000fe4000fffe03f */
[----:B------:R-:W-:-:S02]  /*7c00*/  UIADD3.64 UR24, UR32, 0x100, URZ ;  /* 0x0000010020187897 */ /* 0x000fc4000fffe03f */
[----:B------:R-:W-:Y:S02]  /*7c10*/  UIADD3.64 UR20, UR32, 0x180, URZ ;  /* 0x0000018020147897 */ /* 0x000fe4000fffe03f */
        /* <DEDUP_REMOVED lines=13> */
[----:B------:R-:W-:Y:S01]  /*7cf0*/  UIADD3.64 UR10, UR34, 0x404, URZ ;  /* 0x00000404220a7897 */ /* 0x000fe2000fffe03f */
[----:B-1----:R-:W-:-:S11]  /*7d00*/  UMOV UR39, 0x40000040 ;  /* 0x4000004000277882 */ /* 0x002fd60000000000 */
.L_x_1:
[----:B------:R-:W2:Y:S04]  /*7d10*/  LDL.64 R24, [R1+0x2a8] ;  /* 0x0002a80001187983 */ /* 0x000ea80000100a00 */
[----:B------:R-:W2:Y:S04]  /*7d20*/  LDL.64 R22, [R1+0x2a8] ;  /* 0x0002a80001167983 */ /* 0x000ea80000100a00 */
[----:B------:R-:W3:Y:S04]  /*7d30*/  LDL.64 R64, [R1+0x2a0] ;  /* 0x0002a00001407983 */ /* 0x000ee80000100a00 */
[----:B------:R-:W4:Y:S04]  /*7d40*/  LDL.64 R62, [R1+0x298] ;  /* 0x00029800013e7983 */ /* 0x000f280000100a00 */
[----:B------:R-:W3:Y:S04]  /*7d50*/  LDL.64 R60, [R1+0x290] ;  /* 0x00029000013c7983 */ /* 0x000ee80000100a00 */
[----:B------:R-:W3:Y:S04]  /*7d60*/  LDL.64 R58, [R1+0x288] ;  /* 0x00028800013a7983 */ /* 0x000ee80000100a00 */
[----:B------:R-:W3:Y:S04]  /*7d70*/  LDL.64 R56, [R1+0x280] ;  /* 0x0002800001387983 */ /* 0x000ee80000100a00 */
[----:B------:R-:W3:Y:S04]  /*7d80*/  LDL.64 R54, [R1+0x2a0] ;  /* 0x0002a00001367983 */ /* 0x000ee80000100a00 */
[----:B------:R-:W3:Y:S04]  /*7d90*/  LDL.64 R52, [R1+0x298] ;  /* 0x0002980001347983 */ /* 0x000ee80000100a00 */
[----:B------:R-:W3:Y:S04]  /*7da0*/  LDL.64 R42, [R1+0x290] ;  /* 0x00029000012a7983 */ /* 0x000ee80000100a00 */
[----:B------:R-:W3:Y:S04]  /*7db0*/  LDL.64 R34, [R1+0x288] ;  /* 0x0002880001227983 */ /* 0x000ee80000100a00 */
[----:B------:R-:W3:Y:S01]  /*7dc0*/  LDL.64 R26, [R1+0x280] ;  /* 0x00028000011a7983 */ /* 0x000ee20000100a00 */
[----:B-----5:R-:W-:Y:S01]  /*7dd0*/  IMAD.WIDE R10, R4, 0x2, R2 ;  /* 0x00000002040a7825 */ /* 0x020fe200078e0202 */
[----:B------:R-:W-:-:S02]  /*7de0*/  SHF.L.U32 R7, R5, 0x2, RZ ;  /* 0x0000000205077819 */ /* 0x000fc400000006ff */
[----:B-----5:R-:W-:Y:S01]  /*7df0*/  STL [R1+0x914], R152 ;  /* 0x0009149801007387 */ /* 0x020fe20000100800 */
[CC--:B------:R-:W-:Y:S02]  /*7e00*/  LEA R110, P1, R5.reuse, R2.reuse, 0x3 ;  /* 0x00000002056e7211 */ /* 0x0c0fe400078218ff */
[C---:B------:R-:W-:Y:S01]  /*7e10*/  SHF.L.U32 R18, R5.reuse, 0x1, RZ ;  /* 0x0000000105127819 */ /* 0x040fe200000006ff */
[----:B------:R-:W-:Y:S01]  /*7e20*/  STL [R1+0x910], R153 ;  /* 0x0009109901007387 */ /* 0x000fe20000100800 */
[----:B------:R-:W-:Y:S01]  /*7e30*/  IMAD R20, R5, 0x24, RZ ;  /* 0x0000002405147824 */ /* 0x000fe200078e02ff */
[----:B------:R-:W-:Y:S02]  /*7e40*/  LEA.HI.X.SX32 R111, R7, R3, 0x1, P1 ;  /* 0x00000003076f7211 */ /* 0x000fe400008f0eff */
[----:B------:R-:W-:Y:S01]  /*7e50*/  STL [R1+0x90c], R156 ;  /* 0x00090c9c01007387 */ /* 0x000fe20000100800 */
[C---:B------:R-:W-:Y:S02]  /*7e60*/  SHF.L.U32 R17, R5.reuse, 0x6, RZ ;  /* 0x0000000605117819 */ /* 0x040fe400000006ff */
[----:B------:R-:W-:Y:S01]  /*7e70*/  LEA R32, P0, R5, R2, 0x2 ;  /* 0x0000000205207211 */ /* 0x000fe200078010ff */
[----:B------:R-:W-:Y:S01]  /*7e80*/  STL [R1+0x908], R157 ;  /* 0x0009089d01007387 */ /* 0x000fe20000100800 */
[----:B------:R-:W-:-:S02]  /*7e90*/  MOV R221, UR49 ;  /* 0x0000003100dd7c02 */ /* 0x000fc40008000f00 */
[C---:B------:R-:W-:Y:S01]  /*7ea0*/  SHF.L.U32 R16, R5.reuse, 0x5, RZ ;  /* 0x0000000505107819 */ /* 0x040fe200000006ff */
[----:B------:R-:W-:Y:S01]  /*7eb0*/  STL [R1+0x904], R160 ;  /* 0x000904a001007387 */ /* 0x000fe20000100800 */
[----:B------:R-:W-:Y:S02]  /*7ec0*/  MOV R220, UR48 ;  /* 0x0000003000dc7c02 */ /* 0x000fe40008000f00 */
[C---:B------:R-:W-:Y:S01]  /*7ed0*/  LEA R40, P2, R5.reuse, R2, 0x6 ;  /* 0x0000000205287211 */ /* 0x040fe200078430ff */
[----:B------:R-:W-:Y:S01]  /*7ee0*/  STL [R1+0x900], R161 ;  /* 0x000900a101007387 */ /* 0x000fe20000100800 */
[----:B------:R-:W-:Y:S01]  /*7ef0*/  MOV R219, UR53 ;  /* 0x0000003500db7c02 */ /* 0x000fe20008000f00 */
[C---:B------:R-:W-:Y:S01]  /*7f00*/  IMAD R68, R5.reuse, 0x4e, RZ ;  /* 0x0000004e05447824 */ /* 0x040fe200078e02ff */
[----:B------:R-:W-:Y:S01]  /*7f10*/  MOV R218, UR52 ;  /* 0x0000003400da7c02 */ /* 0x000fe20008000f00 */
[----:B------:R-:W-:Y:S01]  /*7f20*/  STL [R1+0x8fc], R164 ;  /* 0x0008fca401007387 */ /* 0x000fe20000100800 */
[----:B------:R-:W-:Y:S01]  /*7f30*/  MOV R217, UR57 ;  /* 0x0000003900d97c02 */ /* 0x000fe20008000f00 */
[----:B------:R-:W-:Y:S01]  /*7f40*/  IMAD R88, R5, 0x58, RZ ;  /* 0x0000005805587824 */ /* 0x000fe200078e02ff */
[----:B------:R-:W-:Y:S01]  /*7f50*/  MOV R216, UR56 ;  /* 0x0000003800d87c02 */ /* 0x000fe20008000f00 */
[----:B------:R-:W-:Y:S04]  /*7f60*/  STL [R1+0x8f8], R165 ;  /* 0x0008f8a501007387 */ /* 0x000fe80000100800 */
[----:B------:R0:W3:Y:S01]  /*7f70*/  LDG.E.U16 R19, desc[UR6][R10.64] ;  /* 0x000000060a137981 */ /* 0x0000e2000c1e1500 */
[----:B--2---:R-:W-:-:S03]  /*7f80*/  MOV R23, R25 ;  /* 0x0000001900177202 */ /* 0x004fc60000000f00 */
[----:B------:R-:W-:Y:S01]  /*7f90*/  STL [R1+0x8f4], R168 ;  /* 0x0008f4a801007387 */ /* 0x000fe20000100800 */
[-C--:B------:R-:W-:Y:S01]  /*7fa0*/  IADD3 R22, R20, R2.reuse, RZ ;  /* 0x0000000214167210 */ /* 0x080fe20007ffe0ff */
[C---:B------:R-:W-:Y:S01]  /*7fb0*/  IMAD R146, R5.reuse, 0x5a, RZ ;  /* 0x0000005a05927824 */ /* 0x040fe200078e02ff */
[C---:B------:R-:W-:Y:S01]  /*7fc0*/  LEA R12, P1, R5.reuse, R2, 0x5 ;  /* 0x00000002050c7211 */ /* 0x040fe200078228ff */
[----:B------:R-:W-:Y:S01]  /*7fd0*/  STL [R1+0x8f0], R169 ;  /* 0x0008f0a901007387 */ /* 0x000fe20000100800 */
[----:B------:R-:W-:Y:S01]  /*7fe0*/  LEA.HI.X.SX32 R33, R18, R3, 0x1, P0 ;  /* 0x0000000312217211 */ /* 0x000fe200000f0eff */
[----:B------:R-:W-:Y:S02]  /*7ff0*/  IMAD R150, R5, 0x5c, RZ ;  /* 0x0000005c05967824 */ /* 0x000fe400078e02ff */
[----:B------:R-:W-:Y:S01]  /*8000*/  STL [R1+0x8ec], R172 ;  /* 0x0008ecac01007387 */ /* 0x000fe20000100800 */
[----:B------:R-:W-:-:S03]  /*8010*/  IMAD.WIDE R30, R4, 0x2, R22 ;  /* 0x00000002041e7825 */ /* 0x000fc600078e0216 */
[----:B------:R-:W-:Y:S01]  /*8020*/  STL [R1+0x8e8], R173 ;  /* 0x0008e8ad01007387 */ /* 0x000fe20000100800 */
[C---:B0-----:R-:W-:Y:S01]  /*8030*/  SHF.L.U32 R11, R5.reuse, 0x4, RZ ;  /* 0x00000004050b7819 */ /* 0x041fe200000006ff */
[C---:B----4-:R-:W-:Y:S02]  /*8040*/  IMAD R62, R5.reuse, 0x44, RZ ;  /* 0x00000044053e7824 */ /* 0x050fe400078e02ff */
[----:B------:R-:W-:Y:S01]  /*8050*/  STL [R1+0x8e4], R176 ;  /* 0x0008e4b001007387 */ /* 0x000fe20000100800 */
[C---:B------:R-:W-:Y:S01]  /*8060*/  LEA R10, P3, R5.reuse, R2, 0x7 ;  /* 0x00000002050a7211 */ /* 0x040fe200078638ff */
[C---:B---3--:R-:W-:Y:S02]  /*8070*/  IMAD R60, R5.reuse, 0x48, RZ ;  /* 0x00000048053c7824 */ /* 0x048fe400078e02ff */
[----:B------:R-:W-:Y:S01]  /*8080*/  STL [R1+0x8e0], R177 ;  /* 0x0008e0b101007387 */ /* 0x000fe20000100800 */
[C---:B------:R-:W-:Y:S01]  /*8090*/  SHF.L.U32 R7, R5.reuse, 0x3, RZ ;  /* 0x0000000305077819 */ /* 0x040fe200000006ff */
[----:B------:R-:W-:-:S02]  /*80a0*/  IMAD R225, R5, 0x5e, RZ ;  /* 0x0000005e05e17824 */ /* 0x000fc400078e02ff */
[----:B------:R-:W-:Y:S01]  /*80b0*/  STL [R1+0x8dc], R180 ;  /* 0x0008dcb401007387 */ /* 0x000fe20000100800 */
[C---:B------:R-:W-:Y:S01]  /*80c0*/  LEA R14, P0, R5.reuse, R2, 0x4 ;  /* 0x00000002050e7211 */ /* 0x040fe200078020ff */
[C---:B------:R-:W-:Y:S02]  /*80d0*/  IMAD R86, R5.reuse, 0x60, RZ ;  /* 0x0000006005567824 */ /* 0x040fe400078e02ff */
[----:B------:R-:W-:Y:S01]  /*80e0*/  STL [R1+0x8d8], R181 ;  /* 0x0008d8b501007387 */ /* 0x000fe20000100800 */
[----:B------:R-:W-:Y:S01]  /*80f0*/  LEA.HI.X.SX32 R41, R16, R3, 0x1, P2 ;  /* 0x0000000310297211 */ /* 0x000fe200010f0eff */
[C---:B------:R-:W-:Y:S02]  /*8100*/  IMAD R108, R5.reuse, 0x62, RZ ;  /* 0x00000062056c7824 */ /* 0x040fe400078e02ff */
[----:B------:R-:W-:Y:S01]  /*8110*/  STL [R1+0x8d4], R184 ;  /* 0x0008d4b801007387 */ /* 0x000fe20000100800 */
[----:B------:R-:W-:Y:S01]  /*8120*/  MOV R53, R63 ;  /* 0x0000003f00357202 */ /* 0x000fe20000000f00 */
[----:B------:R-:W-:-:S02]  /*8130*/  IMAD R149, R5, 0x64, RZ ;  /* 0x0000006405957824 */ /* 0x000fc400078e02ff */
[----:B------:R-:W-:Y:S01]  /*8140*/  STL [R1+0x8d0], R185 ;  /* 0x0008d0b901007387 */ /* 0x000fe20000100800 */
[----:B------:R-:W-:Y:S01]  /*8150*/  MOV R35, R59 ;  /* 0x0000003b00237202 */ /* 0x000fe20000000f00 */
[C---:B------:R-:W-:Y:S02]  /*8160*/  IMAD R224, R5.reuse, 0x66, RZ ;  /* 0x0000006605e07824 */ /* 0x040fe400078e02ff */
[----:B------:R-:W-:Y:S01]  /*8170*/  STL [R1+0x8cc], R188 ;  /* 0x0008ccbc01007387 */ /* 0x000fe20000100800 */
[----:B------:R-:W-:Y:S01]  /*8180*/  MOV R27, R57 ;  /* 0x00000039001b7202 */ /* 0x000fe20000000f00 */
        /* <DEDUP_REMOVED lines=8> */
[C---:B------:R-:W-:Y:S02]  /*8210*/  IMAD R223, R5.reuse, 0x6e, RZ ;  /* 0x0000006e05df7824 */ /* 0x040fe400078e02ff */
[C---:B------:R-:W-:Y:S01]  /*8220*/  IMAD R69, R5.reuse, 0x70, RZ ;  /* 0x0000007005457824 */ /* 0x040fe200078e02ff */
[----:B------:R-:W-:Y:S01]  /*8230*/  STL [R1+0x8bc], R196 ;  /* 0x0008bcc401007387 */ /* 0x000fe20000100800 */
[C---:B------:R-:W-:Y:S02]  /*8240*/  IMAD R102, R5.reuse, 0x72, RZ ;  /* 0x0000007205667824 */ /* 0x040fe400078e02ff */
[C---:B------:R-:W-:Y:S01]  /*8250*/  IMAD R147, R5.reuse, 0x74, RZ ;  /* 0x0000007405937824 */ /* 0x040fe200078e02ff */
[----:B------:R-:W-:Y:S01]  /*8260*/  STL [R1+0x8b8], R197 ;  /* 0x0008b8c501007387 */ /* 0x000fe20000100800 */
[----:B------:R-:W-:-:S02]  /*8270*/  IMAD R151, R5, 0x7e, RZ ;  /* 0x0000007e05977824 */ /* 0x000fc400078e02ff */
[C---:B------:R-:W-:Y:S01]  /*8280*/  IMAD R136, R5.reuse, 0x9e, RZ ;  /* 0x0000009e05887824 */ /* 0x040fe200078e02ff */
[----:B------:R-:W-:Y:S01]  /*8290*/  STL [R1+0x8b4], R200 ;  /* 0x0008b4c801007387 */ /* 0x000fe20000100800 */
[C---:B------:R-:W-:Y:S02]  /*82a0*/  IMAD R116, R5.reuse, 0x9a, RZ ;  /* 0x0000009a05747824 */ /* 0x040fe400078e02ff */
[C---:B------:R-:W-:Y:S01]  /*82b0*/  IMAD R130, R5.reuse, 0xae, RZ ;  /* 0x000000ae05827824 */ /* 0x040fe200078e02ff */
[----:B------:R-:W-:Y:S01]  /*82c0*/  STL [R1+0x8b0], R201 ;  /* 0x0008b0c901007387 */ /* 0x000fe20000100800 */
[C---:B------:R-:W-:Y:S02]  /*82d0*/  IMAD R124, R5.reuse, 0xca, RZ ;  /* 0x000000ca057c7824 */ /* 0x040fe400078e02ff */
[----:B------:R-:W-:Y:S01]  /*82e0*/  IMAD.WIDE R32, R4, 0x2, R32 ;  /* 0x0000000204207825 */ /* 0x000fe200078e0220 */
[----:B------:R-:W-:Y:S03]  /*82f0*/  STL [R1+0x8ac], R204 ;  /* 0x0008accc01007387 */ /* 0x000fe60000100800 */
[C---:B------:R-:W-:Y:S01]  /*8300*/  IMAD R118, R5.reuse, 0xda, RZ ;  /* 0x000000da05767824 */ /* 0x040fe200078e02ff */
[----:B------:R-:W-:Y:S01]  /*8310*/  STL [R1+0x8a8], R205 ;  /* 0x0008a8cd01007387 */ /* 0x000fe20000100800 */
[----:B------:R-:W-:-:S02]  /*8320*/  IMAD R112, R5, 0xfa, RZ ;  /* 0x000000fa05707824 */ /* 0x000fc400078e02ff */
[----:B------:R-:W-:Y:S01]  /*8330*/  IMAD R36, R5, 0xc, RZ ;  /* 0x0000000c05247824 */ /* 0x000fe200078e02ff */
[----:B------:R-:W-:Y:S01]  /*8340*/  STL [R1+0x8a4], R208 ;  /* 0x0008a4d001007387 */ /* 0x000fe20000100800 */
[----:B------:R-:W-:-:S03]  /*8350*/  IMAD.WIDE R110, R4, 0x2, R110 ;  /* 0x00000002046e7825 */ /* 0x000fc600078e026e */
[----:B------:R-:W-:Y:S04]  /*8360*/  STL [R1+0x8a0], R209 ;  /* 0x0008a0d101007387 */ /* 0x000fe80000100800 */
        /* <DEDUP_REMOVED lines=34> */
[----:B------:R0:W-:Y:S01]  /*8590*/  STL [R1+0x2a8], R22 ;  /* 0x0002a81601007387 */ /* 0x0001e20000100800 */
[----:B------:R-:W-:-:S02]  /*85a0*/  LEA.HI.X.SX32 R13, R11, R3, 0x1, P1 ;  /* 0x000000030b0d7211 */ /* 0x000fc400008f0eff */
[-C--:B------:R-:W-:Y:S01]  /*85b0*/  LEA.HI.X.SX32 R15, R7, R3.reuse, 0x1, P0 ;  /* 0x00000003070f7211 */ /* 0x080fe200000f0eff */
[----:B------:R-:W2:Y:S01]  /*85c0*/  LDL.64 R50, [R1+0x278] ;  /* 0x0002780001327983 */ /* 0x000ea20000100a00 */
[C---:B------:R-:W-:Y:S02]  /*85d0*/  IMAD R61, R5.reuse, 0x46, RZ ;  /* 0x00000046053d7824 */ /* 0x040fe400078e02ff */
[----:B------:R-:W-:Y:S01]  /*85e0*/  IMAD R63, R5, 0x56, RZ ;  /* 0x00000056053f7824 */ /* 0x000fe200078e02ff */
[----:B------:R-:W3:Y:S04]  /*85f0*/  LDG.E.U16 R30, desc[UR6][R30.64] ;  /* 0x000000061e1e7981 */ /* 0x000ee8000c1e1500 */
[----:B0-----:R-:W4:Y:S01]  /*8600*/  LDL.64 R22, [R1+0x258] ;  /* 0x0002580001167983 */ /* 0x001f220000100a00 */
[----:B------:R-:W-:Y:S01]  /*8610*/  LEA.HI.X.SX32 R11, R17, R3, 0x1, P3 ;  /* 0x00000003110b7211 */ /* 0x000fe200018f0eff */
[----:B------:R-:W-:-:S02]  /*8620*/  IMAD.WIDE R12, R4, 0x2, R12 ;  /* 0x00000002040c7825 */ /* 0x000fc400078e020c */
[----:B------:R-:W3:Y:S02]  /*8630*/  LDL.64 R48, [R1+0x270] ;  /* 0x0002700001307983 */ /* 0x000ee40000100a00 */
[----:B------:R-:W-:Y:S02]  /*8640*/  IMAD.WIDE R10, R4, 0x2, R10 ;  /* 0x00000002040a7825 */ /* 0x000fe400078e020a */
[----:B------:R0:W3:Y:S02]  /*8650*/  LDG.E.U16 R37, desc[UR6][R12.64] ;  /* 0x000000060c257981 */ /* 0x0000e4000c1e1500 */
[----:B------:R-:W-:Y:S02]  /*8660*/  IMAD R7, R5, 0x26, RZ ;  /* 0x0000002605077824 */ /* 0x000fe400078e02ff */
[----:B------:R1:W3:Y:S03]  /*8670*/  LDG.E.U16 R71, desc[UR6][R10.64] ;  /* 0x000000060a477981 */ /* 0x0002e6000c1e1500 */
[----:B------:R-:W-:Y:S01]  /*8680*/  IADD3 R54, R7, R2, RZ ;  /* 0x0000000207367210 */ /* 0x000fe20007ffe0ff */
[----:B------:R-:W3:Y:S01]  /*8690*/  LDL.64 R46, [R1+0x268] ;  /* 0x00026800012e7983 */ /* 0x000ee20000100a00 */
[----:B0-----:R-:W-:-:S03]  /*86a0*/  IMAD R12, R5, 0x2c, RZ ;  /* 0x0000002c050c7824 */ /* 0x001fc600078e02ff */
[----:B------:R-:W2:Y:S01]  /*86b0*/  LDL.64 R16, [R1+0x278] ;  /* 0x0002780001107983 */ /* 0x000ea20000100a00 */
[C---:B-1----:R-:W-:Y:S02]  /*86c0*/  IMAD R10, R5.reuse, 0x28, RZ ;  /* 0x00000028050a7824 */ /* 0x042fe400078e02ff */
[C---:B------:R-:W-:Y:S01]  /*86d0*/  IMAD R11, R5.reuse, 0x2a, RZ ;  /* 0x0000002a050b7824 */ /* 0x040fe200078e02ff */
[-C--:B------:R-:W-:Y:S01]  /*86e0*/  IADD3 R34, R12, R2.reuse, RZ ;  /* 0x000000020c227210 */ /* 0x080fe20007ffe0ff */
[----:B------:R-:W-:Y:S01]  /*86f0*/  IMAD R13, R5, 0x2e, RZ ;  /* 0x0000002e050d7824 */ /* 0x000fe200078e02ff */
[-C--:B------:R-:W-:Y:S01]  /*8700*/  IADD3 R52, R10, R2.reuse, RZ ;  /* 0x000000020a347210 */ /* 0x080fe20007ffe0ff */
[----:B------:R-:W3:Y:S01]  /*8710*/  LDL.64 R44, [R1+0x270] ;  /* 0x00027000012c7983 */ /* 0x000ee20000100a00 */
[----:B------:R-:W-:-:S03]  /*8720*/  IADD3 R42, R11, R2, RZ ;  /* 0x000000020b2a7210 */ /* 0x000fc60007ffe0ff */
[----:B------:R-:W3:Y:S01]  /*8730*/  LDL.64 R28, [R1+0x268] ;  /* 0x00026800011c7983 */ /* 0x000ee20000100a00 */
[----:B------:R-:W-:-:S03]  /*8740*/  IADD3 R26, R13, R2, RZ ;  /* 0x000000020d1a7210 */ /* 0x000fc60007ffe0ff */
[----:B------:R-:W3:Y:S04]  /*8750*/  LDL.64 R24, [R1+0x260] ;  /* 0x0002600001187983 */ /* 0x000ee80000100a00 */
[----:B------:R-:W-:Y:S01]  /*8760*/  STL [R1+0x2a0], R54 ;  /* 0x0002a03601007387 */ /* 0x000fe20000100800 */
[----:B------:R-:W-:-:S03]  /*8770*/  IMAD.WIDE R14, R4, 0x2, R14 ;  /* 0x00000002040e7825 */ /* 0x000fc600078e020e */
[----:B------:R-:W-:Y:S04]  /*8780*/  STL [R1+0x298], R52 ;  /* 0x0002983401007387 */ /* 0x000fe80000100800 */
[----:B------:R-:W-:Y:S04]  /*8790*/  STL [R1+0x290], R42 ;  /* 0x0002902a01007387 */ /* 0x000fe80000100800 */
[----:B------:R0:W-:Y:S01]  /*87a0*/  STL [R1+0x288], R34 ;  /* 0x0002882201007387 */ /* 0x0001e20000100800 */
[----:B------:R-:W-:-:S03]  /*87b0*/  IMAD.WIDE R138, R4, 0x2, R34 ;  /* 0x00000002048a7825 */ /* 0x000fc600078e0222 */
[----:B------:R-:W3:Y:S01]  /*87c0*/  LDG.E.U16 R39, desc[UR6][R14.64] ;  /* 0x000000060e277981 */ /* 0x000ee2000c1e1500 */
[----:B------:R-:W-:-:S03]  /*87d0*/  IMAD.WIDE R10, R4, 0x2, R26 ;  /* 0x00000002040a7825 */ /* 0x000fc600078e021a */
[----:B------:R-:W3:Y:S01]  /*87e0*/  LDG.E.U16 R138, desc[UR6][R138.64] ;  /* 0x000000068a8a7981 */ /* 0x000ee2000c1e1500 */
[----:B------:R-:W-:-:S03]  /*87f0*/  IMAD.WIDE R12, R4, 0x2, R52 ;  /* 0x00000002040c7825 */ /* 0x000fc600078e0234 */
[----:B------:R1:W3:Y:S01]  /*8800*/  LDG.E.U16 R145, desc[UR6][R10.64] ;  /* 0x000000060a917981 */ /* 0x0002e2000c1e1500 */
[----:B------:R-:W-:-:S03]  /*8810*/  IMAD R7, R5, 0x30, RZ ;  /* 0x0000003005077824 */ /* 0x000fc600078e02ff */
[----:B------:R2:W3:Y:S01]  /*8820*/  LDG.E.U16 R109, desc[UR6][R12.64] ;  /* 0x000000060c6d7981 */ /* 0x0004e2000c1e1500 */
[----:B------:R-:W-:-:S03]  /*8830*/  IMAD.WIDE R40, R4, 0x2, R40 ;  /* 0x0000000204287825 */ /* 0x000fc600078e0228 */
[----:B------:R3:W3:Y:S04]  /*8840*/  LDG.E.U16 R32, desc[UR6][R32.64] ;  /* 0x0000000620207981 */ /* 0x0006e8000c1e1500 */
[----:B------:R-:W3:Y:S04]  /*8850*/  LDG.E.U16 R110, desc[UR6][R110.64] ;  /* 0x000000066e6e7981 */ /* 0x000ee8000c1e1500 */
[----:B----4-:R-:W4:Y:S04]  /*8860*/  LDL.64 R22, [R1+0x260] ;  /* 0x0002600001167983 */ /* 0x010f280000100a00 */
[----:B------:R1:W-:Y:S04]  /*8870*/  STL [R1+0x280], R26 ;  /* 0x0002801a01007387 */ /* 0x0003e80000100800 */
[----:B0-----:R-:W4:Y:S04]  /*8880*/  LDL.64 R34, [R1+0x238] ;  /* 0x0002380001227983 */ /* 0x001f280000100a00 */
[----:B------:R-:W4:Y:S04]  /*8890*/  LDL.64 R14, [R1+0x258] ;  /* 0x00025800010e7983 */ /* 0x000f280000100a00 */
[----:B-1----:R-:W4:Y:S01]  /*88a0*/  LDL.64 R26, [R1+0x230] ;  /* 0x00023000011a7983 */ /* 0x002f220000100a00 */
[----:B------:R-:W-:-:S02]  /*88b0*/  IMAD R10, R5, 0x32, RZ ;  /* 0x00000032050a7824 */ /* 0x000fc400078e02ff */
[----:B------:R-:W-:Y:S01]  /*88c0*/  IMAD R11, R5, 0x34, RZ ;  /* 0x00000034050b7824 */ /* 0x000fe200078e02ff */
[-C--:B--2---:R-:W-:Y:S01]  /*88d0*/  IADD3 R16, R7, R2.reuse, RZ ;  /* 0x0000000207107210 */ /* 0x084fe20007ffe0ff */
[C---:B------:R-:W-:Y:S01]  /*88e0*/  IMAD R12, R5.reuse, 0x36, RZ ;  /* 0x00000036050c7824 */ /* 0x040fe200078e02ff */
[----:B------:R-:W2:Y:S01]  /*88f0*/  LDL.64 R58, [R1+0x250] ;  /* 0x00025000013a7983 */ /* 0x000ea20000100a00 */
[----:B------:R-:W-:Y:S02]  /*8900*/  IMAD R13, R5, 0x38, RZ ;  /* 0x00000038050d7824 */ /* 0x000fe400078e02ff */
[----:B------:R-:W-:Y:S01]  /*8910*/  IMAD.WIDE R76, R4, 0x2, R54 ;  /* 0x00000002044c7825 */ /* 0x000fe200078e0236 */
[----:B------:R-:W2:Y:S01]  /*8920*/  LDL.64 R56, [R1+0x248] ;  /* 0x0002480001387983 */ /* 0x000ea20000100a00 */
[-C--:B---3--:R-:W-:Y:S02]  /*8930*/  IADD3 R44, R10, R2.reuse, RZ ;  /* 0x000000020a2c7210 */ /* 0x088fe40007ffe0ff */
[----:B------:R-:W-:Y:S01]  /*8940*/  IMAD.WIDE R128, R4, 0x2, R42 ;  /* 0x0000000204807825 */ /* 0x000fe200078e022a */
[----:B------:R-:W3:Y:S01]  /*8950*/  LDL.64 R54, [R1+0x240] ;  /* 0x0002400001367983 */ /* 0x000ee20000100a00 */
[----:B------:R-:W-:-:S03]  /*8960*/  IADD3 R28, R11, R2, RZ ;  /* 0x000000020b1c7210 */ /* 0x000fc60007ffe0ff */
[----:B------:R-:W2:Y:S01]  /*8970*/  LDL.64 R20, [R1+0x250] ;  /* 0x0002500001147983 */ /* 0x000ea20000100a00 */
[----:B------:R-:W-:-:S03]  /*8980*/  IADD3 R24, R12, R2, RZ ;  /* 0x000000020c187210 */ /* 0x000fc60007ffe0ff */
[----:B------:R-:W3:Y:S04]  /*8990*/  LDL.64 R52, [R1+0x248] ;  /* 0x0002480001347983 */ /* 0x000ee80000100a00 */
[----:B------:R-:W3:Y:S04]  /*89a0*/  LDL.64 R42, [R1+0x240] ;  /* 0x00024000012a7983 */ /* 0x000ee80000100a00 */
[----:B------:R-:W-:Y:S04]  /*89b0*/  STL [R1+0x278], R16 ;  /* 0x0002781001007387 */ /* 0x000fe80000100800 */
[----:B------:R-:W-:Y:S04]  /*89c0*/  STL [R1+0x270], R44 ;  /* 0x0002702c01007387 */ /* 0x000fe80000100800 */
[----:B------:R-:W-:Y:S04]  /*89d0*/  STL [R1+0x268], R28 ;  /* 0x0002681c01007387 */ /* 0x000fe80000100800 */
[----:B------:R0:W-:Y:S01]  /*89e0*/  STL [R1+0x260], R24 ;  /* 0x0002601801007387 */ /* 0x0001e20000100800 */
[----:B------:R-:W-:-:S02]  /*89f0*/  MOV R17, R51 ;  /* 0x0000003300117202 */ /* 0x000fc40000000f00 */
[----:B------:R-:W-:Y:S01]  /*8a00*/  MOV R45, R49 ;  /* 0x00000031002d7202 */ /* 0x000fe20000000f00 */
[----:B------:R-:W3:Y:S01]  /*8a10*/  LDG.E.U16 R40, desc[UR6][R40.64] ;  /* 0x0000000628287981 */ /* 0x000ee2000c1e1500 */
[----:B----4-:R-:W-:Y:S01]  /*8a20*/  MOV R25, R23 ;  /* 0x0000001700197202 */ /* 0x010fe20000000f00 */
[----:B------:R-:W-:Y:S01]  /*8a30*/  IMAD R7, R5, 0x3a, RZ ;  /* 0x0000003a05077824 */ /* 0x000fe200078e02ff */
[----:B------:R-:W-:Y:S01]  /*8a40*/  IADD3 R22, R13, R2, RZ ;  /* 0x000000020d167210 */ /* 0x000fe20007ffe0ff */
[----:B------:R-:W4:Y:S01]  /*8a50*/  LDG.E.U16 R128, desc[UR6][R128.64] ;  /* 0x0000000680807981 */ /* 0x000f22000c1e1500 */
[----:B------:R-:W-:Y:S01]  /*8a60*/  MOV R29, R47 ;  /* 0x0000002f001d7202 */ /* 0x000fe20000000f00 */
[C---:B------:R-:W-:Y:S02]  /*8a70*/  IMAD R31, R5.reuse, 0x6b, RZ ;  /* 0x0000006b051f7824 */ /* 0x040fe400078e02ff */
[----:B------:R-:W-:Y:S01]  /*8a80*/  IMAD R33, R5, 0x79, RZ ;  /* 0x0000007905217824 */ /* 0x000fe200078e02ff */
[----:B------:R-:W4:Y:S04]  /*8a90*/  LDL.64 R34, [R1+0x238] ;  /* 0x0002380001227983 */ /* 0x000f280000100a00 */
[----:B------:R1:W-:Y:S01]  /*8aa0*/  STL [R1+0x258], R22 ;  /* 0x0002581601007387 */ /* 0x0003e20000100800 */
[----:B------:R-:W-:-:S03]  /*8ab0*/  MOV R23, R15 ;  /* 0x0000000f00177202 */ /* 0x000fc60000000f00 */
[----:B------:R-:W4:Y:S01]  /*8ac0*/  LDL.64 R26, [R1+0x230] ;  /* 0x00023000011a7983 */ /* 0x000f220000100a00 */
[----:B------:R-:W-:-:S03]  /*8ad0*/  IMAD.WIDE R12, R4, 0x2, R24 ;  /* 0x00000002040c7825 */ /* 0x000fc600078e0218 */
[----:B0-----:R-:W4:Y:S01]  /*8ae0*/  LDL.64 R24, [R1+0x210] ;  /* 0x0002100001187983 */ /* 0x001f220000100a00 */
[----:B------:R-:W-:-:S03]  /*8af0*/  IMAD.WIDE R10, R4, 0x2, R22 ;  /* 0x00000002040a7825 */ /* 0x000fc600078e0216 */
[----:B-1----:R-:W4:Y:S01]  /*8b00*/  LDL.64 R22, [R1+0x208] ;  /* 0x0002080001167983 */ /* 0x002f220000100a00 */
[----:B------:R-:W-:-:S03]  /*8b10*/  IMAD R51, R5, 0x42, RZ ;  /* 0x0000004205337824 */ /* 0x000fc600078e02ff */
[----:B------:R0:W4:Y:S01]  /*8b20*/  LDG.E.U16 R103, desc[UR6][R10.64] ;  /* 0x000000060a677981 */ /* 0x000122000c1e1500 */
[----:B------:R-:W-:-:S03]  /*8b30*/  IMAD.WIDE R48, R4, 0x2, R44 ;  /* 0x0000000204307825 */ /* 0x000fc600078e022c */
[----:B------:R-:W4:Y:S01]  /*8b40*/  LDL.64 R82, [R1+0x228] ;  /* 0x0002280001527983 */ /* 0x000f220000100a00 */
[----:B--2---:R-:W-:-:S03]  /*8b50*/  IADD3 R20, R7, R2, RZ ;  /* 0x0000000207147210 */ /* 0x004fc60007ffe0ff */
[----:B------:R-:W2:Y:S01]  /*8b60*/  LDL.64 R72, [R1+0x220] ;  /* 0x0002200001487983 */ /* 0x000ea20000100a00 */
[C---:B0-----:R-:W-:Y:S02]  /*8b70*/  IMAD R10, R5.reuse, 0x3c, RZ ;  /* 0x0000003c050a7824 */ /* 0x041fe400078e02ff */
[----:B------:R-:W-:Y:S01]  /*8b80*/  IMAD R11, R5, 0x3e, RZ ;  /* 0x0000003e050b7824 */ /* 0x000fe200078e02ff */
[----:B------:R-:W2:Y:S02]  /*8b90*/  LDL.64 R66, [R1+0x218] ;  /* 0x0002180001427983 */ /* 0x000ea40000100a00 */
[-C--:B---3--:R-:W-:Y:S02]  /*8ba0*/  IADD3 R52, R10, R2.reuse, RZ ;  /* 0x000000020a347210 */ /* 0x088fe40007ffe0ff */
[----:B------:R-:W-:Y:S01]  /*8bb0*/  IADD3 R42, R11, R2, RZ ;  /* 0x000000020b2a7210 */ /* 0x000fe20007ffe0ff */
[----:B------:R-:W3:Y:S04]  /*8bc0*/  LDL.64 R64, [R1+0x228] ;  /* 0x0002280001407983 */ /* 0x000ee80000100a00 */
[----:B------:R-:W2:Y:S04]  /*8bd0*/  LDL.64 R46, [R1+0x220] ;  /* 0x00022000012e7983 */ /* 0x000ea80000100a00 */
[----:B------:R-:W2:Y:S04]  /*8be0*/  LDL.64 R44, [R1+0x218] ;  /* 0x00021800012c7983 */ /* 0x000ea80000100a00 */
[----:B------:R-:W-:Y:S04]  /*8bf0*/  STL [R1+0x250], R20 ;  /* 0x0002501401007387 */ /* 0x000fe80000100800 */
[----:B------:R-:W-:Y:S04]  /*8c00*/  STL [R1+0x248], R52 ;  /* 0x0002483401007387 */ /* 0x000fe80000100800 */
[----:B------:R-:W-:Y:S04]  /*8c10*/  STL [R1+0x240], R42 ;  /* 0x0002402a01007387 */ /* 0x000fe80000100800 */
[----:B------:R0:W2:Y:S01]  /*8c20*/  LDG.E.U16 R75, desc[UR6][R12.64] ;  /* 0x000000060c4b7981 */ /* 0x0000a2000c1e1500 */
[----:B------:R-:W-:Y:S01]  /*8c30*/  MOV R21, R59 ;  /* 0x0000003b00157202 */ /* 0x000fe20000000f00 */
[----:B------:R-:W-:-:S02]  /*8c40*/  IMAD R58, R5, 0x4c, RZ ;  /* 0x0000004c053a7824 */ /* 0x000fc400078e02ff */
[----:B------:R-:W2:Y:S01]  /*8c50*/  LDG.E.U16 R76, desc[UR6][R76.64] ;  /* 0x000000064c4c7981 */ /* 0x000ea2000c1e1500 */
[-C--:B----4-:R-:W-:Y:S01]  /*8c60*/  IADD3 R34, R51, R2.reuse, RZ ;  /* 0x0000000233227210 */ /* 0x090fe20007ffe0ff */
[----:B------:R-:W-:Y:S01]  /*8c70*/  IMAD.WIDE R16, R4, 0x2, R16 ;  /* 0x0000000204107825 */ /* 0x000fe200078e0210 */
[----:B------:R-:W-:Y:S01]  /*8c80*/  MOV R53, R57 ;  /* 0x0000003900357202 */ /* 0x000fe20000000f00 */
[----:B------:R-:W4:Y:S01]  /*8c90*/  LDG.E.U16 R48, desc[UR6][R48.64] ;  /* 0x0000000630307981 */ /* 0x000f22000c1e1500 */
[----:B------:R-:W-:-:S03]  /*8ca0*/  IADD3 R26, R62, R2, RZ ;  /* 0x000000023e1a7210 */ /* 0x000fc60007ffe0ff */
[----:B------:R1:W-:Y:S04]  /*8cb0*/  STL [R1+0x238], R34 ;  /* 0x0002382201007387 */ /* 0x0003e80000100800 */
[----:B------:R-:W4:Y:S04]  /*8cc0*/  LDL.64 R24, [R1+0x210] ;  /* 0x0002100001187983 */ /* 0x000f280000100a00 */
[----:B------:R1:W-:Y:S01]  /*8cd0*/  STL [R1+0x230], R26 ;  /* 0x0002301a01007387 */ /* 0x0003e20000100800 */
[----:B0-----:R-:W-:-:S03]  /*8ce0*/  IMAD.WIDE R12, R4, 0x2, R34 ;  /* 0x00000002040c7825 */ /* 0x001fc600078e0222 */
[----:B------:R-:W4:Y:S01]  /*8cf0*/  LDL.64 R22, [R1+0x208] ;  /* 0x0002080001167983 */ /* 0x000f220000100a00 */
[----:B------:R-:W-:-:S03]  /*8d00*/  IMAD.WIDE R10, R4, 0x2, R26 ;  /* 0x00000002040a7825 */ /* 0x000fc600078e021a */
[----:B-1----:R-:W4:Y:S04]  /*8d10*/  LDL.64 R34, [R1+0x1e8] ;  /* 0x0001e80001227983 */ /* 0x002f280000100a00 */
[----:B------:R-:W4:Y:S01]  /*8d20*/  LDL.64 R26, [R1+0x1e0] ;  /* 0x0001e000011a7983 */ /* 0x000f220000100a00 */
[----:B------:R-:W-:Y:S01]  /*8d30*/  IMAD.WIDE R14, R4, 0x2, R28 ;  /* 0x00000002040e7825 */ /* 0x000fe200078e021c */
[----:B------:R-:W-:Y:S02]  /*8d40*/  MOV R43, R55 ;  /* 0x00000037002b7202 */ /* 0x000fe40000000f00 */
[----:B------:R0:W4:Y:S01]  /*8d50*/  LDG.E.U16 R38, desc[UR6][R16.64] ;  /* 0x0000000610267981 */ /* 0x000122000c1e1500 */
[----:B------:R-:W-:-:S03]  /*8d60*/  IMAD R59, R5, 0x4a, RZ ;  /* 0x0000004a053b7824 */ /* 0x000fc600078e02ff */
[----:B------:R1:W4:Y:S01]  /*8d70*/  LDG.E.U16 R29, desc[UR6][R14.64] ;  /* 0x000000060e1d7981 */ /* 0x000322000c1e1500 */
[----:B---3--:R-:W-:-:S03]  /*8d80*/  IADD3 R64, R61, R2, RZ ;  /* 0x000000023d407210 */ /* 0x008fc60007ffe0ff */
[----:B------:R-:W3:Y:S01]  /*8d90*/  LDL.64 R80, [R1+0x200] ;  /* 0x0002000001507983 */ /* 0x000ee20000100a00 */
[-C--:B--2---:R-:W-:Y:S01]  /*8da0*/  IADD3 R46, R60, R2.reuse, RZ ;  /* 0x000000023c2e7210 */ /* 0x084fe20007ffe0ff */
[C---:B0-----:R-:W-:Y:S02]  /*8db0*/  IMAD.WIDE R16, R4.reuse, 0x2, R52 ;  /* 0x0000000204107825 */ /* 0x041fe400078e0234 */
[----:B------:R-:W2:Y:S01]  /*8dc0*/  LDL.64 R78, [R1+0x1f8] ;  /* 0x0001f800014e7983 */ /* 0x000ea20000100a00 */
[----:B------:R-:W-:Y:S01]  /*8dd0*/  IADD3 R44, R59, R2, RZ ;  /* 0x000000023b2c7210 */ /* 0x000fe20007ffe0ff */
[C---:B-1----:R-:W-:Y:S02]  /*8de0*/  IMAD.WIDE R14, R4.reuse, 0x2, R42 ;  /* 0x00000002040e7825 */ /* 0x042fe400078e022a */
[----:B------:R-:W3:Y:S04]  /*8df0*/  LDL.64 R56, [R1+0x1f0] ;  /* 0x0001f00001387983 */ /* 0x000ee80000100a00 */
[----:B------:R-:W2:Y:S04]  /*8e00*/  LDL.64 R54, [R1+0x200] ;  /* 0x0002000001367983 */ /* 0x000ea80000100a00 */
[----:B------:R-:W3:Y:S04]  /*8e10*/  LDL.64 R52, [R1+0x1f8] ;  /* 0x0001f80001347983 */ /* 0x000ee80000100a00 */
[----:B------:R-:W3:Y:S04]  /*8e20*/  LDL.64 R42, [R1+0x1f0] ;  /* 0x0001f000012a7983 */ /* 0x000ee80000100a00 */
[----:B------:R-:W-:Y:S04]  /*8e30*/  STL [R1+0x228], R64 ;  /* 0x0002284001007387 */ /* 0x000fe80000100800 */
[----:B------:R-:W-:Y:S04]  /*8e40*/  STL [R1+0x220], R46 ;  /* 0x0002202e01007387 */ /* 0x000fe80000100800 */
[----:B------:R-:W-:Y:S04]  /*8e50*/  STL [R1+0x218], R44 ;  /* 0x0002182c01007387 */ /* 0x000fe80000100800 */
[----:B------:R0:W3:Y:S04]  /*8e60*/  LDG.E.U16 R50, desc[UR6][R12.64] ;  /* 0x000000060c327981 */ /* 0x0000e8000c1e1500 */
[----:B------:R1:W3:Y:S01]  /*8e70*/  LDG.E.U16 R28, desc[UR6][R10.64] ;  /* 0x000000060a1c7981 */ /* 0x0002e2000c1e1500 */
[----:B------:R-:W-:Y:S01]  /*8e80*/  IMAD.WIDE R20, R4, 0x2, R20 ;  /* 0x0000000204147825 */ /* 0x000fe200078e0214 */
[----:B------:R-:W-:-:S03]  /*8e90*/  MOV R65, R83 ;  /* 0x0000005300417202 */ /* 0x000fc60000000f00 */
[----:B------:R-:W-:Y:S01]  /*8ea0*/  IMAD R66, R5, 0x50, RZ ;  /* 0x0000005005427824 */ /* 0x000fe200078e02ff */
[----:B------:R1:W3:Y:S01]  /*8eb0*/  LDG.E.U16 R127, desc[UR6][R20.64] ;  /* 0x00000006147f7981 */ /* 0x0002e2000c1e1500 */
[----:B------:R-:W-:Y:S02]  /*8ec0*/  MOV R47, R73 ;  /* 0x00000049002f7202 */ /* 0x000fe40000000f00 */
[----:B------:R-:W-:Y:S01]  /*8ed0*/  MOV R45, R67 ;  /* 0x00000043002d7202 */ /* 0x000fe20000000f00 */
[----:B------:R1:W3:Y:S04]  /*8ee0*/  LDG.E.U16 R135, desc[UR6][R16.64] ;  /* 0x0000000610877981 */ /* 0x0002e8000c1e1500 */
[----:B------:R2:W3:Y:S01]  /*8ef0*/  LDG.E.U16 R144, desc[UR6][R14.64] ;  /* 0x000000060e907981 */ /* 0x0004e2000c1e1500 */
[----:B----4-:R-:W-:-:S05]  /*8f00*/  IADD3 R24, R58, R2, RZ ;  /* 0x000000023a187210 */ /* 0x010fca0007ffe0ff */
[----:B------:R4:W-:Y:S01]  /*8f10*/  STL [R1+0x210], R24 ;  /* 0x0002101801007387 */ /* 0x0009e20000100800 */
[----:B------:R-:W-:-:S03]  /*8f20*/  IADD3 R22, R68, R2, RZ ;  /* 0x0000000244167210 */ /* 0x000fc60007ffe0ff */
[----:B------:R-:W3:Y:S04]  /*8f30*/  LDL.64 R34, [R1+0x1e8] ;  /* 0x0001e80001227983 */ /* 0x000ee80000100a00 */
[----:B------:R4:W-:Y:S01]  /*8f40*/  STL [R1+0x208], R22 ;  /* 0x0002081601007387 */ /* 0x0009e20000100800 */
[----:B0-----:R-:W-:-:S03]  /*8f50*/  IMAD.WIDE R12, R4, 0x2, R24 ;  /* 0x00000002040c7825 */ /* 0x001fc600078e0218 */
[----:B------:R-:W3:Y:S01]  /*8f60*/  LDL.64 R26, [R1+0x1e0] ;  /* 0x0001e000011a7983 */ /* 0x000ee20000100a00 */
[----:B-1----:R-:W-:-:S03]  /*8f70*/  IMAD.WIDE R10, R4, 0x2, R22 ;  /* 0x00000002040a7825 */ /* 0x002fc600078e0216 */
[----:B----4-:R-:W4:Y:S04]  /*8f80*/  LDL.64 R24, [R1+0x1c0] ;  /* 0x0001c00001187983 */ /* 0x010f280000100a00 */
[----:B------:R-:W4:Y:S01]  /*8f90*/  LDL.64 R22, [R1+0x1b8] ;  /* 0x0001b80001167983 */ /* 0x000f220000100a00 */
[----:B------:R-:W-:-:S03]  /*8fa0*/  IMAD.WIDE R20, R4, 0x2, R64 ;  /* 0x0000000204147825 */ /* 0x000fc600078e0240 */
[----:B------:R-:W4:Y:S01]  /*8fb0*/  LDL.64 R92, [R1+0x1d8] ;  /* 0x0001d800015c7983 */ /* 0x000f220000100a00 */
[C---:B------:R-:W-:Y:S02]  /*8fc0*/  IMAD R65, R5.reuse, 0x52, RZ ;  /* 0x0000005205417824 */ /* 0x040fe400078e02ff */
[----:B------:R-:W-:Y:S01]  /*8fd0*/  IMAD R64, R5, 0x54, RZ ;  /* 0x0000005405407824 */ /* 0x000fe200078e02ff */
[----:B------:R-:W4:Y:S01]  /*8fe0*/  LDL.64 R84, [R1+0x1d0] ;  /* 0x0001d00001547983 */ /* 0x000f220000100a00 */
[----:B------:R-:W-:Y:S01]  /*8ff0*/  IMAD.WIDE R16, R4, 0x2, R46 ;  /* 0x0000000204107825 */ /* 0x000fe200078e022e */
[----:B--2---:R-:W-:-:S03]  /*9000*/  IADD3 R54, R66, R2, RZ ;  /* 0x0000000242367210 */ /* 0x004fc60007ffe0ff */
[----:B------:R-:W-:Y:S01]  /*9010*/  IMAD.WIDE R14, R4, 0x2, R44 ;  /* 0x00000002040e7825 */ /* 0x000fe200078e022c */
[----:B------:R-:W2:Y:S01]  /*9020*/  LDL.64 R82, [R1+0x1c8] ;  /* 0x0001c80001527983 */ /* 0x000ea20000100a00 */
[----:B---3--:R-:W-:-:S03]  /*9030*/  IADD3 R52, R65, R2, RZ ;  /* 0x0000000241347210 */ /* 0x008fc60007ffe0ff */
[----:B------:R-:W3:Y:S01]  /*9040*/  LDL.64 R72, [R1+0x1d8] ;  /* 0x0001d80001487983 */ /* 0x000ee20000100a00 */
[----:B------:R-:W-:-:S03]  /*9050*/  IADD3 R42, R64, R2, RZ ;  /* 0x00000002402a7210 */ /* 0x000fc60007ffe0ff */
[----:B------:R-:W2:Y:S04]  /*9060*/  LDL.64 R46, [R1+0x1d0] ;  /* 0x0001d000012e7983 */ /* 0x000ea80000100a00 */
[----:B------:R-:W2:Y:S04]  /*9070*/  LDL.64 R44, [R1+0x1c8] ;  /* 0x0001c800012c7983 */ /* 0x000ea80000100a00 */
[----:B------:R-:W-:Y:S01]  /*9080*/  STL [R1+0x200], R54 ;  /* 0x0002003601007387 */ /* 0x000fe20000100800 */
[----:B------:R-:W-:-:S03]  /*9090*/  MOV R43, R57 ;  /* 0x00000039002b7202 */ /* 0x000fc60000000f00 */
[----:B------:R-:W-:Y:S04]  /*90a0*/  STL [R1+0x1f8], R52 ;  /* 0x0001f83401007387 */ /* 0x000fe80000100800 */
[----:B------:R0:W-:Y:S04]  /*90b0*/  STL [R1+0x1f0], R42 ;  /* 0x0001f02a01007387 */ /* 0x0001e80000100800 */
[----:B------:R1:W2:Y:S04]  /*90c0*/  LDG.E.U16 R126, desc[UR6][R14.64] ;  /* 0x000000060e7e7981 */ /* 0x0002a8000c1e1500 */
[----:B------:R0:W2:Y:S01]  /*90d0*/  LDG.E.U16 R134, desc[UR6][R12.64] ;  /* 0x000000060c867981 */ /* 0x0000a2000c1e1500 */
[----:B------:R-:W-:-:S02]  /*90e0*/  MOV R55, R81 ;  /* 0x0000005100377202 */ /* 0x000fc40000000f00 */
[----:B------:R-:W-:Y:S01]  /*90f0*/  MOV R53, R79 ;  /* 0x0000004f00357202 */ /* 0x000fe20000000f00 */
[----:B------:R0:W2:Y:S01]  /*9100*/  LDG.E.U16 R74, desc[UR6][R20.64] ;  /* 0x00000006144a7981 */ /* 0x0000a2000c1e1500 */
[----:B-1----:R-:W-:-:S03]  /*9110*/  IMAD.WIDE R14, R4, 0x2, R42 ;  /* 0x00000002040e7825 */ /* 0x002fc600078e022a */
[----:B------:R1:W2:Y:S04]  /*9120*/  LDG.E.U16 R101, desc[UR6][R16.64] ;  /* 0x0000000610657981 */ /* 0x0002a8000c1e1500 */
[----:B------:R2:W2:Y:S01]  /*9130*/  LDG.E.U16 R143, desc[UR6][R10.64] ;  /* 0x000000060a8f7981 */ /* 0x0004a2000c1e1500 */
[----:B------:R-:W-:-:S05]  /*9140*/  IADD3 R34, R63, R2, RZ ;  /* 0x000000023f227210 */ /* 0x000fca0007ffe0ff */
[----:B------:R1:W-:Y:S01]  /*9150*/  STL [R1+0x1e8], R34 ;  /* 0x0001e82201007387 */ /* 0x0003e20000100800 */
[----:B------:R-:W-:-:S03]  /*9160*/  IADD3 R26, R88, R2, RZ ;  /* 0x00000002581a7210 */ /* 0x000fc60007ffe0ff */
[----:B----4-:R-:W4:Y:S04]  /*9170*/  LDL.64 R24, [R1+0x1c0] ;  /* 0x0001c00001187983 */ /* 0x010f280000100a00 */
[----:B------:R-:W-:Y:S04]  /*9180*/  STL [R1+0x1e0], R26 ;  /* 0x0001e01a01007387 */ /* 0x000fe80000100800 */
[----:B------:R-:W4:Y:S01]  /*9190*/  LDL.64 R22, [R1+0x1b8] ;  /* 0x0001b80001167983 */ /* 0x000f220000100a00 */
[----:B0-----:R-:W-:-:S03]  /*91a0*/  IMAD.WIDE R12, R4, 0x2, R34 ;  /* 0x00000002040c7825 */ /* 0x001fc600078e0222 */
[----:B------:R-:W4:Y:S04]  /*91b0*/  LDL.64 R42, [R1+0x198] ;  /* 0x00019800012a7983 */ /* 0x000f280000100a00 */
[----:B-1----:R-:W4:Y:S01]  /*91c0*/  LDL.64 R34, [R1+0x190] ;  /* 0x0001900001227983 */ /* 0x002f220000100a00 */
[----:B------:R-:W-:-:S03]  /*91d0*/  IMAD.WIDE R20, R4, 0x2, R54 ;  /* 0x0000000204147825 */ /* 0x000fc600078e0236 */
[----:B------:R-:W4:Y:S01]  /*91e0*/  LDL.64 R90, [R1+0x1b0] ;  /* 0x0001b000015a7983 */ /* 0x000f220000100a00 */
[-C--:B---3--:R-:W-:Y:S01]  /*91f0*/  IADD3 R72, R146, R2.reuse, RZ ;  /* 0x0000000292487210 */ /* 0x088fe20007ffe0ff */
[----:B------:R-:W-:Y:S02]  /*9200*/  IMAD.WIDE R16, R4, 0x2, R52 ;  /* 0x0000000204107825 */ /* 0x000fe400078e0234 */
[----:B------:R-:W3:Y:S01]  /*9210*/  LDL.64 R80, [R1+0x1a8] ;  /* 0x0001a80001507983 */ /* 0x000ee20000100a00 */
[----:B--2---:R-:W-:-:S03]  /*9220*/  IADD3 R46, R150, R2, RZ ;  /* 0x00000002962e7210 */ /* 0x004fc60007ffe0ff */
[----:B------:R-:W2:Y:S01]  /*9230*/  LDL.64 R78, [R1+0x1a0] ;  /* 0x0001a000014e7983 */ /* 0x000ea20000100a00 */
[----:B------:R-:W-:-:S03]  /*9240*/  IADD3 R44, R225, R2, RZ ;  /* 0x00000002e12c7210 */ /* 0x000fc60007ffe0ff */
[----:B------:R-:W3:Y:S04]  /*9250*/  LDL.64 R56, [R1+0x1b0] ;  /* 0x0001b00001387983 */ /* 0x000ee80000100a00 */
[----:B------:R-:W2:Y:S04]  /*9260*/  LDL.64 R54, [R1+0x1a8] ;  /* 0x0001a80001367983 */ /* 0x000ea80000100a00 */
[----:B------:R-:W2:Y:S04]  /*9270*/  LDL.64 R52, [R1+0x1a0] ;  /* 0x0001a00001347983 */ /* 0x000ea80000100a00 */
[----:B------:R-:W-:Y:S01]  /*9280*/  STL [R1+0x1d8], R72 ;  /* 0x0001d84801007387 */ /* 0x000fe20000100800 */
[----:B------:R-:W-:-:S03]  /*9290*/  MOV R47, R85 ;  /* 0x00000055002f7202 */ /* 0x000fc60000000f00 */
[----:B------:R0:W-:Y:S04]  /*92a0*/  STL [R1+0x1d0], R46 ;  /* 0x0001d02e01007387 */ /* 0x0001e80000100800 */
[----:B------:R-:W-:Y:S04]  /*92b0*/  STL [R1+0x1c8], R44 ;  /* 0x0001c82c01007387 */ /* 0x000fe80000100800 */
[----:B------:R1:W2:Y:S04]  /*92c0*/  LDG.E.U16 R49, desc[UR6][R16.64] ;  /* 0x0000000610317981 */ /* 0x0002a8000c1e1500 */
[----:B------:R0:W2:Y:S01]  /*92d0*/  LDG.E.U16 R7, desc[UR6][R12.64] ;  /* 0x000000060c077981 */ /* 0x0000a2000c1e1500 */
[----:B------:R-:W-:-:S04]  /*92e0*/  IMAD.WIDE R10, R4, 0x2, R26 ;  /* 0x00000002040a7825 */ /* 0x000fc800078e021a */
[----:B------:R-:W-:Y:S01]  /*92f0*/  IMAD R82, R5, 0x68, RZ ;  /* 0x0000006805527824 */ /* 0x000fe200078e02ff */
[----:B------:R0:W2:Y:S01]  /*9300*/  LDG.E.U16 R100, desc[UR6][R10.64] ;  /* 0x000000060a647981 */ /* 0x0000a2000c1e1500 */
[----:B-1----:R-:W-:Y:S01]  /*9310*/  IMAD.WIDE R16, R4, 0x2, R46 ;  /* 0x0000000204107825 */ /* 0x002fe200078e022e */
[----:B------:R-:W-:Y:S02]  /*9320*/  MOV R73, R93 ;  /* 0x0000005d00497202 */ /* 0x000fe40000000f00 */
[----:B------:R-:W-:Y:S01]  /*9330*/  MOV R45, R83 ;  /* 0x00000053002d7202 */ /* 0x000fe20000000f00 */
[----:B------:R1:W2:Y:S04]  /*9340*/  LDG.E.U16 R27, desc[UR6][R14.64] ;  /* 0x000000060e1b7981 */ /* 0x0002a8000c1e1500 */
[----:B------:R1:W2:Y:S04]  /*9350*/  LDG.E.U16 R41, desc[UR6][R20.64] ;  /* 0x0000000614297981 */ /* 0x0002a8000c1e1500 */
[----:B------:R1:W2:Y:S01]  /*9360*/  LDG.E.U16 R133, desc[UR6][R16.64] ;  /* 0x0000000610857981 */ /* 0x0002a2000c1e1500 */
[----:B----4-:R-:W-:-:S05]  /*9370*/  IADD3 R24, R86, R2, RZ ;  /* 0x0000000256187210 */ /* 0x010fca0007ffe0ff */
[----:B------:R4:W-:Y:S01]  /*9380*/  STL [R1+0x1c0], R24 ;  /* 0x0001c01801007387 */ /* 0x0009e20000100800 */
[----:B------:R-:W-:-:S03]  /*9390*/  IADD3 R22, R108, R2, RZ ;  /* 0x000000026c167210 */ /* 0x000fc60007ffe0ff */
[----:B------:R-:W2:Y:S04]  /*93a0*/  LDL.64 R42, [R1+0x198] ;  /* 0x00019800012a7983 */ /* 0x000ea80000100a00 */
[----:B------:R1:W-:Y:S04]  /*93b0*/  STL [R1+0x1b8], R22 ;  /* 0x0001b81601007387 */ /* 0x0003e80000100800 */
[----:B------:R-:W2:Y:S01]  /*93c0*/  LDL.64 R34, [R1+0x190] ;  /* 0x0001900001227983 */ /* 0x000ea20000100a00 */
[----:B0-----:R-:W-:-:S03]  /*93d0*/  IMAD.WIDE R12, R4, 0x2, R24 ;  /* 0x00000002040c7825 */ /* 0x001fc600078e0218 */
[----:B------:R-:W2:Y:S04]  /*93e0*/  LDL.64 R46, [R1+0x170] ;  /* 0x00017000012e7983 */ /* 0x000ea80000100a00 */
[----:B----4-:R-:W4:Y:S01]  /*93f0*/  LDL.64 R24, [R1+0x168] ;  /* 0x0001680001187983 */ /* 0x010f220000100a00 */
[----:B------:R-:W-:Y:S01]  /*9400*/  IMAD.WIDE R10, R4, 0x2, R22 ;  /* 0x00000002040a7825 */ /* 0x000fe200078e0216 */
[-C--:B---3--:R-:W-:Y:S02]  /*9410*/  IADD3 R56, R149, R2.reuse, RZ ;  /* 0x0000000295387210 */ /* 0x088fe40007ffe0ff */
[----:B------:R-:W3:Y:S01]  /*9420*/  LDL.64 R106, [R1+0x188] ;  /* 0x00018800016a7983 */ /* 0x000ee20000100a00 */
[----:B--2---:R-:W-:-:S03]  /*9430*/  IADD3 R54, R224, R2, RZ ;  /* 0x00000002e0367210 */ /* 0x004fc60007ffe0ff */
[----:B------:R-:W2:Y:S01]  /*9440*/  LDL.64 R98, [R1+0x180] ;  /* 0x0001800001627983 */ /* 0x000ea20000100a00 */
[----:B------:R-:W-:-:S03]  /*9450*/  IADD3 R52, R82, R2, RZ ;  /* 0x0000000252347210 */ /* 0x000fc60007ffe0ff */
[----:B------:R-:W3:Y:S04]  /*9460*/  LDL.64 R96, [R1+0x178] ;  /* 0x0001780001607983 */ /* 0x000ee80000100a00 */
[----:B-1----:R-:W2:Y:S04]  /*9470*/  LDL.64 R22, [R1+0x188] ;  /* 0x0001880001167983 */ /* 0x002ea80000100a00 */
[----:B------:R-:W3:Y:S04]  /*9480*/  LDL.64 R92, [R1+0x180] ;  /* 0x00018000015c7983 */ /* 0x000ee80000100a00 */
[----:B------:R-:W3:Y:S04]  /*9490*/  LDL.64 R84, [R1+0x178] ;  /* 0x0001780001547983 */ /* 0x000ee80000100a00 */
[----:B------:R-:W-:Y:S04]  /*94a0*/  STL [R1+0x1b0], R56 ;  /* 0x0001b03801007387 */ /* 0x000fe80000100800 */
[----:B------:R-:W-:Y:S04]  /*94b0*/  STL [R1+0x1a8], R54 ;  /* 0x0001a83601007387 */ /* 0x000fe80000100800 */
[----:B------:R0:W-:Y:S01]  /*94c0*/  STL [R1+0x1a0], R52 ;  /* 0x0001a03401007387 */ /* 0x0001e20000100800 */
[----:B------:R-:W-:Y:S01]  /*94d0*/  IMAD.WIDE R14, R4, 0x2, R44 ;  /* 0x00000002040e7825 */ /* 0x000fe200078e022c */
[----:B------:R-:W-:-:S02]  /*94e0*/  MOV R53, R79 ;  /* 0x0000004f00357202 */ /* 0x000fc40000000f00 */
[----:B------:R-:W-:Y:S01]  /*94f0*/  MOV R57, R91 ;  /* 0x0000005b00397202 */ /* 0x000fe20000000f00 */
[C---:B------:R-:W-:Y:S01]  /*9500*/  IMAD.WIDE R20, R4.reuse, 0x2, R72 ;  /* 0x0000000204147825 */ /* 0x040fe200078e0248 */
[----:B------:R-:W3:Y:S01]  /*9510*/  LDG.E.U16 R142, desc[UR6][R14.64] ;  /* 0x000000060e8e7981 */ /* 0x000ee2000c1e1500 */
[----:B------:R-:W-:Y:S02]  /*9520*/  MOV R55, R81 ;  /* 0x0000005100377202 */ /* 0x000fe40000000f00 */
[C---:B------:R-:W-:Y:S01]  /*9530*/  IMAD.WIDE R16, R4.reuse, 0x2, R52 ;  /* 0x0000000204107825 */ /* 0x040fe200078e0234 */
[----:B------:R1:W3:Y:S04]  /*9540*/  LDG.E.U16 R123, desc[UR6][R20.64] ;  /* 0x00000006147b7981 */ /* 0x0002e8000c1e1500 */
[----:B------:R-:W3:Y:S04]  /*9550*/  LDG.E.U16 R73, desc[UR6][R12.64] ;  /* 0x000000060c497981 */ /* 0x000ee8000c1e1500 */
[----:B------:R0:W3:Y:S01]  /*9560*/  LDG.E.U16 R45, desc[UR6][R10.64] ;  /* 0x000000060a2d7981 */ /* 0x0000e2000c1e1500 */
[----:B-1----:R-:W-:-:S03]  /*9570*/  IMAD.WIDE R20, R4, 0x2, R56 ;  /* 0x0000000204147825 */ /* 0x002fc600078e0238 */
[----:B------:R1:W3:Y:S04]  /*9580*/  LDG.E.U16 R95, desc[UR6][R16.64] ;  /* 0x00000006105f7981 */ /* 0x0002e8000c1e1500 */
[----:B------:R1:W3:Y:S01]  /*9590*/  LDG.E.U16 R26, desc[UR6][R20.64] ;  /* 0x00000006141a7981 */ /* 0x0002e2000c1e1500 */
[----:B0-----:R-:W-:-:S06]  /*95a0*/  IMAD.WIDE R10, R4, 0x2, R54 ;  /* 0x00000002040a7825 */ /* 0x001fcc00078e0236 */
[----:B------:R-:W3:Y:S01]  /*95b0*/  LDG.E.U16 R10, desc[UR6][R10.64] ;  /* 0x000000060a0a7981 */ /* 0x000ee2000c1e1500 */
[----:B------:R-:W-:-:S05]  /*95c0*/  IADD3 R42, R104, R2, RZ ;  /* 0x00000002682a7210 */ /* 0x000fca0007ffe0ff */
[----:B------:R0:W-:Y:S01]  /*95d0*/  STL [R1+0x198], R42 ;  /* 0x0001982a01007387 */ /* 0x0001e20000100800 */
[----:B------:R-:W-:-:S03]  /*95e0*/  IADD3 R34, R148, R2, RZ ;  /* 0x0000000294227210 */ /* 0x000fc60007ffe0ff */
[----:B------:R-:W3:Y:S04]  /*95f0*/  LDL.64 R46, [R1+0x170] ;  /* 0x00017000012e7983 */ /* 0x000ee80000100a00 */
[----:B------:R1:W-:Y:S04]  /*9600*/  STL [R1+0x190], R34 ;  /* 0x0001902201007387 */ /* 0x0003e80000100800 */
[----:B----4-:R-:W4:Y:S01]  /*9610*/  LDL.64 R24, [R1+0x168] ;  /* 0x0001680001187983 */ /* 0x010f220000100a00 */
[----:B------:R-:W-:-:S03]  /*9620*/  IMAD.WIDE R14, R4, 0x2, R42 ;  /* 0x00000002040e7825 */ /* 0x000fc600078e022a */
[----:B------:R-:W4:Y:S01]  /*9630*/  LDL.64 R80, [R1+0x158] ;  /* 0x0001580001507983 */ /* 0x000f220000100a00 */
[----:B------:R-:W-:-:S03]  /*9640*/  IMAD.WIDE R12, R4, 0x2, R34 ;  /* 0x00000002040c7825 */ /* 0x000fc600078e0222 */
[----:B------:R-:W4:Y:S04]  /*9650*/  LDL.64 R52, [R1+0x158] ;  /* 0x0001580001347983 */ /* 0x000f280000100a00 */
[----:B------:R-:W4:Y:S04]  /*9660*/  LDL.64 R78, [R1+0x150] ;  /* 0x00015000014e7983 */ /* 0x000f280000100a00 */
[----:B0-----:R-:W4:Y:S04]  /*9670*/  LDL.64 R42, [R1+0x150] ;  /* 0x00015000012a7983 */ /* 0x001f280000100a00 */
[----:B------:R-:W4:Y:S04]  /*9680*/  LDL.64 R56, [R1+0x148] ;  /* 0x0001480001387983 */ /* 0x000f280000100a00 */
[----:B-1----:R-:W4:Y:S04]  /*9690*/  LDL.64 R34, [R1+0x148] ;  /* 0x0001480001227983 */ /* 0x002f280000100a00 */
[----:B------:R-:W4:Y:S04]  /*96a0*/  LDL.64 R54, [R1+0x160] ;  /* 0x0001600001367983 */ /* 0x000f280000100a00 */
[----:B------:R-:W4:Y:S01]  /*96b0*/  LDL.64 R90, [R1+0x160] ;  /* 0x00016000015a7983 */ /* 0x000f220000100a00 */
[----:B--2---:R-:W-:-:S02]  /*96c0*/  IADD3 R22, R223, R2, RZ ;  /* 0x00000002df167210 */ /* 0x004fc40007ffe0ff */
[-C--:B---3--:R-:W-:Y:S01]  /*96d0*/  IADD3 R92, R69, R2.reuse, RZ ;  /* 0x00000002455c7210 */ /* 0x088fe20007ffe0ff */
[----:B------:R0:W2:Y:S01]  /*96e0*/  LDG.E.U16 R132, desc[UR6][R12.64] ;  /* 0x000000060c847981 */ /* 0x0000a2000c1e1500 */
[----:B------:R-:W-:Y:S02]  /*96f0*/  MOV R85, R97 ;  /* 0x0000006100557202 */ /* 0x000fe40000000f00 */
[----:B------:R-:W-:Y:S01]  /*9700*/  IADD3 R84, R102, R2, RZ ;  /* 0x0000000266547210 */ /* 0x000fe20007ffe0ff */
[----:B------:R-:W-:Y:S01]  /*9710*/  STL [R1+0x188], R22 ;  /* 0x0001881601007387 */ /* 0x000fe20000100800 */
[----:B------:R-:W-:-:S03]  /*9720*/  MOV R93, R99 ;  /* 0x00000063005d7202 */ /* 0x000fc60000000f00 */
[----:B------:R-:W-:Y:S01]  /*9730*/  STL [R1+0x180], R92 ;  /* 0x0001805c01007387 */ /* 0x000fe20000100800 */
[----:B------:R-:W-:-:S03]  /*9740*/  IMAD.WIDE R16, R4, 0x2, R84 ;  /* 0x0000000204107825 */ /* 0x000fc600078e0254 */
[----:B------:R1:W-:Y:S01]  /*9750*/  STL [R1+0x178], R84 ;  /* 0x0001785401007387 */ /* 0x0003e20000100800 */
[C---:B------:R-:W-:Y:S02]  /*9760*/  IMAD R106, R5.reuse, 0x7c, RZ ;  /* 0x0000007c056a7824 */ /* 0x040fe400078e02ff */
[----:B------:R-:W-:Y:S01]  /*9770*/  IMAD.WIDE R20, R4, 0x2, R92 ;  /* 0x0000000204147825 */ /* 0x000fe200078e025c */
[----:B------:R3:W2:Y:S04]  /*9780*/  LDG.E.U16 R122, desc[UR6][R14.64] ;  /* 0x000000060e7a7981 */ /* 0x0006a8000c1e1500 */
[----:B------:R-:W2:Y:S01]  /*9790*/  LDG.E.U16 R72, desc[UR6][R20.64] ;  /* 0x0000000614487981 */ /* 0x000ea2000c1e1500 */
[C---:B-1----:R-:W-:Y:S01]  /*97a0*/  IMAD R84, R5.reuse, 0x7a, RZ ;  /* 0x0000007a05547824 */ /* 0x042fe200078e02ff */
[----:B------:R-:W-:Y:S01]  /*97b0*/  MOV R23, R107 ;  /* 0x0000006b00177202 */ /* 0x000fe20000000f00 */
[----:B------:R-:W-:-:S02]  /*97c0*/  IMAD R67, R5, 0x78, RZ ;  /* 0x0000007805437824 */ /* 0x000fc400078e02ff */
[----:B------:R-:W-:-:S05]  /*97d0*/  IMAD.WIDE R22, R4, 0x2, R22 ;  /* 0x0000000204167825 */ /* 0x000fca00078e0216 */
[----:B------:R-:W2:Y:S01]  /*97e0*/  LDG.E.U16 R141, desc[UR6][R22.64] ;  /* 0x00000006168d7981 */ /* 0x000ea2000c1e1500 */
[C---:B------:R-:W-:Y:S02]  /*97f0*/  IMAD R96, R5.reuse, 0x1a, RZ ;  /* 0x0000001a05607824 */ /* 0x040fe400078e02ff */
[C---:B------:R-:W-:Y:S02]  /*9800*/  IMAD R98, R5.reuse, 0x1e, RZ ;  /* 0x0000001e05627824 */ /* 0x040fe400078e02ff */
[----:B------:R-:W-:Y:S01]  /*9810*/  IMAD R92, R5, 0x88, RZ ;  /* 0x00000088055c7824 */ /* 0x000fe200078e02ff */
[----:B----4-:R-:W-:-:S05]  /*9820*/  IADD3 R24, R222, R2, RZ ;  /* 0x00000002de187210 */ /* 0x010fca0007ffe0ff */
[----:B0-----:R-:W-:Y:S01]  /*9830*/  IMAD.WIDE R12, R4, 0x2, R24 ;  /* 0x00000002040c7825 */ /* 0x001fe200078e0218 */
[----:B------:R-:W-:-:S04]  /*9840*/  IADD3 R46, R147, R2, RZ ;  /* 0x00000002932e7210 */ /* 0x000fc80007ffe0ff */
[----:B------:R0:W4:Y:S01]  /*9850*/  LDG.E.U16 R11, desc[UR6][R12.64] ;  /* 0x000000060c0b7981 */ /* 0x000122000c1e1500 */
[----:B------:R-:W-:Y:S01]  /*9860*/  MOV R53, R81 ;  /* 0x0000005100357202 */ /* 0x000fe20000000f00 */
[----:B---3--:R-:W-:Y:S01]  /*9870*/  IMAD.WIDE R14, R4, 0x2, R46 ;  /* 0x00000002040e7825 */ /* 0x008fe200078e022e */
[-C--:B------:R-:W-:Y:S01]  /*9880*/  IADD3 R52, R84, R2.reuse, RZ ;  /* 0x0000000254347210 */ /* 0x080fe20007ffe0ff */
[----:B------:R1:W3:Y:S01]  /*9890*/  LDG.E.U16 R47, desc[UR6][R16.64] ;  /* 0x00000006102f7981 */ /* 0x0002e2000c1e1500 */
[----:B------:R-:W-:Y:S02]  /*98a0*/  MOV R43, R79 ;  /* 0x0000004f002b7202 */ /* 0x000fe40000000f00 */
[-C--:B0-----:R-:W-:Y:S01]  /*98b0*/  IADD3 R12, P0, R18, R2.reuse, RZ ;  /* 0x00000002120c7210 */ /* 0x081fe20007f1e0ff */
[----:B------:R0:W4:Y:S01]  /*98c0*/  LDG.E.U16 R25, desc[UR6][R14.64] ;  /* 0x000000060e197981 */ /* 0x000122000c1e1500 */
[----:B------:R-:W-:Y:S02]  /*98d0*/  IADD3 R42, R106, R2, RZ ;  /* 0x000000026a2a7210 */ /* 0x000fe40007ffe0ff */
[----:B------:R-:W-:-:S02]  /*98e0*/  LEA.HI.X.SX32 R13, R5, R3, 0x1, P0 ;  /* 0x00000003050d7211 */ /* 0x000fc400000f0eff */
[----:B------:R-:W-:Y:S02]  /*98f0*/  MOV R35, R57 ;  /* 0x0000003900237202 */ /* 0x000fe40000000f00 */
[----:B------:R-:W-:Y:S01]  /*9900*/  IADD3 R34, R151, R2, RZ ;  /* 0x0000000297227210 */ /* 0x000fe20007ffe0ff */
[----:B------:R-:W-:-:S04]  /*9910*/  IMAD.WIDE R20, R4, 0x2, R52 ;  /* 0x0000000204147825 */ /* 0x000fc800078e0234 */
[C---:B-1----:R-:W-:Y:S01]  /*9920*/  IMAD.WIDE R16, R4.reuse, 0x2, R42 ;  /* 0x0000000204107825 */ /* 0x042fe200078e022a */
[----:B------:R1:W4:Y:S03]  /*9930*/  LDG.E.U16 R121, desc[UR6][R20.64] ;  /* 0x0000000614797981 */ /* 0x000326000c1e1500 */
[C---:B------:R-:W-:Y:S01]  /*9940*/  IMAD.WIDE R12, R4.reuse, 0x2, R12 ;  /* 0x00000002040c7825 */ /* 0x040fe200078e020c */
[----:B------:R1:W4:Y:S03]  /*9950*/  LDG.E.U16 R129, desc[UR6][R16.64] ;  /* 0x0000000610817981 */ /* 0x000326000c1e1500 */
[----:B0-----:R-:W-:Y:S01]  /*9960*/  IMAD.WIDE R14, R4, 0x2, R34 ;  /* 0x00000002040e7825 */ /* 0x001fe200078e0222 */
[----:B------:R0:W3:Y:S03]  /*9970*/  LDG.E.U16 R53, desc[UR6][R12.64] ;  /* 0x000000060c357981 */ /* 0x0000e6000c1e1500 */
[C---:B-1----:R-:W-:Y:S01]  /*9980*/  IMAD R20, R5.reuse, 0x82, RZ ;  /* 0x0000008205147824 */ /* 0x042fe200078e02ff */
[----:B------:R1:W4:Y:S01]  /*9990*/  LDG.E.U16 R140, desc[UR6][R14.64] ;  /* 0x000000060e8c7981 */ /* 0x000322000c1e1500 */
[----:B------:R-:W-:-:S02]  /*99a0*/  IMAD R16, R5, 0x8a, RZ ;  /* 0x0000008a05107824 */ /* 0x000fc400078e02ff */
[C---:B0-----:R-:W-:Y:S01]  /*99b0*/  IMAD R12, R5.reuse, 0x86, RZ ;  /* 0x00000086050c7824 */ /* 0x041fe200078e02ff */
[C---:B------:R-:W-:Y:S01]  /*99c0*/  LEA R13, R5.reuse, R5, 0x6 ;  /* 0x00000005050d7211 */ /* 0x040fe200078e30ff */
[C---:B-1----:R-:W-:Y:S01]  /*99d0*/  IMAD R14, R5.reuse, 0x8e, RZ ;  /* 0x0000008e050e7824 */ /* 0x042fe200078e02ff */
[-C--:B------:R-:W-:Y:S01]  /*99e0*/  IADD3 R20, P0, R20, R2.reuse, RZ ;  /* 0x0000000214147210 */ /* 0x080fe20007f1e0ff */
[C---:B------:R-:W-:Y:S01]  /*99f0*/  IMAD R15, R5.reuse, 0x43, RZ ;  /* 0x00000043050f7824 */ /* 0x040fe200078e02ff */
[-C--:B------:R-:W-:Y:S01]  /*9a00*/  IADD3 R12, P1, R12, R2.reuse, RZ ;  /* 0x000000020c0c7210 */ /* 0x080fe20007f3e0ff */
[C---:B------:R-:W-:Y:S01]  /*9a10*/  IMAD R17, R5.reuse, 0x45, RZ ;  /* 0x0000004505117824 */ /* 0x040fe200078e02ff */
[-C--:B------:R-:W-:Y:S01]  /*9a20*/  IADD3 R16, P2, R16, R2.reuse, RZ ;  /* 0x0000000210107210 */ /* 0x080fe20007f5e0ff */
[----:B------:R-:W-:Y:S01]  /*9a30*/  IMAD R18, R5, 0x47, RZ ;  /* 0x0000004705127824 */ /* 0x000fe200078e02ff */
[-C--:B------:R-:W-:Y:S02]  /*9a40*/  IADD3 R14, P3, R14, R2.reuse, RZ ;  /* 0x000000020e0e7210 */ /* 0x080fe40007f7e0ff */
[----:B------:R-:W-:-:S02]  /*9a50*/  IADD3 R54, R67, R2, RZ ;  /* 0x0000000243367210 */ /* 0x000fc40007ffe0ff */
[----:B------:R-:W-:Y:S02]  /*9a60*/  MOV R55, R91 ;  /* 0x0000005b00377202 */ /* 0x000fe40000000f00 */
[-C--:B------:R-:W-:Y:S01]  /*9a70*/  LEA.HI.X.SX32 R21, R13, R3.reuse, 0x1, P0 ;  /* 0x000000030d157211 */ /* 0x080fe200000f0eff */
[----:B------:R0:W-:Y:S01]  /*9a80*/  STL [R1+0x170], R46 ;  /* 0x0001702e01007387 */ /* 0x0001e20000100800 */
[-C--:B------:R-:W-:Y:S02]  /*9a90*/  LEA.HI.X.SX32 R13, R15, R3.reuse, 0x1, P1 ;  /* 0x000000030f0d7211 */ /* 0x080fe400008f0eff */
[-C--:B------:R-:W-:Y:S01]  /*9aa0*/  LEA.HI.X.SX32 R17, R17, R3.reuse, 0x1, P2 ;  /* 0x0000000311117211 */ /* 0x080fe200010f0eff */
[----:B------:R-:W-:Y:S01]  /*9ab0*/  STL [R1+0x168], R24 ;  /* 0x0001681801007387 */ /* 0x000fe20000100800 */
[----:B------:R-:W-:Y:S01]  /*9ac0*/  LEA.HI.X.SX32 R15, R18, R3, 0x1, P3 ;  /* 0x00000003120f7211 */ /* 0x000fe200018f0eff */
[C---:B------:R-:W-:Y:S02]  /*9ad0*/  IMAD.WIDE R22, R4.reuse, 0x2, R54 ;  /* 0x0000000204167825 */ /* 0x040fe400078e0236 */
[----:B------:R-:W-:Y:S02]  /*9ae0*/  STL [R1+0x160], R54 ;  /* 0x0001603601007387 */ /* 0x000fe40000100800 */
[----:B------:R-:W-:-:S02]  /*9af0*/  IMAD.WIDE R20, R4, 0x2, R20 ;  /* 0x0000000204147825 */ /* 0x000fc400078e0214 */
[----:B------:R-:W-:Y:S02]  /*9b00*/  STL [R1+0x158], R52 ;  /* 0x0001583401007387 */ /* 0x000fe40000100800 */
[C---:B------:R-:W-:Y:S02]  /*9b10*/  IMAD.WIDE R16, R4.reuse, 0x2, R16 ;  /* 0x0000000204107825 */ /* 0x040fe400078e0210 */
[----:B------:R1:W-:Y:S02]  /*9b20*/  STL [R1+0x150], R42 ;  /* 0x0001502a01007387 */ /* 0x0003e40000100800 */
[C---:B------:R-:W-:Y:S02]  /*9b30*/  IMAD.WIDE R14, R4.reuse, 0x2, R14 ;  /* 0x00000002040e7825 */ /* 0x040fe400078e020e */
[----:B------:R2:W4:Y:S02]  /*9b40*/  LDG.E.U16 R94, desc[UR6][R22.64] ;  /* 0x00000006165e7981 */ /* 0x000524000c1e1500 */
[----:B------:R-:W-:-:S02]  /*9b50*/  IMAD.WIDE R12, R4, 0x2, R12 ;  /* 0x00000002040c7825 */ /* 0x000fc400078e020c */
[----:B0-----:R0:W4:Y:S02]  /*9b60*/  LDG.E.U16 R46, desc[UR6][R20.64] ;  /* 0x00000006142e7981 */ /* 0x001124000c1e1500 */
[C---:B-1----:R-:W-:Y:S02]  /*9b70*/  IMAD R42, R5.reuse, 0x92, RZ ;  /* 0x00000092052a7824 */ /* 0x042fe400078e02ff */
[----:B------:R1:W4:Y:S01]  /*9b80*/  LDG.E.U16 R120, desc[UR6][R16.64] ;  /* 0x0000000610787981 */ /* 0x000322000c1e1500 */
[C---:B--2---:R-:W-:Y:S02]  /*9b90*/  IMAD R22, R5.reuse, 0x49, RZ ;  /* 0x0000004905167824 */ /* 0x044fe400078e02ff */
[----:B------:R-:W-:Y:S01]  /*9ba0*/  IADD3 R42, P4, R42, R2, RZ ;  /* 0x000000022a2a7210 */ /* 0x000fe20007f9e0ff */
[----:B------:R2:W4:Y:S01]  /*9bb0*/  LDG.E.U16 R139, desc[UR6][R14.64] ;  /* 0x000000060e8b7981 */ /* 0x000522000c1e1500 */
[----:B0-----:R-:W-:-:S03]  /*9bc0*/  IMAD R20, R5, 0x96, RZ ;  /* 0x0000009605147824 */ /* 0x001fc600078e02ff */
[----:B------:R0:W4:Y:S01]  /*9bd0*/  LDG.E.U16 R12, desc[UR6][R12.64] ;  /* 0x000000060c0c7981 */ /* 0x000122000c1e1500 */
[C---:B-1----:R-:W-:Y:S01]  /*9be0*/  IMAD R16, R5.reuse, 0xa2, RZ ;  /* 0x000000a205107824 */ /* 0x042fe200078e02ff */
[----:B------:R-:W-:Y:S01]  /*9bf0*/  LEA.HI.X.SX32 R43, R22, R3, 0x1, P4 ;  /* 0x00000003162b7211 */ /* 0x000fe200020f0eff */
[C---:B------:R-:W-:Y:S02]  /*9c00*/  IMAD R17, R5.reuse, 0x4f, RZ ;  /* 0x0000004f05117824 */ /* 0x040fe400078e02ff */
[C---:B--2---:R-:W-:Y:S01]  /*9c10*/  IMAD R14, R5.reuse, 0xa6, RZ ;  /* 0x000000a6050e7824 */ /* 0x044fe200078e02ff */
[-C--:B------:R-:W-:Y:S01]  /*9c20*/  IADD3 R20, P0, R20, R2.reuse, RZ ;  /* 0x0000000214147210 */ /* 0x080fe20007f1e0ff */
[C---:B------:R-:W-:Y:S01]  /*9c30*/  IMAD R15, R5.reuse, 0x51, RZ ;  /* 0x00000051050f7824 */ /* 0x040fe200078e02ff */
[-C--:B------:R-:W-:Y:S01]  /*9c40*/  IADD3 R136, P2, R136, R2.reuse, RZ ;  /* 0x0000000288887210 */ /* 0x080fe20007f5e0ff */
[C---:B0-----:R-:W-:Y:S01]  /*9c50*/  IMAD R13, R5.reuse, 0x4b, RZ ;  /* 0x0000004b050d7824 */ /* 0x041fe200078e02ff */
[-C--:B------:R-:W-:Y:S01]  /*9c60*/  IADD3 R16, P3, R16, R2.reuse, RZ ;  /* 0x0000000210107210 */ /* 0x080fe20007f7e0ff */
[----:B------:R-:W-:Y:S01]  /*9c70*/  IMAD R22, R5, 0x53, RZ ;  /* 0x0000005305167824 */ /* 0x000fe200078e02ff */
[----:B------:R-:W-:-:S02]  /*9c80*/  IADD3 R14, P4, R14, R2, RZ ;  /* 0x000000020e0e7210 */ /* 0x000fc40007f9e0ff */
[-C--:B------:R-:W-:Y:S02]  /*9c90*/  LEA.HI.X.SX32 R21, R13, R3.reuse, 0x1, P0 ;  /* 0x000000030d157211 */ /* 0x080fe400000f0eff */
[-C--:B------:R-:W-:Y:S02]  /*9ca0*/  LEA.HI.X.SX32 R137, R17, R3.reuse, 0x1, P2 ;  /* 0x0000000311897211 */ /* 0x080fe400010f0eff */
[-C--:B------:R-:W-:Y:S02]  /*9cb0*/  LEA.HI.X.SX32 R17, R15, R3.reuse, 0x1, P3 ;  /* 0x000000030f117211 */ /* 0x080fe400018f0eff */
[----:B------:R-:W-:Y:S01]  /*9cc0*/  LEA.HI.X.SX32 R15, R22, R3, 0x1, P4 ;  /* 0x00000003160f7211 */ /* 0x000fe200020f0eff */
[C---:B------:R-:W-:Y:S01]  /*9cd0*/  IMAD.WIDE R20, R4.reuse, 0x2, R20 ;  /* 0x0000000204147825 */ /* 0x040fe200078e0214 */
[----:B------:R0:W-:Y:S03]  /*9ce0*/  STL [R1+0x148], R34 ;  /* 0x0001482201007387 */ /* 0x0001e60000100800 */
[----:B------:R-:W-:Y:S01]  /*9cf0*/  IMAD.WIDE R16, R4, 0x2, R16 ;  /* 0x0000000204107825 */ /* 0x000fe200078e0210 */
[----:B------:R-:W-:Y:S01]  /*9d00*/  IADD3 R116, P1, R116, R2, RZ ;  /* 0x0000000274747210 */ /* 0x000fe20007f3e0ff */
[----:B------:R1:W2:Y:S02]  /*9d10*/  LDG.E.U16 R13, desc[UR6][R20.64] ;  /* 0x00000006140d7981 */ /* 0x0002a4000c1e1500 */
[----:B------:R-:W-:-:S02]  /*9d20*/  IMAD.WIDE R14, R4, 0x2, R14 ;  /* 0x00000002040e7825 */ /* 0x000fc400078e020e */
[----:B------:R1:W2:Y:S02]  /*9d30*/  LDG.E.U16 R44, desc[UR6][R16.64] ;  /* 0x00000006102c7981 */ /* 0x0002a4000c1e1500 */
[C---:B------:R-:W-:Y:S02]  /*9d40*/  IMAD R18, R5.reuse, 0x4d, RZ ;  /* 0x0000004d05127824 */ /* 0x040fe400078e02ff */
[C---:B0-----:R-:W-:Y:S01]  /*9d50*/  IMAD R34, R5.reuse, 0xaa, RZ ;  /* 0x000000aa05227824 */ /* 0x041fe200078e02ff */
[----:B------:R0:W2:Y:S01]  /*9d60*/  LDG.E.U16 R14, desc[UR6][R14.64] ;  /* 0x000000060e0e7981 */ /* 0x0000a2000c1e1500 */
[C---:B------:R-:W-:Y:S02]  /*9d70*/  IMAD R22, R5.reuse, 0xb2, RZ ;  /* 0x000000b205167824 */ /* 0x040fe400078e02ff */
[C---:B-1----:R-:W-:Y:S01]  /*9d80*/  IMAD R20, R5.reuse, 0xb6, RZ ;  /* 0x000000b605147824 */ /* 0x042fe200078e02ff */
[----:B------:R-:W-:Y:S01]  /*9d90*/  LEA.HI.X.SX32 R117, R18, R3, 0x1, P1 ;  /* 0x0000000312757211 */ /* 0x000fe200008f0eff */
[C---:B------:R-:W-:Y:S01]  /*9da0*/  IMAD R16, R5.reuse, 0xba, RZ ;  /* 0x000000ba05107824 */ /* 0x040fe200078e02ff */
[-C--:B------:R-:W-:Y:S01]  /*9db0*/  IADD3 R34, P0, R34, R2.reuse, RZ ;  /* 0x0000000222227210 */ /* 0x080fe20007f1e0ff */
[C---:B------:R-:W-:Y:S01]  /*9dc0*/  IMAD R18, R5.reuse, 0x59, RZ ;  /* 0x0000005905127824 */ /* 0x040fe200078e02ff */
[----:B------:R-:W-:Y:S01]  /*9dd0*/  IADD3 R22, P2, R22, R2, RZ ;  /* 0x0000000216167210 */ /* 0x000fe20007f5e0ff */
[----:B------:R-:W-:-:S02]  /*9de0*/  IMAD R17, R5, 0x57, RZ ;  /* 0x0000005705117824 */ /* 0x000fc400078e02ff */
[C---:B0-----:R-:W-:Y:S01]  /*9df0*/  IMAD R15, R5.reuse, 0x55, RZ ;  /* 0x00000055050f7824 */ /* 0x041fe200078e02ff */
[-C--:B------:R-:W-:Y:S01]  /*9e00*/  IADD3 R130, P1, R130, R2.reuse, RZ ;  /* 0x0000000282827210 */ /* 0x080fe20007f3e0ff */
[C---:B------:R-:W-:Y:S01]  /*9e10*/  IMAD R21, R5.reuse, 0x5b, RZ ;  /* 0x0000005b05157824 */ /* 0x040fe200078e02ff */
[-C--:B------:R-:W-:Y:S01]  /*9e20*/  IADD3 R20, P3, R20, R2.reuse, RZ ;  /* 0x0000000214147210 */ /* 0x080fe20007f7e0ff */
[----:B------:R-:W-:Y:S01]  /*9e30*/  IMAD R24, R5, 0x5d, RZ ;  /* 0x0000005d05187824 */ /* 0x000fe200078e02ff */
[----:B------:R-:W-:Y:S02]  /*9e40*/  IADD3 R16, P4, R16, R2, RZ ;  /* 0x0000000210107210 */ /* 0x000fe40007f9e0ff */
[-C--:B------:R-:W-:Y:S02]  /*9e50*/  LEA.HI.X.SX32 R35, R15, R3.reuse, 0x1, P0 ;  /* 0x000000030f237211 */ /* 0x080fe400000f0eff */
[-C--:B------:R-:W-:Y:S02]  /*9e60*/  LEA.HI.X.SX32 R23, R18, R3.reuse, 0x1, P2 ;  /* 0x0000000312177211 */ /* 0x080fe400010f0eff */
[----:B------:R-:W-:-:S02]  /*9e70*/  LEA.HI.X.SX32 R131, R17, R3, 0x1, P1 ;  /* 0x0000000311837211 */ /* 0x000fc400008f0eff */
[-C--:B------:R-:W-:Y:S01]  /*9e80*/  LEA.HI.X.SX32 R21, R21, R3.reuse, 0x1, P3 ;  /* 0x0000000315157211 */ /* 0x080fe200018f0eff */
[----:B------:R-:W-:Y:S01]  /*9e90*/  IMAD.WIDE R42, R4, 0x2, R42 ;  /* 0x00000002042a7825 */ /* 0x000fe200078e022a */
[----:B------:R-:W-:-:S03]  /*9ea0*/  LEA.HI.X.SX32 R17, R24, R3, 0x1, P4 ;  /* 0x0000000318117211 */ /* 0x000fc600020f0eff */
[C---:B------:R-:W-:Y:S02]  /*9eb0*/  IMAD.WIDE R34, R4.reuse, 0x2, R34 ;  /* 0x0000000204227825 */ /* 0x040fe400078e0222 */
[----:B------:R-:W2:Y:S02]  /*9ec0*/  LDG.E.U16 R42, desc[UR6][R42.64] ;  /* 0x000000062a2a7981 */ /* 0x000ea4000c1e1500 */
[C---:B------:R-:W-:Y:S02]  /*9ed0*/  IMAD.WIDE R22, R4.reuse, 0x2, R22 ;  /* 0x0000000204167825 */ /* 0x040fe400078e0216 */
[----:B------:R0:W2:Y:S02]  /*9ee0*/  LDG.E.U16 R115, desc[UR6][R34.64] ;  /* 0x0000000622737981 */ /* 0x0000a4000c1e1500 */
[----:B------:R-:W-:-:S04]  /*9ef0*/  IMAD.WIDE R20, R4, 0x2, R20 ;  /* 0x0000000204147825 */ /* 0x000fc800078e0214 */
[----:B------:R-:W-:Y:S01]  /*9f00*/  IMAD.WIDE R16, R4, 0x2, R16 ;  /* 0x0000000204107825 */ /* 0x000fe200078e0210 */
[----:B------:R1:W2:Y:S03]  /*9f10*/  LDG.E.U16 R43, desc[UR6][R22.64] ;  /* 0x00000006162b7981 */ /* 0x0002a6000c1e1500 */
[C---:B0-----:R-:W-:Y:S01]  /*9f20*/  IMAD R34, R5.reuse, 0xc2, RZ ;  /* 0x000000c205227824 */ /* 0x041fe200078e02ff */
[----:B------:R0:W2:Y:S01]  /*9f30*/  LDG.E.U16 R15, desc[UR6][R20.64] ;  /* 0x00000006140f7981 */ /* 0x0000a2000c1e1500 */
[----:B------:R-:W-:-:S03]  /*9f40*/  IMAD R18, R5, 0x63, RZ ;  /* 0x0000006305127824 */ /* 0x000fc600078e02ff */
[----:B------:R0:W2:Y:S01]  /*9f50*/  LDG.E.U16 R114, desc[UR6][R16.64] ;  /* 0x0000000610727981 */ /* 0x0000a2000c1e1500 */
[C---:B-1----:R-:W-:Y:S02]  /*9f60*/  IMAD R22, R5.reuse, 0xc6, RZ ;  /* 0x000000c605167824 */ /* 0x042fe400078e02ff */
[C---:B0-----:R-:W-:Y:S01]  /*9f70*/  IMAD R20, R5.reuse, 0xd2, RZ ;  /* 0x000000d205147824 */ /* 0x041fe200078e02ff */
[-C--:B------:R-:W-:Y:S01]  /*9f80*/  IADD3 R34, P0, R34, R2.reuse, RZ ;  /* 0x0000000222227210 */ /* 0x080fe20007f1e0ff */
[C---:B------:R-:W-:Y:S02]  /*9f90*/  IMAD R21, R5.reuse, 0x65, RZ ;  /* 0x0000006505157824 */ /* 0x040fe400078e02ff */
[C---:B------:R-:W-:Y:S01]  /*9fa0*/  IMAD R16, R5.reuse, 0xd6, RZ ;  /* 0x000000d605107824 */ /* 0x040fe200078e02ff */
[-C--:B------:R-:W-:Y:S01]  /*9fb0*/  IADD3 R22, P1, R22, R2.reuse, RZ ;  /* 0x0000000216167210 */ /* 0x080fe20007f3e0ff */
[C---:B------:R-:W-:Y:S01]  /*9fc0*/  IMAD R17, R5.reuse, 0x61, RZ ;  /* 0x0000006105117824 */ /* 0x040fe200078e02ff */
[-C--:B------:R-:W-:Y:S01]  /*9fd0*/  IADD3 R124, P2, R124, R2.reuse, RZ ;  /* 0x000000027c7c7210 */ /* 0x080fe20007f5e0ff */
[----:B------:R-:W-:Y:S01]  /*9fe0*/  IMAD R24, R5, 0x69, RZ ;  /* 0x0000006905187824 */ /* 0x000fe200078e02ff */
[----:B------:R-:W-:-:S02]  /*9ff0*/  IADD3 R20, P3, R20, R2, RZ ;  /* 0x0000000214147210 */ /* 0x000fc40007f7e0ff */
[----:B------:R-:W-:Y:S02]  /*a000*/  IADD3 R16, P4, R16, R2, RZ ;  /* 0x0000000210107210 */ /* 0x000fe40007f9e0ff */
[-C--:B------:R-:W-:Y:S02]  /*a010*/  LEA.HI.X.SX32 R35, R17, R3.reuse, 0x1, P0 ;  /* 0x0000000311237211 */ /* 0x080fe400000f0eff */
[-C--:B------:R-:W-:Y:S02]  /*a020*/  LEA.HI.X.SX32 R23, R18, R3.reuse, 0x1, P1 ;  /* 0x0000000312177211 */ /* 0x080fe400008f0eff */
[-C--:B------:R-:W-:Y:S02]  /*a030*/  LEA.HI.X.SX32 R125, R21, R3.reuse, 0x1, P2 ;  /* 0x00000003157d7211 */ /* 0x080fe400010f0eff */
[-C--:B------:R-:W-:Y:S02]  /*a040*/  LEA.HI.X.SX32 R21, R24, R3.reuse, 0x1, P3 ;  /* 0x0000000318157211 */ /* 0x080fe400018f0eff */
[----:B------:R-:W-:Y:S01]  /*a050*/  LEA.HI.X.SX32 R17, R31, R3, 0x1, P4 ;  /* 0x000000031f117211 */ /* 0x000fe200020f0eff */
[----:B------:R-:W-:-:S04]  /*a060*/  IMAD.WIDE R34, R4, 0x2, R34 ;  /* 0x0000000204227825 */ /* 0x000fc800078e0222 */
[C---:B------:R-:W-:Y:S01]  /*a070*/  IMAD.WIDE R22, R4.reuse, 0x2, R22 ;  /* 0x0000000204167825 */ /* 0x040fe200078e0216 */
[----:B------:R-:W2:Y:S03]  /*a080*/  LDG.E.U16 R18, desc[UR6][R34.64] ;  /* 0x0000000622127981 */ /* 0x000ea6000c1e1500 */
[C---:B------:R-:W-:Y:S01]  /*a090*/  IMAD.WIDE R20, R4.reuse, 0x2, R20 ;  /* 0x0000000204147825 */ /* 0x040fe200078e0214 */
[----:B------:R0:W2:Y:S03]  /*a0a0*/  LDG.E.U16 R89, desc[UR6][R22.64] ;  /* 0x0000000616597981 */ /* 0x0000a6000c1e1500 */
[----:B------:R-:W-:Y:S01]  /*a0b0*/  IMAD.WIDE R16, R4, 0x2, R16 ;  /* 0x0000000204107825 */ /* 0x000fe200078e0210 */
[----:B------:R1:W2:Y:S03]  /*a0c0*/  LDG.E.U16 R35, desc[UR6][R20.64] ;  /* 0x0000000614237981 */ /* 0x0002a6000c1e1500 */
[C---:B0-----:R-:W-:Y:S01]  /*a0d0*/  IMAD R22, R5.reuse, 0xe2, RZ ;  /* 0x000000e205167824 */ /* 0x041fe200078e02ff */
[----:B------:R0:W2:Y:S01]  /*a0e0*/  LDG.E.U16 R87, desc[UR6][R16.64] ;  /* 0x0000000610577981 */ /* 0x0000a2000c1e1500 */
[----:B------:R-:W-:-:S02]  /*a0f0*/  IMAD R31, R5, 0x75, RZ ;  /* 0x00000075051f7824 */ /* 0x000fc400078e02ff */
[C---:B-1----:R-:W-:Y:S01]  /*a100*/  IMAD R20, R5.reuse, 0xea, RZ ;  /* 0x000000ea05147824 */ /* 0x042fe200078e02ff */
[-C--:B------:R-:W-:Y:S01]  /*a110*/  IADD3 R22, P1, R22, R2.reuse, RZ ;  /* 0x0000000216167210 */ /* 0x080fe20007f3e0ff */
[C---:B------:R-:W-:Y:S02]  /*a120*/  IMAD R21, R5.reuse, 0x71, RZ ;  /* 0x0000007105157824 */ /* 0x040fe400078e02ff */
[C---:B0-----:R-:W-:Y:S01]  /*a130*/  IMAD R16, R5.reuse, 0xf2, RZ ;  /* 0x000000f205107824 */ /* 0x041fe200078e02ff */
[-C--:B------:R-:W-:Y:S01]  /*a140*/  IADD3 R118, P0, R118, R2.reuse, RZ ;  /* 0x0000000276767210 */ /* 0x080fe20007f1e0ff */
[C---:B------:R-:W-:Y:S01]  /*a150*/  IMAD R17, R5.reuse, 0x6d, RZ ;  /* 0x0000006d05117824 */ /* 0x040fe200078e02ff */
[-C--:B------:R-:W-:Y:S01]  /*a160*/  IADD3 R20, P3, R20, R2.reuse, RZ ;  /* 0x0000000214147210 */ /* 0x080fe20007f7e0ff */
[----:B------:R-:W-:Y:S01]  /*a170*/  IMAD R80, R5, 0xe6, RZ ;  /* 0x000000e605507824 */ /* 0x000fe200078e02ff */
[----:B------:R-:W-:Y:S02]  /*a180*/  IADD3 R16, P4, R16, R2, RZ ;  /* 0x0000000210107210 */ /* 0x000fe40007f9e0ff */
[----:B------:R-:W-:-:S02]  /*a190*/  LEA.HI.X.SX32 R23, R21, R3, 0x1, P1 ;  /* 0x0000000315177211 */ /* 0x000fc400008f0eff */
[-C--:B------:R-:W-:Y:S02]  /*a1a0*/  LEA.HI.X.SX32 R119, R17, R3.reuse, 0x1, P0 ;  /* 0x0000000311777211 */ /* 0x080fe400000f0eff */
[-C--:B------:R-:W-:Y:S01]  /*a1b0*/  LEA.HI.X.SX32 R21, R31, R3.reuse, 0x1, P3 ;  /* 0x000000031f157211 */ /* 0x080fe200018f0eff */
[----:B------:R-:W-:Y:S01]  /*a1c0*/  IMAD R24, R5, 0x73, RZ ;  /* 0x0000007305187824 */ /* 0x000fe200078e02ff */
[----:B------:R-:W-:Y:S01]  /*a1d0*/  LEA.HI.X.SX32 R17, R33, R3, 0x1, P4 ;  /* 0x0000000321117211 */ /* 0x000fe200020f0eff */
[----:B------:R-:W-:Y:S01]  /*a1e0*/  IMAD.WIDE R116, R4, 0x2, R116 ;  /* 0x0000000204747825 */ /* 0x000fe200078e0274 */
[----:B------:R-:W-:-:S03]  /*a1f0*/  IADD3 R80, P2, R80, R2, RZ ;  /* 0x0000000250507210 */ /* 0x000fc60007f5e0ff */
[----:B------:R-:W-:Y:S01]  /*a200*/  IMAD.WIDE R20, R4, 0x2, R20 ;  /* 0x0000000204147825 */ /* 0x000fe200078e0214 */
[----:B------:R-:W-:Y:S01]  /*a210*/  LEA.HI.X.SX32 R81, R24, R3, 0x1, P2 ;  /* 0x0000000318517211 */ /* 0x000fe200010f0eff */
[----:B------:R-:W2:Y:S02]  /*a220*/  LDG.E.U16 R116, desc[UR6][R116.64] ;  /* 0x0000000674747981 */ /* 0x000ea4000c1e1500 */
[----:B------:R-:W-:-:S04]  /*a230*/  IMAD.WIDE R16, R4, 0x2, R16 ;  /* 0x0000000204107825 */ /* 0x000fc800078e0210 */
[----:B------:R-:W-:Y:S01]  /*a240*/  IMAD.WIDE R22, R4, 0x2, R22 ;  /* 0x0000000204167825 */ /* 0x000fe200078e0216 */
[----:B------:R0:W2:Y:S03]  /*a250*/  LDG.E.U16 R33, desc[UR6][R16.64] ;  /* 0x0000000610217981 */ /* 0x0000a6000c1e1500 */
[C---:B------:R-:W-:Y:S01]  /*a260*/  IMAD R54, R5.reuse, 0xf6, RZ ;  /* 0x000000f605367824 */ /* 0x040fe200078e02ff */
[----:B------:R1:W2:Y:S01]  /*a270*/  LDG.E.U16 R117, desc[UR6][R20.64] ;  /* 0x0000000614757981 */ /* 0x0002a2000c1e1500 */
[C---:B------:R-:W-:Y:S02]  /*a280*/  IMAD R24, R5.reuse, 0x6, RZ ;  /* 0x0000000605187824 */ /* 0x040fe400078e02ff */
[C---:B------:R-:W-:Y:S01]  /*a290*/  IMAD R31, R5.reuse, 0xa, RZ ;  /* 0x0000000a051f7824 */ /* 0x040fe200078e02ff */
[----:B------:R1:W2:Y:S01]  /*a2a0*/  LDG.E.U16 R34, desc[UR6][R22.64] ;  /* 0x0000000616227981 */ /* 0x0002a2000c1e1500 */
[-C--:B------:R-:W-:Y:S01]  /*a2b0*/  IADD3 R112, P1, R112, R2.reuse, RZ ;  /* 0x0000000270707210 */ /* 0x080fe20007f3e0ff */
[C---:B0-----:R-:W-:Y:S01]  /*a2c0*/  IMAD R17, R5.reuse, 0x7b, RZ ;  /* 0x0000007b05117824 */ /* 0x041fe200078e02ff */
[----:B------:R-:W-:Y:S01]  /*a2d0*/  IADD3 R54, P0, R54, R2, RZ ;  /* 0x0000000236367210 */ /* 0x000fe20007f1e0ff */
[C---:B-1----:R-:W-:Y:S01]  /*a2e0*/  IMAD R21, R5.reuse, 0x7d, RZ ;  /* 0x0000007d05157824 */ /* 0x042fe200078e02ff */
[----:B------:R-:W-:-:S02]  /*a2f0*/  LEA R52, R5, R5, 0x2 ;  /* 0x0000000505347211 */ /* 0x000fc400078e10ff */
[-C--:B------:R-:W-:Y:S02]  /*a300*/  IADD3 R20, P3, R31, R2.reuse, RZ ;  /* 0x000000021f147210 */ /* 0x080fe40007f7e0ff */
[----:B------:R-:W-:Y:S02]  /*a310*/  LEA R23, R5, R5, 0x1 ;  /* 0x0000000505177211 */ /* 0x000fe400078e08ff */
[-C--:B------:R-:W-:Y:S02]  /*a320*/  IADD3 R22, P2, R24, R2.reuse, RZ ;  /* 0x0000000218167210 */ /* 0x080fe40007f5e0ff */
[----:B------:R-:W-:Y:S02]  /*a330*/  IADD3 R16, P4, R36, R2, RZ ;  /* 0x0000000224107210 */ /* 0x000fe40007f9e0ff */
[-C--:B------:R-:W-:Y:S02]  /*a340*/  LEA.HI.X.SX32 R113, R21, R3.reuse, 0x1, P1 ;  /* 0x0000000315717211 */ /* 0x080fe400008f0eff */
[----:B------:R-:W-:-:S02]  /*a350*/  LEA.HI.X.SX32 R55, R17, R3, 0x1, P0 ;  /* 0x0000000311377211 */ /* 0x000fc400000f0eff */
[-C--:B------:R-:W-:Y:S02]  /*a360*/  LEA.HI.X.SX32 R23, R23, R3.reuse, 0x1, P2 ;  /* 0x0000000317177211 */ /* 0x080fe400010f0eff */
[-C--:B------:R-:W-:Y:S02]  /*a370*/  LEA.HI.X.SX32 R21, R52, R3.reuse, 0x1, P3 ;  /* 0x0000000334157211 */ /* 0x080fe400018f0eff */
[----:B------:R-:W-:Y:S01]  /*a380*/  LEA.HI.X.SX32 R17, R24, R3, 0x1, P4 ;  /* 0x0000000318117211 */ /* 0x000fe200020f0eff */
[----:B------:R-:W-:-:S04]  /*a390*/  IMAD.WIDE R112, R4, 0x2, R112 ;  /* 0x0000000204707825 */ /* 0x000fc800078e0270 */
[C---:B------:R-:W-:Y:S02]  /*a3a0*/  IMAD.WIDE R54, R4.reuse, 0x2, R54 ;  /* 0x0000000204367825 */ /* 0x040fe400078e0236 */
[----:B------:R-:W2:Y:S02]  /*a3b0*/  LDG.E.U16 R112, desc[UR6][R112.64] ;  /* 0x0000000670707981 */ /* 0x000ea4000c1e1500 */
[C---:B------:R-:W-:Y:S02]  /*a3c0*/  IMAD.WIDE R22, R4.reuse, 0x2, R22 ;  /* 0x0000000204167825 */ /* 0x040fe400078e0216 */
[----:B------:R0:W2:Y:S02]  /*a3d0*/  LDG.E.U16 R79, desc[UR6][R54.64] ;  /* 0x00000006364f7981 */ /* 0x0000a4000c1e1500 */
[C---:B------:R-:W-:Y:S02]  /*a3e0*/  IMAD.WIDE R20, R4.reuse, 0x2, R20 ;  /* 0x0000000204147825 */ /* 0x040fe400078e0214 */
[----:B------:R1:W2:Y:S02]  /*a3f0*/  LDG.E.U16 R78, desc[UR6][R22.64] ;  /* 0x00000006164e7981 */ /* 0x0002a4000c1e1500 */
[----:B------:R-:W-:-:S02]  /*a400*/  IMAD.WIDE R16, R4, 0x2, R16 ;  /* 0x0000000204107825 */ /* 0x000fc400078e0210 */
[----:B------:R3:W2:Y:S02]  /*a410*/  LDG.E.U16 R111, desc[UR6][R20.64] ;  /* 0x00000006146f7981 */ /* 0x0006a4000c1e1500 */
[C---:B------:R-:W-:Y:S02]  /*a420*/  IMAD R24, R5.reuse, 0xe, RZ ;  /* 0x0000000e05187824 */ /* 0x040fe400078e02ff */
[----:B------:R3:W2:Y:S01]  /*a430*/  LDG.E.U16 R113, desc[UR6][R16.64] ;  /* 0x0000000610717981 */ /* 0x0006a2000c1e1500 */
[C---:B0-----:R-:W-:Y:S02]  /*a440*/  IMAD R54, R5.reuse, 0x12, RZ ;  /* 0x0000001205367824 */ /* 0x041fe400078e02ff */
[C---:B-1----:R-:W-:Y:S02]  /*a450*/  IMAD R22, R5.reuse, 0x14, RZ ;  /* 0x0000001405167824 */ /* 0x042fe400078e02ff */
[C---:B---3--:R-:W-:Y:S02]  /*a460*/  IMAD R20, R5.reuse, 0x16, RZ ;  /* 0x0000001605147824 */ /* 0x048fe400078e02ff */
[C---:B------:R-:W-:Y:S01]  /*a470*/  IMAD R16, R5.reuse, 0x18, RZ ;  /* 0x0000001805107824 */ /* 0x040fe200078e02ff */
[CC--:B------:R-:W-:Y:S01]  /*a480*/  LEA R17, R5.reuse, -R5.reuse, 0x3 ;  /* 0x8000000505117211 */ /* 0x0c0fe200078e18ff */
[C---:B------:R-:W-:Y:S01]  /*a490*/  IMAD R52, R5.reuse, 0xb, RZ ;  /* 0x0000000b05347824 */ /* 0x040fe200078e02ff */
[----:B------:R-:W-:-:S02]  /*a4a0*/  LEA R21, R5, R5, 0x3 ;  /* 0x0000000505157211 */ /* 0x000fc400078e18ff */
[-C--:B------:R-:W-:Y:S02]  /*a4b0*/  IADD3 R54, P1, R54, R2.reuse, RZ ;  /* 0x0000000236367210 */ /* 0x080fe40007f3e0ff */
[-C--:B------:R-:W-:Y:S02]  /*a4c0*/  IADD3 R56, P0, R24, R2.reuse, RZ ;  /* 0x0000000218387210 */ /* 0x080fe40007f1e0ff */
[-C--:B------:R-:W-:Y:S02]  /*a4d0*/  IADD3 R22, P2, R22, R2.reuse, RZ ;  /* 0x0000000216167210 */ /* 0x080fe40007f5e0ff */
[-C--:B------:R-:W-:Y:S02]  /*a4e0*/  IADD3 R20, P3, R20, R2.reuse, RZ ;  /* 0x0000000214147210 */ /* 0x080fe40007f7e0ff */
[----:B------:R-:W-:Y:S02]  /*a4f0*/  IADD3 R16, P4, R16, R2, RZ ;  /* 0x0000000210107210 */ /* 0x000fe40007f9e0ff */
[----:B------:R-:W-:-:S02]  /*a500*/  LEA.HI.X.SX32 R57, R17, R3, 0x1, P0 ;  /* 0x0000000311397211 */ /* 0x000fc400000f0eff */
[-C--:B------:R-:W-:Y:S02]  /*a510*/  LEA.HI.X.SX32 R55, R21, R3.reuse, 0x1, P1 ;  /* 0x0000000315377211 */ /* 0x080fe400008f0eff */
[-C--:B------:R-:W-:Y:S02]  /*a520*/  LEA.HI.X.SX32 R23, R31, R3.reuse, 0x1, P2 ;  /* 0x000000031f177211 */ /* 0x080fe400010f0eff */
[-C--:B------:R-:W-:Y:S02]  /*a530*/  LEA.HI.X.SX32 R21, R52, R3.reuse, 0x1, P3 ;  /* 0x0000000334157211 */ /* 0x080fe400018f0eff */
[----:B------:R-:W-:Y:S01]  /*a540*/  LEA.HI.X.SX32 R17, R36, R3, 0x1, P4 ;  /* 0x0000000324117211 */ /* 0x000fe200020f0eff */
[----:B------:R-:W-:-:S04]  /*a550*/  IMAD.WIDE R22, R4, 0x2, R22 ;  /* 0x0000000204167825 */ /* 0x000fc800078e0216 */
[C---:B------:R-:W-:Y:S01]  /*a560*/  IMAD.WIDE R20, R4.reuse, 0x2, R20 ;  /* 0x0000000204147825 */ /* 0x040fe200078e0214 */
[----:B------:R0:W3:Y:S03]  /*a570*/  LDG.E.U16 R31, desc[UR6][R22.64] ;  /* 0x00000006161f7981 */ /* 0x0000e6000c1e1500 */
[----:B------:R-:W-:Y:S01]  /*a580*/  IMAD.WIDE R16, R4, 0x2, R16 ;  /* 0x0000000204107825 */ /* 0x000fe200078e0210 */
[----:B------:R1:W3:Y:S01]  /*a590*/  LDG.E.U16 R77, desc[UR6][R20.64] ;  /* 0x00000006144d7981 */ /* 0x0002e2000c1e1500 */
[----:B------:R-:W-:-:S03]  /*a5a0*/  IADD3 R96, P1, R96, R2, RZ ;  /* 0x0000000260607210 */ /* 0x000fc60007f3e0ff */
[----:B------:R1:W3:Y:S01]  /*a5b0*/  LDG.E.U16 R105, desc[UR6][R16.64] ;  /* 0x0000000610697981 */ /* 0x0002e2000c1e1500 */
[C---:B0-----:R-:W-:Y:S02]  /*a5c0*/  IMAD R22, R5.reuse, 0x1c, RZ ;  /* 0x0000001c05167824 */ /* 0x041fe400078e02ff */
[C---:B-1----:R-:W-:Y:S02]  /*a5d0*/  IMAD R20, R5.reuse, 0x22, RZ ;  /* 0x0000002205147824 */ /* 0x042fe400078e02ff */
[C---:B------:R-:W-:Y:S02]  /*a5e0*/  IMAD R16, R5.reuse, 0x84, RZ ;  /* 0x0000008405107824 */ /* 0x040fe400078e02ff */
[C---:B------:R-:W-:Y:S01]  /*a5f0*/  IMAD R17, R5.reuse, 0xd, RZ ;  /* 0x0000000d05117824 */ /* 0x040fe200078e02ff */
[----:B------:R-:W-:Y:S02]  /*a600*/  LEA R21, R5, -R5, 0x4 ;  /* 0x8000000505157211 */ /* 0x000fe400078e20ff */
[----:B------:R-:W-:-:S02]  /*a610*/  IADD3 R22, P2, R22, R2, RZ ;  /* 0x0000000216167210 */ /* 0x000fc40007f5e0ff */
        /* <DEDUP_REMOVED lines=11> */
[----:B------:R-:W3:Y:S02]  /*a6d0*/  LDG.E.U16 R96, desc[UR6][R96.64] ;  /* 0x0000000660607981 */ /* 0x000ee4000c1e1500 */
[----:B------:R-:W-:-:S04]  /*a6e0*/  IMAD.WIDE R20, R4, 0x2, R20 ;  /* 0x0000000204147825 */ /* 0x000fc800078e0214 */
[----:B------:R-:W-:Y:S01]  /*a6f0*/  IMAD.WIDE R16, R4, 0x2, R16 ;  /* 0x0000000204107825 */ /* 0x000fe200078e0210 */
[----:B------:R0:W4:Y:S04]  /*a700*/  LDG.E.U16 R51, desc[UR6][R20.64] ;  /* 0x0000000614337981 */ /* 0x000128000c1e1500 */
[----:B------:R1:W3:Y:S01]  /*a710*/  LDG.E.U16 R97, desc[UR6][R22.64] ;  /* 0x0000000616617981 */ /* 0x0002e2000c1e1500 */
[----:B------:R-:W-:-:S03]  /*a720*/  IADD3 R92, P0, R92, R2, RZ ;  /* 0x000000025c5c7210 */ /* 0x000fc60007f1e0ff */
[----:B------:R1:W3:Y:S01]  /*a730*/  LDG.E.U16 R24, desc[UR6][R16.64] ;  /* 0x0000000610187981 */ /* 0x0002e2000c1e1500 */
[C---:B0-----:R-:W-:Y:S02]  /*a740*/  IMAD R20, R5.reuse, 0x90, RZ ;  /* 0x0000009005147824 */ /* 0x041fe400078e02ff */
[C---:B-1----:R-:W-:Y:S02]  /*a750*/  IMAD R22, R5.reuse, 0x8c, RZ ;  /* 0x0000008c05167824 */ /* 0x042fe400078e02ff */
[----:B------:R-:W-:-:S03]  /*a760*/  IMAD R16, R5, 0x94, RZ ;  /* 0x0000009405107824 */ /* 0x000fc600078e02ff */
[-C--:B------:R-:W-:Y:S01]  /*a770*/  IADD3 R22, P1, R22, R2.reuse, RZ ;  /* 0x0000000216167210 */ /* 0x080fe20007f3e0ff */
[----:B------:R-:W-:Y:S01]  /*a780*/  IMAD R90, R5, 0x98, RZ ;  /* 0x00000098055a7824 */ /* 0x000fe200078e02ff */
[-C--:B------:R-:W-:Y:S02]  /*a790*/  IADD3 R20, P2, R20, R2.reuse, RZ ;  /* 0x0000000214147210 */ /* 0x080fe40007f5e0ff */
[----:B------:R-:W-:Y:S02]  /*a7a0*/  IADD3 R16, P3, R16, R2, RZ ;  /* 0x0000000210107210 */ /* 0x000fe40007f7e0ff */
[-C--:B------:R-:W-:Y:S02]  /*a7b0*/  LEA.HI.X.SX32 R93, R62, R3.reuse, 0x1, P0 ;  /* 0x000000033e5d7211 */ /* 0x080fe400000f0eff */
[-C--:B------:R-:W-:Y:S02]  /*a7c0*/  LEA.HI.X.SX32 R23, R61, R3.reuse, 0x1, P1 ;  /* 0x000000033d177211 */ /* 0x080fe400008f0eff */
[----:B------:R-:W-:-:S02]  /*a7d0*/  LEA.HI.X.SX32 R21, R60, R3, 0x1, P2 ;  /* 0x000000033c157211 */ /* 0x000fc400010f0eff */
[----:B------:R-:W-:Y:S01]  /*a7e0*/  LEA.HI.X.SX32 R17, R59, R3, 0x1, P3 ;  /* 0x000000033b117211 */ /* 0x000fe200018f0eff */
[----:B------:R-:W-:Y:S01]  /*a7f0*/  IMAD.WIDE R56, R4, 0x2, R56 ;  /* 0x0000000204387825 */ /* 0x000fe200078e0238 */
[----:B------:R-:W-:-:S03]  /*a800*/  IADD3 R90, P4, R90, R2, RZ ;  /* 0x000000025a5a7210 */ /* 0x000fc60007f9e0ff */
[----:B------:R-:W-:Y:S01]  /*a810*/  IMAD.WIDE R92, R4, 0x2, R92 ;  /* 0x00000002045c7825 */ /* 0x000fe200078e025c */
[----:B------:R-:W-:Y:S01]  /*a820*/  LEA.HI.X.SX32 R91, R58, R3, 0x1, P4 ;  /* 0x000000033a5b7211 */ /* 0x000fe200020f0eff */
[----:B------:R0:W3:Y:S02]  /*a830*/  LDG.E.U16 R107, desc[UR6][R56.64] ;  /* 0x00000006386b7981 */ /* 0x0000e4000c1e1500 */
[C---:B------:R-:W-:Y:S02]  /*a840*/  IMAD.WIDE R54, R4.reuse, 0x2, R54 ;  /* 0x0000000204367825 */ /* 0x040fe400078e0236 */
[----:B------:R-:W3:Y:S02]  /*a850*/  LDG.E.U16 R92, desc[UR6][R92.64] ;  /* 0x000000065c5c7981 */ /* 0x000ee4000c1e1500 */
[C---:B------:R-:W-:Y:S02]  /*a860*/  IMAD.WIDE R22, R4.reuse, 0x2, R22 ;  /* 0x0000000204167825 */ /* 0x040fe400078e0216 */
[----:B------:R1:W2:Y:S02]  /*a870*/  LDG.E.U16 R52, desc[UR6][R54.64] ;  /* 0x0000000636347981 */ /* 0x0002a4000c1e1500 */
[----:B------:R-:W-:-:S04]  /*a880*/  IMAD.WIDE R20, R4, 0x2, R20 ;  /* 0x0000000204147825 */ /* 0x000fc800078e0214 */
[----:B------:R-:W-:Y:S01]  /*a890*/  IMAD.WIDE R16, R4, 0x2, R16 ;  /* 0x0000000204107825 */ /* 0x000fe200078e0210 */
[----:B------:R-:W3:Y:S03]  /*a8a0*/  LDG.E.U16 R93, desc[UR6][R22.64] ;  /* 0x00000006165d7981 */ /* 0x000ee6000c1e1500 */
[C---:B------:R-:W-:Y:S01]  /*a8b0*/  IMAD R58, R5.reuse, 0x9c, RZ ;  /* 0x0000009c053a7824 */ /* 0x040fe200078e02ff */
[----:B------:R1:W4:Y:S01]  /*a8c0*/  LDG.E.U16 R70, desc[UR6][R20.64] ;  /* 0x0000000614467981 */ /* 0x000322000c1e1500 */
[C---:B0-----:R-:W-:Y:S02]  /*a8d0*/  IMAD R56, R5.reuse, 0xa0, RZ ;  /* 0x000000a005387824 */ /* 0x041fe400078e02ff */
[C---:B-1----:R-:W-:Y:S01]  /*a8e0*/  IMAD R54, R5.reuse, 0xa4, RZ ;  /* 0x000000a405367824 */ /* 0x042fe200078e02ff */
[-C--:B------:R-:W-:Y:S01]  /*a8f0*/  IADD3 R58, P0, R58, R2.reuse, RZ ;  /* 0x000000023a3a7210 */ /* 0x080fe20007f1e0ff */
[----:B------:R0:W3:Y:S01]  /*a900*/  LDG.E.U16 R23, desc[UR6][R16.64] ;  /* 0x0000000610177981 */ /* 0x0000e2000c1e1500 */
[-C--:B------:R-:W-:Y:S01]  /*a910*/  IADD3 R56, P1, R56, R2.reuse, RZ ;  /* 0x0000000238387210 */ /* 0x080fe20007f3e0ff */
[C---:B------:R-:W-:Y:S01]  /*a920*/  IMAD R20, R5.reuse, 0xa8, RZ ;  /* 0x000000a805147824 */ /* 0x040fe200078e02ff */
[----:B------:R-:W-:Y:S01]  /*a930*/  IADD3 R54, P2, R54, R2, RZ ;  /* 0x0000000236367210 */ /* 0x000fe20007f5e0ff */
[----:B0-----:R-:W-:-:S03]  /*a940*/  IMAD R16, R5, 0xac, RZ ;  /* 0x000000ac05107824 */ /* 0x001fc600078e02ff */
[-C--:B------:R-:W-:Y:S02]  /*a950*/  IADD3 R20, P3, R20, R2.reuse, RZ ;  /* 0x0000000214147210 */ /* 0x080fe40007f7e0ff */
[-C--:B------:R-:W-:Y:S02]  /*a960*/  LEA.HI.X.SX32 R59, R68, R3.reuse, 0x1, P0 ;  /* 0x00000003443b7211 */ /* 0x080fe400000f0eff */
[----:B------:R-:W-:Y:S02]  /*a970*/  IADD3 R16, P4, R16, R2, RZ ;  /* 0x0000000210107210 */ /* 0x000fe40007f9e0ff */
[-C--:B------:R-:W-:Y:S02]  /*a980*/  LEA.HI.X.SX32 R57, R66, R3.reuse, 0x1, P1 ;  /* 0x0000000342397211 */ /* 0x080fe400008f0eff */
[-C--:B------:R-:W-:Y:S01]  /*a990*/  LEA.HI.X.SX32 R55, R65, R3.reuse, 0x1, P2 ;  /* 0x0000000341377211 */ /* 0x080fe200010f0eff */
[----:B------:R-:W-:Y:S01]  /*a9a0*/  IMAD.WIDE R58, R4, 0x2, R58 ;  /* 0x00000002043a7825 */ /* 0x000fe200078e023a */
[----:B------:R-:W-:-:S02]  /*a9b0*/  LEA.HI.X.SX32 R21, R64, R3, 0x1, P3 ;  /* 0x0000000340157211 */ /* 0x000fc400018f0eff */
[----:B------:R-:W-:Y:S01]  /*a9c0*/  LEA.HI.X.SX32 R17, R63, R3, 0x1, P4 ;  /* 0x000000033f117211 */ /* 0x000fe200020f0eff */
[C---:B------:R-:W-:Y:S01]  /*a9d0*/  IMAD.WIDE R56, R4.reuse, 0x2, R56 ;  /* 0x0000000204387825 */ /* 0x040fe200078e0238 */
[----:B------:R-:W3:Y:S03]  /*a9e0*/  LDG.E.U16 R85, desc[UR6][R58.64] ;  /* 0x000000063a557981 */ /* 0x000ee6000c1e1500 */
[----:B------:R-:W-:-:S04]  /*a9f0*/  IMAD.WIDE R80, R4, 0x2, R80 ;  /* 0x0000000204507825 */ /* 0x000fc800078e0250 */
[C---:B------:R-:W-:Y:S02]  /*aa00*/  IMAD.WIDE R54, R4.reuse, 0x2, R54 ;  /* 0x0000000204367825 */ /* 0x040fe400078e0236 */
[----:B------:R-:W3:Y:S02]  /*aa10*/  LDG.E.U16 R80, desc[UR6][R80.64] ;  /* 0x0000000650507981 */ /* 0x000ee4000c1e1500 */
[C---:B------:R-:W-:Y:S02]  /*aa20*/  IMAD.WIDE R20, R4.reuse, 0x2, R20 ;  /* 0x0000000204147825 */ /* 0x040fe400078e0214 */
[----:B------:R0:W2:Y:S02]  /*aa30*/  LDG.E.U16 R59, desc[UR6][R56.64] ;  /* 0x00000006383b7981 */ /* 0x0000a4000c1e1500 */
[----:B------:R-:W-:Y:S02]  /*aa40*/  IMAD.WIDE R16, R4, 0x2, R16 ;  /* 0x0000000204107825 */ /* 0x000fe400078e0210 */
[----:B------:R1:W3:Y:S04]  /*aa50*/  LDG.E.U16 R22, desc[UR6][R54.64] ;  /* 0x0000000636167981 */ /* 0x0002e8000c1e1500 */
[----:B------:R1:W3:Y:S01]  /*aa60*/  LDG.E.U16 R81, desc[UR6][R20.64] ;  /* 0x0000000614517981 */ /* 0x0002e2000c1e1500 */
[----:B0-----:R-:W-:-:S03]  /*aa70*/  IMAD R56, R5, 0xc0, RZ ;  /* 0x000000c005387824 */ /* 0x001fc600078e02ff */
[----:B------:R0:W3:Y:S01]  /*aa80*/  LDG.E.U16 R83, desc[UR6][R16.64] ;  /* 0x0000000610537981 */ /* 0x0000e2000c1e1500 */
[C---:B-1----:R-:W-:Y:S01]  /*aa90*/  IMAD R54, R5.reuse, 0xd0, RZ ;  /* 0x000000d005367824 */ /* 0x042fe200078e02ff */
[-C--:B------:R-:W-:Y:S01]  /*aaa0*/  IADD3 R56, P1, R56, R2.reuse, RZ ;  /* 0x0000000238387210 */ /* 0x080fe20007f3e0ff */
[C---:B------:R-:W-:Y:S02]  /*aab0*/  IMAD R60, R5.reuse, 0xb0, RZ ;  /* 0x000000b0053c7824 */ /* 0x040fe400078e02ff */
[C---:B------:R-:W-:Y:S02]  /*aac0*/  IMAD R20, R5.reuse, 0xe0, RZ ;  /* 0x000000e005147824 */ /* 0x040fe400078e02ff */
[----:B0-----:R-:W-:Y:S01]  /*aad0*/  IMAD R16, R5, 0xf0, RZ ;  /* 0x000000f005107824 */ /* 0x001fe200078e02ff */
[-C--:B------:R-:W-:Y:S02]  /*aae0*/  IADD3 R54, P2, R54, R2.reuse, RZ ;  /* 0x0000000236367210 */ /* 0x080fe40007f5e0ff */
[----:B------:R-:W-:-:S02]  /*aaf0*/  IADD3 R20, P3, R20, R2, RZ ;  /* 0x0000000214147210 */ /* 0x000fc40007f7e0ff */
[-C--:B------:R-:W-:Y:S02]  /*ab00*/  IADD3 R16, P4, R16, R2.reuse, RZ ;  /* 0x0000000210107210 */ /* 0x080fe40007f9e0ff */
[-C--:B------:R-:W-:Y:S02]  /*ab10*/  LEA.HI.X.SX32 R57, R86, R3.reuse, 0x1, P1 ;  /* 0x0000000356397211 */ /* 0x080fe400008f0eff */
[----:B------:R-:W-:Y:S02]  /*ab20*/  IADD3 R60, P0, R60, R2, RZ ;  /* 0x000000023c3c7210 */ /* 0x000fe40007f1e0ff */
[-C--:B------:R-:W-:Y:S02]  /*ab30*/  LEA.HI.X.SX32 R55, R82, R3.reuse, 0x1, P2 ;  /* 0x0000000352377211 */ /* 0x080fe400010f0eff */
[-C--:B------:R-:W-:Y:S02]  /*ab40*/  LEA.HI.X.SX32 R21, R69, R3.reuse, 0x1, P3 ;  /* 0x0000000345157211 */ /* 0x080fe400018f0eff */
[-C--:B------:R-:W-:Y:S01]  /*ab50*/  LEA.HI.X.SX32 R17, R67, R3.reuse, 0x1, P4 ;  /* 0x0000000343117211 */ /* 0x080fe200020f0eff */
[----:B------:R-:W-:Y:S01]  /*ab60*/  IMAD.WIDE R56, R4, 0x2, R56 ;  /* 0x0000000204387825 */ /* 0x000fe200078e0238 */
[----:B------:R-:W-:-:S03]  /*ab70*/  LEA.HI.X.SX32 R61, R88, R3, 0x1, P0 ;  /* 0x00000003583d7211 */ /* 0x000fc600000f0eff */
[C---:B------:R-:W-:Y:S02]  /*ab80*/  IMAD.WIDE R54, R4.reuse, 0x2, R54 ;  /* 0x0000000204367825 */ /* 0x040fe400078e0236 */
[----:B------:R-:W3:Y:S02]  /*ab90*/  LDG.E.U16 R57, desc[UR6][R56.64] ;  /* 0x0000000638397981 */ /* 0x000ee4000c1e1500 */
[----:B------:R-:W-:-:S04]  /*aba0*/  IMAD.WIDE R20, R4, 0x2, R20 ;  /* 0x0000000204147825 */ /* 0x000fc800078e0214 */
[----:B------:R-:W-:-:S04]  /*abb0*/  IMAD.WIDE R16, R4, 0x2, R16 ;  /* 0x0000000204107825 */ /* 0x000fc800078e0210 */
[----:B------:R-:W-:Y:S01]  /*abc0*/  IMAD.WIDE R60, R4, 0x2, R60 ;  /* 0x00000002043c7825 */ /* 0x000fe200078e023c */
[----:B------:R-:W3:Y:S03]  /*abd0*/  LDG.E.U16 R56, desc[UR6][R54.64] ;  /* 0x0000000636387981 */ /* 0x000ee6000c1e1500 */
[C---:B------:R-:W-:Y:S01]  /*abe0*/  IMAD R64, R5.reuse, 0xb4, RZ ;  /* 0x000000b405407824 */ /* 0x040fe200078e02ff */
[----:B------:R0:W3:Y:S01]  /*abf0*/  LDG.E.U16 R58, desc[UR6][R60.64] ;  /* 0x000000063c3a7981 */ /* 0x0000e2000c1e1500 */
[----:B------:R-:W-:-:S03]  /*ac00*/  IMAD R62, R5, 0xd4, RZ ;  /* 0x000000d4053e7824 */ /* 0x000fc600078e02ff */
[----:B------:R1:W3:Y:S04]  /*ac10*/  LDG.E.U16 R55, desc[UR6][R20.64] ;  /* 0x0000000614377981 */ /* 0x0002e8000c1e1500 */
[----:B------:R1:W3:Y:S01]  /*ac20*/  LDG.E.U16 R54, desc[UR6][R16.64] ;  /* 0x0000000610367981 */ /* 0x0002e2000c1e1500 */
[C---:B0-----:R-:W-:Y:S02]  /*ac30*/  IMAD R60, R5.reuse, 0xf4, RZ ;  /* 0x000000f4053c7824 */ /* 0x041fe400078e02ff */
[C---:B-1----:R-:W-:Y:S02]  /*ac40*/  IMAD R20, R5.reuse, 0xe4, RZ ;  /* 0x000000e405147824 */ /* 0x042fe400078e02ff */
[----:B------:R-:W-:-:S03]  /*ac50*/  IMAD R16, R5, 0xc4, RZ ;  /* 0x000000c405107824 */ /* 0x000fc600078e02ff */
        /* <DEDUP_REMOVED lines=11> */
[C---:B------:R-:W-:Y:S02]  /*ad10*/  IMAD.WIDE R20, R4.reuse, 0x2, R20 ;  /* 0x0000000204147825 */ /* 0x040fe400078e0214 */
[----:B------:R-:W3:Y:S02]  /*ad20*/  LDG.E.U16 R16, desc[UR6][R16.64] ;  /* 0x0000000610107981 */ /* 0x000ee4000c1e1500 */
[C---:B------:R-:W-:Y:S02]  /*ad30*/  IMAD.WIDE R64, R4.reuse, 0x2, R64 ;  /* 0x0000000204407825 */ /* 0x040fe400078e0240 */
[----:B------:R-:W3:Y:S02]  /*ad40*/  LDG.E.U16 R20, desc[UR6][R20.64] ;  /* 0x0000000614147981 */ /* 0x000ee4000c1e1500 */
[C---:B------:R-:W-:Y:S02]  /*ad50*/  IMAD.WIDE R62, R4.reuse, 0x2, R62 ;  /* 0x00000002043e7825 */ /* 0x040fe400078e023e */
[----:B------:R0:W3:Y:S02]  /*ad60*/  LDG.E.U16 R36, desc[UR6][R64.64] ;  /* 0x0000000640247981 */ /* 0x0000e4000c1e1500 */
[----:B------:R-:W-:-:S02]  /*ad70*/  IMAD.WIDE R60, R4, 0x2, R60 ;  /* 0x00000002043c7825 */ /* 0x000fc400078e023c */
[----:B------:R1:W3:Y:S02]  /*ad80*/  LDG.E.U16 R17, desc[UR6][R62.64] ;  /* 0x000000063e117981 */ /* 0x0002e4000c1e1500 */
[C---:B------:R-:W-:Y:S02]  /*ad90*/  IMAD R68, R5.reuse, 0xe8, RZ ;  /* 0x000000e805447824 */ /* 0x040fe400078e02ff */
[----:B------:R1:W3:Y:S01]  /*ada0*/  LDG.E.U16 R21, desc[UR6][R60.64] ;  /* 0x000000063c157981 */ /* 0x0002e2000c1e1500 */
[C---:B------:R-:W-:Y:S02]  /*adb0*/  IMAD R66, R5.reuse, 0xf8, RZ ;  /* 0x000000f805427824 */ /* 0x040fe400078e02ff */
        /* <DEDUP_REMOVED lines=22> */
[----:B------:R-:W-:Y:S02]  /*af20*/  IMAD.WIDE R64, R4, 0x2, R64 ;  /* 0x0000000204407825 */ /* 0x000fe400078e0240 */
[----:B------:R1:W3:Y:S02]  /*af30*/  LDG.E.U16 R88, desc[UR6][R66.64] ;  /* 0x0000000642587981 */ /* 0x0002e4000c1e1500 */
[C---:B0-----:R-:W-:Y:S02]  /*af40*/  IMAD R60, R5.reuse, 0xbc, RZ ;  /* 0x000000bc053c7824 */ /* 0x041fe400078e02ff */
[----:B------:R0:W3:Y:S01]  /*af50*/  LDG.E.U16 R91, desc[UR6][R64.64] ;  /* 0x00000006405b7981 */ /* 0x0000e2000c1e1500 */
[C---:B------:R-:W-:Y:S02]  /*af60*/  IMAD R62, R5.reuse, 0xfc, RZ ;  /* 0x000000fc053e7824 */ /* 0x040fe400078e02ff */
[----:B-1----:R-:W-:-:S02]  /*af70*/  IMAD R68, R5, 0xdc, RZ ;  /* 0x000000dc05447824 */ /* 0x002fc400078e02ff */
[C---:B------:R-:W-:Y:S02]  /*af80*/  IMAD R66, R5.reuse, 0xec, RZ ;  /* 0x000000ec05427824 */ /* 0x040fe400078e02ff */
[----:B0-----:R-:W-:Y:S01]  /*af90*/  IMAD R64, R5, 0xcc, RZ ;  /* 0x000000cc05407824 */ /* 0x001fe200078e02ff */
[-C--:B------:R-:W-:Y:S02]  /*afa0*/  IADD3 R60, P0, R60, R2.reuse, RZ ;  /* 0x000000023c3c7210 */ /* 0x080fe40007f1e0ff */
[-C--:B------:R-:W-:Y:S02]  /*afb0*/  IADD3 R68, P2, R68, R2.reuse, RZ ;  /* 0x0000000244447210 */ /* 0x080fe40007f5e0ff */
[-C--:B------:R-:W-:Y:S02]  /*afc0*/  IADD3 R64, P1, R64, R2.reuse, RZ ;  /* 0x0000000240407210 */ /* 0x080fe40007f3e0ff */
[-C--:B------:R-:W-:Y:S02]  /*afd0*/  IADD3 R66, P3, R66, R2.reuse, RZ ;  /* 0x0000000242427210 */ /* 0x080fe40007f7e0ff */
[----:B------:R-:W-:-:S02]  /*afe0*/  IADD3 R62, P4, R62, R2, RZ ;  /* 0x000000023e3e7210 */ /* 0x000fc40007f9e0ff */
[-C--:B------:R-:W-:Y:S02]  /*aff0*/  LEA.HI.X.SX32 R61, R225, R3.reuse, 0x1, P0 ;  /* 0x00000003e13d7211 */ /* 0x080fe400000f0eff */
[-C--:B------:R-:W-:Y:S02]  /*b000*/  LEA.HI.X.SX32 R65, R224, R3.reuse, 0x1, P1 ;  /* 0x00000003e0417211 */ /* 0x080fe400008f0eff */
[-C--:B------:R-:W-:Y:S02]  /*b010*/  LEA.HI.X.SX32 R69, R223, R3.reuse, 0x1, P2 ;  /* 0x00000003df457211 */ /* 0x080fe400010f0eff */
[-C--:B------:R-:W-:Y:S02]  /*b020*/  LEA.HI.X.SX32 R67, R222, R3.reuse, 0x1, P3 ;  /* 0x00000003de437211 */ /* 0x080fe400018f0eff */
[----:B------:R-:W-:Y:S01]  /*b030*/  LEA.HI.X.SX32 R63, R151, R3, 0x1, P4 ;  /* 0x00000003973f7211 */ /* 0x000fe200020f0eff */
[----:B------:R-:W-:-:S04]  /*b040*/  IMAD.WIDE R98, R4, 0x2, R98 ;  /* 0x0000000204627825 */ /* 0x000fc800078e0262 */
[C---:B------:R-:W-:Y:S02]  /*b050*/  IMAD.WIDE R60, R4.reuse, 0x2, R60 ;  /* 0x00000002043c7825 */ /* 0x040fe400078e023c */
[----:B------:R-:W3:Y:S02]  /*b060*/  LDG.E.U16 R98, desc[UR6][R98.64] ;  /* 0x0000000662627981 */ /* 0x000ee4000c1e1500 */
[----:B------:R-:W-:-:S04]  /*b070*/  IMAD.WIDE R64, R4, 0x2, R64 ;  /* 0x0000000204407825 */ /* 0x000fc800078e0240 */
[C---:B------:R-:W-:Y:S01]  /*b080*/  IMAD.WIDE R68, R4.reuse, 0x2, R68 ;  /* 0x0000000204447825 */ /* 0x040fe200078e0244 */
[----:B------:R0:W3:Y:S03]  /*b090*/  LDG.E.U16 R102, desc[UR6][R64.64] ;  /* 0x0000000640667981 */ /* 0x0000e6000c1e1500 */
[C---:B------:R-:W-:Y:S01]  /*b0a0*/  IMAD.WIDE R66, R4.reuse, 0x2, R66 ;  /* 0x0000000204427825 */ /* 0x040fe200078e0242 */
[----:B------:R1:W3:Y:S03]  /*b0b0*/  LDG.E.U16 R99, desc[UR6][R60.64] ;  /* 0x000000063c637981 */ /* 0x0002e6000c1e1500 */
[----:B------:R-:W-:Y:S01]  /*b0c0*/  IMAD.WIDE R62, R4, 0x2, R62 ;  /* 0x00000002043e7825 */ /* 0x000fe200078e023e */
[----:B------:R1:W3:Y:S03]  /*b0d0*/  LDG.E.U16 R104, desc[UR6][R68.64] ;  /* 0x0000000644687981 */ /* 0x0002e6000c1e1500 */
[C---:B0-----:R-:W-:Y:S01]  /*b0e0*/  IMAD R64, R5.reuse, 0xce, RZ ;  /* 0x000000ce05407824 */ /* 0x041fe200078e02ff */
[----:B------:R0:W3:Y:S01]  /*b0f0*/  LDG.E.U16 R106, desc[UR6][R66.64] ;  /* 0x00000006426a7981 */ /* 0x0000e2000c1e1500 */
[----:B-1----:R-:W-:-:S03]  /*b100*/  IMAD R60, R5, 0xbe, RZ ;  /* 0x000000be053c7824 */ /* 0x002fc600078e02ff */
[----:B------:R1:W3:Y:S01]  /*b110*/  LDG.E.U16 R108, desc[UR6][R62.64] ;  /* 0x000000063e6c7981 */ /* 0x0002e2000c1e1500 */
[C---:B------:R-:W-:Y:S02]  /*b120*/  IMAD R68, R5.reuse, 0xde, RZ ;  /* 0x000000de05447824 */ /* 0x040fe400078e02ff */
[C---:B0-----:R-:W-:Y:S02]  /*b130*/  IMAD R66, R5.reuse, 0xee, RZ ;  /* 0x000000ee05427824 */ /* 0x041fe400078e02ff */
[C---:B-1----:R-:W-:Y:S01]  /*b140*/  IMAD R62, R5.reuse, 0xfe, RZ ;  /* 0x000000fe053e7824 */ /* 0x042fe200078e02ff */
[C---:B------:R-:W-:Y:S01]  /*b150*/  LEA R63, R5.reuse, -R5, 0x7 ;  /* 0x80000005053f7211 */ /* 0x040fe200078e38ff */
[C---:B------:R-:W-:Y:S01]  /*b160*/  IMAD R61, R5.reuse, 0x5f, RZ ;  /* 0x0000005f053d7824 */ /* 0x040fe200078e02ff */
[-C--:B------:R-:W-:Y:S01]  /*b170*/  IADD3 R60, P0, R60, R2.reuse, RZ ;  /* 0x000000023c3c7210 */ /* 0x080fe20007f1e0ff */
        /* <DEDUP_REMOVED lines=18> */
[----:B------:R-:W3:Y:S02]  /*b2a0*/  LDG.E.U16 R136, desc[UR6][R136.64] ;  /* 0x0000000688887981 */ /* 0x000ee4000c1e1500 */
[----:B------:R-:W-:-:S02]  /*b2b0*/  IMAD.WIDE R60, R4, 0x2, R60 ;  /* 0x00000002043c7825 */ /* 0x000fc400078e023c */
[----:B------:R-:W3:Y:S02]  /*b2c0*/  LDG.E.U16 R130, desc[UR6][R130.64] ;  /* 0x0000000682827981 */ /* 0x000ee4000c1e1500 */
[C---:B------:R-:W-:Y:S02]  /*b2d0*/  IMAD.WIDE R64, R4.reuse, 0x2, R64 ;  /* 0x0000000204407825 */ /* 0x040fe400078e0240 */
[----:B------:R-:W3:Y:S02]  /*b2e0*/  LDG.E.U16 R60, desc[UR6][R60.64] ;  /* 0x000000063c3c7981 */ /* 0x000ee4000c1e1500 */
[C---:B------:R-:W-:Y:S02]  /*b2f0*/  IMAD.WIDE R68, R4.reuse, 0x2, R68 ;  /* 0x0000000204447825 */ /* 0x040fe400078e0244 */
[----:B------:R-:W3:Y:S02]  /*b300*/  LDG.E.U16 R64, desc[UR6][R64.64] ;  /* 0x0000000640407981 */ /* 0x000ee4000c1e1500 */
[----:B------:R-:W-:-:S02]  /*b310*/  IMAD.WIDE R66, R4, 0x2, R66 ;  /* 0x0000000204427825 */ /* 0x000fc400078e0242 */
[----:B------:R-:W3:Y:S02]  /*b320*/  LDG.E.U16 R68, desc[UR6][R68.64] ;  /* 0x0000000644447981 */ /* 0x000ee4000c1e1500 */
[----:B------:R-:W-:Y:S02]  /*b330*/  IMAD.WIDE R62, R4, 0x2, R62 ;  /* 0x00000002043e7825 */ /* 0x000fe400078e023e */
[----:B------:R-:W3:Y:S04]  /*b340*/  LDG.E.U16 R66, desc[UR6][R66.64] ;  /* 0x0000000642427981 */ /* 0x000ee8000c1e1500 */
[----:B------:R-:W3:Y:S01]  /*b350*/  LDG.E.U16 R62, desc[UR6][R62.64] ;  /* 0x000000063e3e7981 */ /* 0x000ee2000c1e1500 */
[----:B------:R-:W0:Y:S01]  /*b360*/  S2R R152, SR_TID.X ;  /* 0x0000000000987919 */ /* 0x000e220000002100 */
[----:B------:R-:W-:Y:S06]  /*b370*/  BAR.SYNC.DEFER_BLOCKING 0x0 ;  /* 0x0000000000007b1d */ /* 0x000fec0000010000 */
[----:B------:R1:W-:Y:S02]  /*b380*/  STL [R1+0x7c8], R5 ;  /* 0x0007c80501007387 */ /* 0x0003e40000100800 */
[----:B-1----:R-:W-:-:S02]  /*b390*/  LOP3.LUT R5, R6, 0x10, RZ, 0x3c, !PT ;  /* 0x0000001006057812 */ /* 0x002fc400078e3cff */
[----:B------:R0:W-:Y:S04]  /*b3a0*/  STS.U16 [R6+UR4+0x8800], R37 ;  /* 0x0088002506007988 */ /* 0x0001e80008000404 */
[----:B------:R1:W-:Y:S04]  /*b3b0*/  STS.U16 [R6+UR4+0x8000], R19 ;  /* 0x0080001306007988 */ /* 0x0003e80008000404 */
[----:B------:R-:W-:Y:S01]  /*b3c0*/  STS.U16 [R6+UR4+0x8400], R39 ;  /* 0x0084002706007988 */ /* 0x000fe20008000404 */
[----:B0-----:R-:W-:-:S03]  /*b3d0*/  SHF.L.U32 R37, R152, 0x1, RZ ;  /* 0x0000000198257819 */ /* 0x001fc600000006ff */
[----:B------:R-:W-:Y:S04]  /*b3e0*/  STS.U16 [R6+UR4+0x8c00], R38 ;  /* 0x008c002606007988 */ /* 0x000fe80008000404 */
[----:B------:R-:W-:Y:S04]  /*b3f0*/  STS.U16 [R6+UR4+0x9000], R40 ;  /* 0x0090002806007988 */ /* 0x000fe80008000404 */
[----:B------:R-:W-:Y:S04]  /*b400*/  STS.U16 [R6+UR4+0x9400], R41 ;  /* 0x0094002906007988 */ /* 0x000fe80008000404 */
[----:B------:R-:W-:Y:S04]  /*b410*/  STS.U16 [R6+UR4+0x9800], R73 ;  /* 0x0098004906007988 */ /* 0x000fe80008000404 */
[----:B------:R-:W-:Y:S04]  /*b420*/  STS.U16 [R6+UR4+0x9c00], R72 ;  /* 0x009c004806007988 */ /* 0x000fe80008000404 */
[----:B------:R-:W-:Y:S04]  /*b430*/  STS.U16 [R6+UR4+0xa000], R71 ;  /* 0x00a0004706007988 */ /* 0x000fe80008000404 */
[----:B----4-:R-:W-:Y:S04]  /*b440*/  STS.U16 [R6+UR4+0xa400], R70 ;  /* 0x00a4004606007988 */ /* 0x010fe80008000404 */
[----:B--2---:R-:W-:Y:S04]  /*b450*/  STS.U16 [R6+UR4+0xa800], R59 ;  /* 0x00a8003b06007988 */ /* 0x004fe80008000404 */
[----:B---3--:R-:W-:Y:S04]  /*b460*/  STS.U16 [R6+UR4+0xac00], R58 ;  /* 0x00ac003a06007988 */ /* 0x008fe80008000404 */
[----:B------:R-:W-:Y:S04]  /*b470*/  STS.U16 [R6+UR4+0xb000], R57 ;  /* 0x00b0003906007988 */ /* 0x000fe80008000404 */
[----:B------:R-:W-:Y:S04]  /*b480*/  STS.U16 [R6+UR4+0xb400], R56 ;  /* 0x00b4003806007988 */ /* 0x000fe80008000404 */
[----:B------:R-:W-:Y:S04]  /*b490*/  STS.U16 [R6+UR4+0xb800], R55 ;  /* 0x00b8003706007988 */ /* 0x000fe80008000404 */
[----:B------:R-:W-:Y:S01]  /*b4a0*/  STS.U16 [R6+UR4+0xbc00], R54 ;  /* 0x00bc003606007988 */ /* 0x000fe20008000404 */
[----:B------:R-:W-:-:S03]  /*b4b0*/  LEA R37, R152, R37, 0x8 ;  /* 0x0000002598257211 */ /* 0x000fc600078e40ff */
[----:B------:R-:W-:Y:S04]  /*b4c0*/  STS.U16 [R5+UR4+0x8080], R53 ;  /* 0x0080803505007988 */ /* 0x000fe80008000404 */
[----:B------:R-:W-:Y:S04]  /*b4d0*/  STS.U16 [R5+UR4+0x8480], R52 ;  /* 0x0084803405007988 */ /* 0x000fe80008000404 */
[----:B------:R-:W-:Y:S04]  /*b4e0*/  STS.U16 [R5+UR4+0x8880], R51 ;  /* 0x0088803305007988 */ /* 0x000fe80008000404 */
[----:B------:R-:W-:Y:S01]  /*b4f0*/  STS.U16 [R5+UR4+0x8c80], R48 ;  /* 0x008c803005007988 */ /* 0x000fe20008000404 */
[----:B------:R-:W-:-:S03]  /*b500*/  LOP3.LUT R37, R37, 0x407e, RZ, 0xc0, !PT ;  /* 0x0000407e25257812 */ /* 0x000fc600078ec0ff */
[----:B------:R-:W-:Y:S04]  /*b510*/  STS.U16 [R5+UR4+0x9080], R50 ;  /* 0x0090803205007988 */ /* 0x000fe80008000404 */
[----:B------:R-:W-:Y:S04]  /*b520*/  STS.U16 [R5+UR4+0x9480], R49 ;  /* 0x0094803105007988 */ /* 0x000fe80008000404 */
[----:B------:R-:W-:Y:S04]  /*b530*/  STS.U16 [R5+UR4+0x9880], R45 ;  /* 0x0098802d05007988 */ /* 0x000fe80008000404 */
[----:B------:R-:W-:Y:S01]  /*b540*/  STS.U16 [R5+UR4+0x9c80], R47 ;  /* 0x009c802f05007988 */ /* 0x000fe20008000404 */
[----:B-1----:R-:W-:-:S03]  /*b550*/  LOP3.LUT R19, R37, 0x20, RZ, 0x3c, !PT ;  /* 0x0000002025137812 */ /* 0x002fc600078e3cff */
[----:B------:R-:W-:Y:S04]  /*b560*/  STS.U16 [R5+UR4+0xa080], R46 ;  /* 0x00a0802e05007988 */ /* 0x000fe80008000404 */
[----:B------:R-:W-:Y:S04]  /*b570*/  STS.U16 [R5+UR4+0xa480], R42 ;  /* 0x00a4802a05007988 */ /* 0x000fe80008000404 */
[----:B------:R-:W-:Y:S04]  /*b580*/  STS.U16 [R5+UR4+0xa880], R44 ;  /* 0x00a8802c05007988 */ /* 0x000fe80008000404 */
[----:B------:R-:W-:Y:S04]  /*b590*/  STS.U16 [R5+UR4+0xac80], R43 ;  /* 0x00ac802b05007988 */ /* 0x000fe80008000404 */
[----:B------:R0:W-:Y:S04]  /*b5a0*/  STS.U16 [R5+UR4+0xb080], R18 ;  /* 0x00b0801205007988 */ /* 0x0001e80008000404 */
[----:B------:R-:W-:Y:S04]  /*b5b0*/  STS.U16 [R5+UR4+0xb480], R35 ;  /* 0x00b4802305007988 */ /* 0x000fe80008000404 */
[----:B------:R-:W-:Y:S01]  /*b5c0*/  STS.U16 [R5+UR4+0xb880], R34 ;  /* 0x00b8802205007988 */ /* 0x000fe20008000404 */
[----:B0-----:R-:W-:-:S03]  /*b5d0*/  LOP3.LUT R18, R37, 0x30, RZ, 0x3c, !PT ;  /* 0x0000003025127812 */ /* 0x001fc600078e3cff */
[----:B------:R-:W-:Y:S04]  /*b5e0*/  STS.U16 [R5+UR4+0xbc80], R33 ;  /* 0x00bc802105007988 */ /* 0x000fe80008000404 */
[----:B------:R0:W-:Y:S04]  /*b5f0*/  STS.U16 [R19+UR4+0xb500], R17 ;  /* 0x00b5001113007988 */ /* 0x0001e80008000404 */
[----:B------:R-:W-:Y:S04]  /*b600*/  STS.U16 [R19+UR4+0x8100], R32 ;  /* 0x0081002013007988 */ /* 0x000fe80008000404 */
[----:B------:R-:W-:Y:S01]  /*b610*/  STS.U16 [R19+UR4+0x8500], R31 ;  /* 0x0085001f13007988 */ /* 0x000fe20008000404 */
[----:B0-----:R-:W-:-:S03]  /*b620*/  LOP3.LUT R17, R37, 0x40, RZ, 0x3c, !PT ;  /* 0x0000004025117812 */ /* 0x001fc600078e3cff */
        /* <DEDUP_REMOVED lines=14> */
[----:B------:R0:W-:Y:S04]  /*b710*/  STS.U16 [R18+UR4+0xad80], R15 ;  /* 0x00ad800f12007988 */ /* 0x0001e80008000404 */
[----:B------:R1:W-:Y:S04]  /*b720*/  STS.U16 [R18+UR4+0x9980], R10 ;  /* 0x0099800a12007988 */ /* 0x0003e80008000404 */
[----:B------:R-:W-:Y:S01]  /*b730*/  STS.U16 [R18+UR4+0x8180], R78 ;  /* 0x0081804e12007988 */ /* 0x000fe20008000404 */
[----:B0-----:R-:W-:-:S03]  /*b740*/  LOP3.LUT R15, R37, 0x60, RZ, 0x3c, !PT ;  /* 0x00000060250f7812 */ /* 0x001fc600078e3cff */
[----:B------:R-:W-:Y:S01]  /*b750*/  STS.U16 [R18+UR4+0x8580], R77 ;  /* 0x0085804d12007988 */ /* 0x000fe20008000404 */
[----:B-1----:R-:W-:-:S03]  /*b760*/  LOP3.LUT R10, R37, 0x70, RZ, 0x3c, !PT ;  /* 0x00000070250a7812 */ /* 0x002fc600078e3cff */
        /* <DEDUP_REMOVED lines=72> */
[----:B------:R-:W-:Y:S04]  /*bbf0*/  STS.U16 [R10+UR4+0xb380], R64 ;  /* 0x00b380400a007988 */ /* 0x000fe80008000404 */
[----:B------:R-:W-:Y:S04]  /*bc00*/  STS.U16 [R10+UR4+0xb780], R68 ;  /* 0x00b780440a007988 */ /* 0x000fe80008000404 */
[----:B------:R-:W-:Y:S04]  /*bc10*/  STS.U16 [R10+UR4+0xbb80], R66 ;  /* 0x00bb80420a007988 */ /* 0x000fe80008000404 */
[----:B------:R-:W-:Y:S01]  /*bc20*/  STS.U16 [R10+UR4+0xbf80], R62 ;  /* 0x00bf803e0a007988 */ /* 0x000fe20008000404 */
[----:B------:R1:W-:Y:S06]  /*bc30*/  MEMBAR.ALL.CTA ;  /* 0x0000000000007992 */ /* 0x0003ec0000008000 */
[----:B-1----:R-:W1:Y:S02]  /*bc40*/  FENCE.VIEW.ASYNC.S ;  /* 0x00000000000073c6 */ /* 0x002e640000000000 */
[----:B-1----:R-:W-:Y:S06]  /*bc50*/  BAR.SYNC.DEFER_BLOCKING 0x0 ;  /* 0x0000000000007b1d */ /* 0x002fec0000010000 */
[----:B------:R-:W-:Y:S01]  /*bc60*/  UMOV UR37, 0x40000040 ;  /* 0x4000004000257882 */ /* 0x000fe20000000000 */
[----:B0-----:R-:W-:-:S06]  /*bc70*/  WARPGROUP.ARRIVE ;  /* 0x00000000000079c5 */ /* 0x001fcc0000000000 */
[----:B------:R-:W-:Y:S03]  /*bc80*/  HGMMA.64x128x16.F32.BF16 R88, gdesc[UR36].tnspA, RZ, !UPT, gsb0 ;  /* 0x21e00000245879f0 */ /* 0x000fe6000c0018ff */
[----:B------:R-:W-:Y:S02]  /*bc90*/  WARPGROUP.DEPBAR.LE gsb0, 0x0 ;  /* 0x00008000000079c5 */ /* 0x000fe40000010000 */
[----:B------:R-:W-:-:S07]  /*bca0*/  WARPGROUP.ARRIVE ;  /* 0x00000000000079c5 */ /* 0x000fce0000000000 */
[----:B------:R-:W-:Y:S03]  /*bcb0*/  HGMMA.64x128x16.F32.BF16 R88, gdesc[UR32].tnspA, R88, gsb0 ;  /* 0x21e00000205879f0 */ /* 0x000fe60008001858 */
        /* <DEDUP_REMOVED lines=14> */
[----:B------:R-:W-:Y:S01]  /*bda0*/  HGMMA.64x128x16.F32.BF16 R88, gdesc[UR12].tnspA, R88, gsb0 ;  /* 0x21e000000c5879f0 */ /* 0x000fe20008001858 */
[----:B------:R-:W-:Y:S04]  /*bdb0*/  STL [R1+0x7d0], R2 ;  /* 0x0007d00201007387 */ /* 0x000fe80000100800 */
[----:B------:R0:W-:Y:S04]  /*bdc0*/  STL [R1+0x7cc], R3 ;  /* 0x0007cc0301007387 */ /* 0x0001e80000100800 */
[----:B------:R-:W-:Y:S04]  /*bdd0*/  STL [R1+0x7d4], R4 ;  /* 0x0007d40401007387 */ /* 0x000fe80000100800 */
[----:B------:R-:W2:Y:S04]  /*bde0*/  LDL.64 R172, [R1+0x6b0] ;  /* 0x0006b00001ac7983 */ /* 0x000ea80000100a00 */
[----:B------:R-:W3:Y:S04]  /*bdf0*/  LDL.64 R170, [R1+0x6a8] ;  /* 0x0006a80001aa7983 */ /* 0x000ee80000100a00 */
[----:B------:R-:W4:Y:S04]  /*be00*/  LDL.64 R166, [R1+0x698] ;  /* 0x0006980001a67983 */ /* 0x000f280000100a00 */
        /* <DEDUP_REMOVED lines=8> */
[----:B0-----:R-:W4:Y:S04]  /*be90*/  LDL.64 R2, [R1+0x658] ;  /* 0x0006580001027983 */ /* 0x001f280000100a00 */
[----:B------:R-:W-:Y:S01]  /*bea0*/  STL [R1+0x950], R19 ;  /* 0x0009501301007387 */ /* 0x000fe20000100800 */
[----:B------:R-:W-:-:S02]  /*beb0*/  WARPGROUP.DEPBAR.LE gsb0, 0x0 ;  /* 0x00008000000079c5 */ /* 0x000fc40000010000 */
[----:B------:R-:W-:-:S06]  /*bec0*/  WARPGROUP.ARRIVE ;  /* 0x00000000000079c5 */ /* 0x000fcc0000000000 */
[----:B------:R-:W-:Y:S01]  /*bed0*/  HGMMA.64x128x16.F32.BF16 R88, gdesc[UR8].tnspA, R88, gsb0 ;  /* 0x21e00000085879f0 */ /* 0x000fe20008001858 */
[----:B------:R-:W-:Y:S04]  /*bee0*/  STL [R1+0x928], R18 ;  /* 0x0009281201007387 */ /* 0x000fe80000100800 */
[----:B------:R-:W-:Y:S04]  /*bef0*/  STL [R1+0x918], R17 ;  /* 0x0009181101007387 */ /* 0x000fe80000100800 */
[----:B------:R-:W-:Y:S04]  /*bf00*/  STL [R1+0x91c], R16 ;  /* 0x00091c1001007387 */ /* 0x000fe80000100800 */
[----:B------:R-:W-:Y:S04]  /*bf10*/  STL [R1+0x920], R15 ;  /* 0x0009200f01007387 */ /* 0x000fe80000100800 */
[----:B------:R0:W-:Y:S04]  /*bf20*/  STL [R1+0x924], R10 ;  /* 0x0009240a01007387 */ /* 0x0001e80000100800 */
[----:B------:R-:W-:Y:S04]  /*bf30*/  STL [R1+0x7dc], R8 ;  /* 0x0007dc0801007387 */ /* 0x000fe80000100800 */
[----:B------:R1:W-:Y:S04]  /*bf40*/  STL [R1+0x7d8], R9 ;  /* 0x0007d80901007387 */ /* 0x0003e80000100800 */
[----:B0-----:R-:W4:Y:S01]  /*bf50*/  LDL.64 R10, [R1+0x650] ;  /* 0x00065000010a7983 */ /* 0x001f220000100a00 */
[----:B------:R-:W-:Y:S01]  /*bf60*/  UIADD3.64 UR48, UR32, 0x380, URZ ;  /* 0x0000038020307897 */ /* 0x000fe2000fffe03f */
[----:B------:R-:W-:Y:S01]  /*bf70*/  UMOV UR50, UR38 ;  /* 0x0000002600327c82 */ /* 0x000fe20008000000 */
[----:B------:R-:W-:Y:S01]  /*bf80*/  UMOV UR51, UR39 ;  /* 0x0000002700337c82 */ /* 0x000fe20008000000 */
[----:B------:R-:W-:Y:S01]  /*bf90*/  UIADD3.64 UR52, UR32, 0x400, URZ ;  /* 0x0000040020347897 */ /* 0x000fe2000fffe03f */
[----:B------:R-:W4:Y:S01]  /*bfa0*/  LDL.64 R18, [R1+0x630] ;  /* 0x0006300001127983 */ /* 0x000f220000100a00 */
[----:B------:R-:W-:Y:S01]  /*bfb0*/  UMOV UR54, UR34 ;  /* 0x0000002200367c82 */ /* 0x000fe20008000000 */
[----:B------:R-:W-:Y:S01]  /*bfc0*/  UMOV UR55, UR35 ;  /* 0x0000002300377c82 */ /* 0x000fe20008000000 */
[----:B------:R-:W-:Y:S01]  /*bfd0*/  UIADD3.64 UR56, UR32, 0x480, URZ ;  /* 0x0000048020387897 */ /* 0x000fe2000fffe03f */
[----:B------:R-:W4:Y:S01]  /*bfe0*/  LDL.64 R16, [R1+0x628] ;  /* 0x0006280001107983 */ /* 0x000f220000100a00 */
[----:B------:R-:W-:-:S02]  /*bff0*/  WARPGROUP.DEPBAR.LE gsb0, 0x0 ;  /* 0x00008000000079c5 */ /* 0x000fc40000010000 */
[----:B------:R-:W-:-:S06]  /*c000*/  WARPGROUP.ARRIVE ;  /* 0x00000000000079c5 */ /* 0x000fcc0000000000 */
[----:B------:R-:W-:Y:S01]  /*c010*/  HGMMA.64x128x16.F32.BF16 R24, gdesc[UR48].tnspA, RZ, !UPT, gsb0 ;  /* 0x21e00000301879f0 */ /* 0x000fe2000c0018ff */
[----:B------:R-:W-:Y:S01]  /*c020*/  UMOV UR58, UR30 ;  /* 0x0000001e003a7c82 */ /* 0x000fe20008000000 */
[----:B------:R-:W-:Y:S01]  /*c030*/  UMOV UR59, UR31 ;  /* 0x0000001f003b7c82 */ /* 0x000fe20008000000 */
[----:B------:R-:W-:Y:S02]  /*c040*/  WARPGROUP.DEPBAR.LE gsb0, 0x0 ;  /* 0x00008000000079c5 */ /* 0x000fe40000010000 */
[----:B------:R-:W-:-:S07]  /*c050*/  WARPGROUP.ARRIVE ;  /* 0x00000000000079c5 */ /* 0x000fce0000000000 */
[----:B------:R-:W-:Y:S01]  /*c060*/  HGMMA.64x128x16.F32.BF16 R24, gdesc[UR52].tnspA, R24, gsb0 ;  /* 0x21e00000341879f0 */ /* 0x000fe20008001818 */
[----:B--2---:R-:W-:Y:S01]  /*c070*/  IMAD.WIDE R22, R0, 0x2, R172 ;  /* 0x0000000200167825 */ /* 0x004fe200078e02ac */
[----:B------:R-:W-:-:S03]  /*c080*/  R2UR UR53, R219 ;  /* 0x00000000db3572ca */ /* 0x000fc600000e0000 */
[----:B---3--:R-:W-:Y:S01]  /*c090*/  IMAD.WIDE R20, R0, 0x2, R170 ;  /* 0x0000000200147825 */ /* 0x008fe200078e02aa */
[----:B------:R-:W-:Y:S01]  /*c0a0*/  R2UR UR52, R218 ;  /* 0x00000000da3472ca */ /* 0x000fe200000e0000 */
[----:B------:R0:W2:Y:S02]  /*c0b0*/  LDG.E.U16 R232, desc[UR6][R22.64] ;  /* 0x0000000616e87981 */ /* 0x0000a4000c1e1500 */
[C---:B----4-:R-:W-:Y:S02]  /*c0c0*/  IMAD.WIDE R218, R0.reuse, 0x2, R166 ;  /* 0x0000000200da7825 */ /* 0x050fe400078e02a6 */
[----:B------:R3:W4:Y:S02]  /*c0d0*/  LDG.E.U16 R7, desc[UR6][R20.64] ;  /* 0x0000000614077981 */ /* 0x000724000c1e1500 */
[C---:B------:R-:W-:Y:S02]  /*c0e0*/  IMAD.WIDE R12, R0.reuse, 0x2, R168 ;  /* 0x00000002000c7825 */ /* 0x040fe400078e02a8 */
[----:B------:R-:W2:Y:S02]  /*c0f0*/  LDG.E.U16 R168, desc[UR6][R218.64] ;  /* 0x00000006daa87981 */ /* 0x000ea4000c1e1500 */
[----:B0-----:R-:W-:-:S02]  /*c100*/  IMAD.WIDE R22, R0, 0x2, R156 ;  /* 0x0000000200167825 */ /* 0x001fc400078e029c */
[----:B------:R0:W4:Y:S02]  /*c110*/  LDG.E.U16 R4, desc[UR6][R12.64] ;  /* 0x000000060c047981 */ /* 0x000124000c1e1500 */
[C---:B---3--:R-:W-:Y:S02]  /*c120*/  IMAD.WIDE R20, R0.reuse, 0x2, R154 ;  /* 0x0000000200147825 */ /* 0x048fe400078e029a */
[----:B------:R-:W3:Y:S04]  /*c130*/  LDL.64 R156, [R1+0x648] ;  /* 0x00064800019c7983 */ /* 0x000ee80000100a00 */
[----:B------:R1:W4:Y:S01]  /*c140*/  LDG.E.U16 R191, desc[UR6][R20.64] ;  /* 0x0000000614bf7981 */ /* 0x000322000c1e1500 */
[----:B0-----:R-:W-:-:S03]  /*c150*/  IMAD.WIDE R12, R0, 0x2, R152 ;  /* 0x00000002000c7825 */ /* 0x001fc600078e0298 */
[----:B------:R-:W4:Y:S04]  /*c160*/  LDL.64 R154, [R1+0x640] ;  /* 0x00064000019a7983 */ /* 0x000f280000100a00 */
[----:B------:R0:W4:Y:S01]  /*c170*/  LDG.E.U16 R227, desc[UR6][R12.64] ;  /* 0x000000060ce37981 */ /* 0x000122000c1e1500 */
[----:B-1----:R-:W-:-:S03]  /*c180*/  IMAD.WIDE R20, R0, 0x2, R2 ;  /* 0x0000000200147825 */ /* 0x002fc600078e0202 */
[----:B------:R-:W4:Y:S04]  /*c190*/  LDL.64 R152, [R1+0x638] ;  /* 0x0006380001987983 */ /* 0x000f280000100a00 */
[----:B------:R-:W4:Y:S01]  /*c1a0*/  LDG.E.U16 R169, desc[UR6][R20.64] ;  /* 0x0000000614a97981 */ /* 0x000f22000c1e1500 */
[----:B0-----:R-:W-:-:S05]  /*c1b0*/  IMAD.WIDE R12, R0, 0x2, R10 ;  /* 0x00000002000c7825 */ /* 0x001fca00078e020a */
[----:B------:R-:W4:Y:S01]  /*c1c0*/  LDG.E.U16 R197, desc[UR6][R12.64] ;  /* 0x000000060cc57981 */ /* 0x000f22000c1e1500 */
[----:B------:R-:W-:Y:S02]  /*c1d0*/  WARPGROUP.DEPBAR.LE gsb0, 0x0 ;  /* 0x00008000000079c5 */ /* 0x000fe40000010000 */
[----:B------:R-:W-:-:S06]  /*c1e0*/  WARPGROUP.ARRIVE ;  /* 0x00000000000079c5 */ /* 0x000fcc0000000000 */
[----:B------:R-:W-:Y:S01]  /*c1f0*/  HGMMA.64x128x16.F32.BF16 R24, gdesc[UR56].tnspA, R24, gsb0 ;  /* 0x21e00000381879f0 */ /* 0x000fe20008001818 */
[----:B------:R-:W-:Y:S02]  /*c200*/  R2UR UR57, R217 ;  /* 0x00000000d93972ca */ /* 0x000fe400000e0000 */
[----:B------:R-:W-:Y:S01]  /*c210*/  R2UR UR56, R216 ;  /* 0x00000000d83872ca */ /* 0x000fe200000e0000 */
[----:B------:R-:W-:-:S05]  /*c220*/  IMAD.WIDE R216, R0, 0x2, R8 ;  /* 0x0000000200d87825 */ /* 0x000fca00078e0208 */
[----:B------:R0:W4:Y:S02]  /*c230*/  LDG.E.U16 R228, desc[UR6][R216.64] ;  /* 0x00000006d8e47981 */ /* 0x000124000c1e1500 */
[C---:B0-----:R-:W-:Y:S02]  /*c240*/  IMAD.WIDE R216, R0.reuse, 0x2, R162 ;  /* 0x0000000200d87825 */ /* 0x041fe400078e02a2 */
[----:B------:R0:W4:Y:S04]  /*c250*/  LDG.E.U16 R163, desc[UR6][R22.64] ;  /* 0x0000000616a37981 */ /* 0x000128000c1e1500 */
[----:B------:R1:W4:Y:S01]  /*c260*/  LDG.E.U16 R196, desc[UR6][R216.64] ;  /* 0x00000006d8c47981 */ /* 0x000322000c1e1500 */
[----:B0-----:R-:W-:-:S05]  /*c270*/  IMAD.WIDE R22, R0, 0x2, R158 ;  /* 0x0000000200167825 */ /* 0x001fca00078e029e */
[----:B------:R-:W4:Y:S01]  /*c280*/  LDG.E.U16 R10, desc[UR6][R22.64] ;  /* 0x00000006160a7981 */ /* 0x000f22000c1e1500 */
[----:B-1----:R-:W-:-:S04]  /*c290*/  IMAD.WIDE R216, R0, 0x2, R160 ;  /* 0x0000000200d87825 */ /* 0x002fc800078e02a0 */
[----:B------:R-:W-:-:S05]  /*c2a0*/  IMAD.WIDE R218, R0, 0x2, R164 ;  /* 0x0000000200da7825 */ /* 0x000fca00078e02a4 */
[----:B------:R3:W4:Y:S04]  /*c2b0*/  LDG.E.U16 R231, desc[UR6][R218.64] ;  /* 0x00000006dae77981 */ /* 0x000728000c1e1500 */
[----:B--2---:R-:W-:Y:S01]  /*c2c0*/  STL [R1+0x92c], R168 ;  /* 0x00092ca801007387 */ /* 0x004fe20000100800 */
[----:B---3--:R-:W-:-:S05]  /*c2d0*/  IMAD.WIDE R218, R0, 0x2, R156 ;  /* 0x0000000200da7825 */ /* 0x008fca00078e029c */
[----:B------:R-:W2:Y:S01]  /*c2e0*/  LDG.E.U16 R166, desc[UR6][R218.64] ;  /* 0x00000006daa67981 */ /* 0x000ea2000c1e1500 */
[----:B----4-:R-:W-:-:S04]  /*c2f0*/  IMAD.WIDE R22, R0, 0x2, R152 ;  /* 0x0000000200167825 */ /* 0x010fc800078e0298 */
[C---:B------:R-:W-:Y:S01]  /*c300*/  IMAD.WIDE R20, R0.reuse, 0x2, R18 ;  /* 0x0000000200147825 */ /* 0x040fe200078e0212 */
[----:B------:R-:W3:Y:S03]  /*c310*/  LDG.E.U16 R226, desc[UR6][R22.64] ;  /* 0x0000000616e27981 */ /* 0x000ee6000c1e1500 */
[C---:B------:R-:W-:Y:S01]  /*c320*/  IMAD.WIDE R12, R0.reuse, 0x2, R16 ;  /* 0x00000002000c7825 */ /* 0x040fe200078e0210 */
[----:B------:R-:W4:Y:S04]  /*c330*/  LDG.E.U16 R230, desc[UR6][R20.64] ;  /* 0x0000000614e67981 */ /* 0x000f28000c1e1500 */
[----:B------:R-:W-:Y:S04]  /*c340*/  STL [R1+0x930], R196 ;  /* 0x000930c401007387 */ /* 0x000fe80000100800 */
[----:B------:R-:W-:Y:S04]  /*c350*/  STL [R1+0x934], R163 ;  /* 0x000934a301007387 */ /* 0x000fe80000100800 */
[----:B------:R-:W-:Y:S04]  /*c360*/  STL [R1+0x938], R191 ;  /* 0x000938bf01007387 */ /* 0x000fe80000100800 */
[----:B------:R-:W3:Y:S04]  /*c370*/  LDL.64 R160, [R1+0x620] ;  /* 0x0006200001a07983 */ /* 0x000ee80000100a00 */
[----:B------:R-:W4:Y:S04]  /*c380*/  LDL.64 R158, [R1+0x618] ;  /* 0x00061800019e7983 */ /* 0x000f280000100a00 */
[----:B------:R-:W4:Y:S04]  /*c390*/  LDL.64 R14, [R1+0x610] ;  /* 0x00061000010e7983 */ /* 0x000f280000100a00 */
[----:B------:R-:W4:Y:S04]  /*c3a0*/  LDL.64 R8, [R1+0x608] ;  /* 0x0006080001087983 */ /* 0x000f280000100a00 */
[----:B------:R-:W4:Y:S04]  /*c3b0*/  LDL.64 R2, [R1+0x600] ;  /* 0x0006000001027983 */ /* 0x000f280000100a00 */
[----:B------:R0:W-:Y:S04]  /*c3c0*/  STL [R1+0x124], R7 ;  /* 0x0001240701007387 */ /* 0x0001e80000100800 */
[----:B------:R1:W-:Y:S04]  /*c3d0*/  STL [R1+0x12c], R4 ;  /* 0x00012c0401007387 */ /* 0x0003e80000100800 */
[----:B------:R4:W-:Y:S04]  /*c3e0*/  STL [R1+0x93c], R10 ;  /* 0x00093c0a01007387 */ /* 0x0009e80000100800 */
[----:B0-----:R0:W4:Y:S04]  /*c3f0*/  LDG.E.U16 R7, desc[UR6][R216.64] ;  /* 0x00000006d8077981 */ /* 0x001128000c1e1500 */
[----:B------:R-:W-:Y:S04]  /*c400*/  STL [R1+0x940], R169 ;  /* 0x000940a901007387 */ /* 0x000fe80000100800 */
[----:B------:R-:W-:Y:S01]  /*c410*/  STL [R1+0x944], R197 ;  /* 0x000944c501007387 */ /* 0x000fe20000100800 */
[----:B0-----:R-:W-:-:S03]  /*c420*/  IMAD.WIDE R216, R0, 0x2, R154 ;  /* 0x0000000200d87825 */ /* 0x001fc600078e029a */
[----:B------:R-:W4:Y:S04]  /*c430*/  LDL.64 R152, [R1+0x5e8] ;  /* 0x0005e80001987983 */ /* 0x000f280000100a00 */
[----:B------:R4:W4:Y:S04]  /*c440*/  LDG.E.U16 R194, desc[UR6][R216.64] ;  /* 0x00000006d8c27981 */ /* 0x000928000c1e1500 */
[----:B-1----:R0:W4:Y:S04]  /*c450*/  LDG.E.U16 R4, desc[UR6][R12.64] ;  /* 0x000000060c047981 */ /* 0x002128000c1e1500 */
[----:B------:R-:W4:Y:S04]  /*c460*/  LDL.64 R156, [R1+0x5f8] ;  /* 0x0005f800019c7983 */ /* 0x000f280000100a00 */
[----:B------:R-:W4:Y:S04]  /*c470*/  LDL.64 R154, [R1+0x5f0] ;  /* 0x0005f000019a7983 */ /* 0x000f280000100a00 */
[----:B------:R-:W4:Y:S04]  /*c480*/  LDL.64 R16, [R1+0x5d8] ;  /* 0x0005d80001107983 */ /* 0x000f280000100a00 */
[----:B------:R-:W4:Y:S04]  /*c490*/  LDL.64 R18, [R1+0x5e0] ;  /* 0x0005e00001127983 */ /* 0x000f280000100a00 */
[----:B--2---:R-:W-:Y:S01]  /*c4a0*/  STL [R1+0x948], R166 ;  /* 0x000948a601007387 */ /* 0x004fe20000100800 */
[----:B---3--:R-:W-:-:S04]  /*c4b0*/  IMAD.WIDE R218, R0, 0x2, R160 ;  /* 0x0000000200da7825 */ /* 0x008fc800078e02a0 */
[----:B----4-:R-:W-:-:S04]  /*c4c0*/  IMAD.WIDE R216, R0, 0x2, R158 ;  /* 0x0000000200d87825 */ /* 0x010fc800078e029e */
[C---:B------:R-:W-:Y:S01]  /*c4d0*/  IMAD.WIDE R22, R0.reuse, 0x2, R14 ;  /* 0x0000000200167825 */ /* 0x040fe200078e020e */
[----:B------:R-:W2:Y:S03]  /*c4e0*/  LDG.E.U16 R172, desc[UR6][R216.64] ;  /* 0x00000006d8ac7981 */ /* 0x000ea6000c1e1500 */
[C---:B------:R-:W-:Y:S01]  /*c4f0*/  IMAD.WIDE R20, R0.reuse, 0x2, R8 ;  /* 0x0000000200147825 */ /* 0x040fe200078e0208 */
[----:B------:R-:W3:Y:S03]  /*c500*/  LDG.E.U16 R15, desc[UR6][R218.64] ;  /* 0x00000006da0f7981 */ /* 0x000ee6000c1e1500 */
[C---:B0-----:R-:W-:Y:S01]  /*c510*/  IMAD.WIDE R12, R0.reuse, 0x2, R2 ;  /* 0x00000002000c7825 */ /* 0x041fe200078e0202 */
[----:B------:R0:W4:Y:S04]  /*c520*/  LDG.E.U16 R200, desc[UR6][R22.64] ;  /* 0x0000000616c87981 */ /* 0x000128000c1e1500 */
[----:B------:R-:W4:Y:S04]  /*c530*/  LDG.E.U16 R167, desc[UR6][R20.64] ;  /* 0x0000000614a77981 */ /* 0x000f28000c1e1500 */
[----:B------:R1:W4:Y:S01]  /*c540*/  LDG.E.U16 R195, desc[UR6][R12.64] ;  /* 0x000000060cc37981 */ /* 0x000322000c1e1500 */
[----:B0-----:R-:W-:-:S03]  /*c550*/  IMAD.WIDE R22, R0, 0x2, R152 ;  /* 0x0000000200167825 */ /* 0x001fc600078e0298 */
[----:B------:R0:W-:Y:S04]  /*c560*/  STL [R1+0x94c], R194 ;  /* 0x00094cc201007387 */ /* 0x0001e80000100800 */
[----:B------:R-:W4:Y:S04]  /*c570*/  LDL.64 R10, [R1+0x5d0] ;  /* 0x0005d000010a7983 */ /* 0x000f280000100a00 */
[----:B------:R-:W4:Y:S04]  /*c580*/  LDL.64 R164, [R1+0x5c8] ;  /* 0x0005c80001a47983 */ /* 0x000f280000100a00 */
[----:B------:R-:W-:Y:S04]  /*c590*/  STL [R1+0x120], R7 ;  /* 0x0001200701007387 */ /* 0x000fe80000100800 */
[----:B------:R-:W4:Y:S04]  /*c5a0*/  LDL.64 R2, [R1+0x5b8] ;  /* 0x0005b80001027983 */ /* 0x000f280000100a00 */
[----:B0-----:R-:W4:Y:S04]  /*c5b0*/  LDG.E.U16 R194, desc[UR6][R22.64] ;  /* 0x0000000616c27981 */ /* 0x001f28000c1e1500 */
[----:B------:R-:W4:Y:S01]  /*c5c0*/  LDL.64 R8, [R1+0x5c0] ;  /* 0x0005c00001087983 */ /* 0x000f220000100a00 */
[----:B------:R-:W-:-:S04]  /*c5d0*/  IMAD.WIDE R218, R0, 0x2, R156 ;  /* 0x0000000200da7825 */ /* 0x000fc800078e029c */
[C---:B------:R-:W-:Y:S01]  /*c5e0*/  IMAD.WIDE R216, R0.reuse, 0x2, R154 ;  /* 0x0000000200d87825 */ /* 0x040fe200078e029a */
[----:B------:R-:W4:Y:S03]  /*c5f0*/  LDG.E.U16 R225, desc[UR6][R218.64] ;  /* 0x00000006dae17981 */ /* 0x000f26000c1e1500 */
[C---:B-1----:R-:W-:Y:S01]  /*c600*/  IMAD.WIDE R12, R0.reuse, 0x2, R16 ;  /* 0x00000002000c7825 */ /* 0x042fe200078e0210 */
[----:B------:R-:W4:Y:S03]  /*c610*/  LDG.E.U16 R229, desc[UR6][R216.64] ;  /* 0x00000006d8e57981 */ /* 0x000f26000c1e1500 */
[C---:B------:R-:W-:Y:S01]  /*c620*/  IMAD.WIDE R20, R0.reuse, 0x2, R18 ;  /* 0x0000000200147825 */ /* 0x040fe200078e0212 */
[----:B------:R0:W4:Y:S04]  /*c630*/  LDG.E.U16 R173, desc[UR6][R12.64] ;  /* 0x000000060cad7981 */ /* 0x000128000c1e1500 */
[----:B------:R1:W4:Y:S04]  /*c640*/  LDG.E.U16 R16, desc[UR6][R20.64] ;  /* 0x0000000614107981 */ /* 0x000328000c1e1500 */
[----:B---3--:R3:W-:Y:S04]  /*c650*/  STL [R1+0x954], R15 ;  /* 0x0009540f01007387 */ /* 0x0087e80000100800 */
[----:B--2---:R-:W-:Y:S04]  /*c660*/  STL [R1+0x958], R172 ;  /* 0x000958ac01007387 */ /* 0x004fe80000100800 */
[----:B----4-:R-:W-:Y:S04]  /*c670*/  STL [R1+0x95c], R200 ;  /* 0x00095cc801007387 */ /* 0x010fe80000100800 */
[----:B------:R-:W-:Y:S04]  /*c680*/  STL [R1+0x960], R167 ;  /* 0x000960a701007387 */ /* 0x000fe80000100800 */
[----:B------:R-:W-:Y:S04]  /*c690*/  STL [R1+0x964], R195 ;  /* 0x000964c301007387 */ /* 0x000fe80000100800 */
[----:B------:R-:W2:Y:S04]  /*c6a0*/  LDL.64 R160, [R1+0x5b0] ;  /* 0x0005b00001a07983 */ /* 0x000ea80000100a00 */
[----:B------:R-:W4:Y:S04]  /*c6b0*/  LDL.64 R158, [R1+0x5a8] ;  /* 0x0005a800019e7983 */ /* 0x000f280000100a00 */
[----:B------:R-:W4:Y:S04]  /*c6c0*/  LDL.64 R156, [R1+0x5a0] ;  /* 0x0005a000019c7983 */ /* 0x000f280000100a00 */
[----:B------:R-:W4:Y:S04]  /*c6d0*/  LDL.64 R154, [R1+0x578] ;  /* 0x00057800019a7983 */ /* 0x000f280000100a00 */
[----:B------:R-:W4:Y:S04]  /*c6e0*/  LDL.64 R152, [R1+0x598] ;  /* 0x0005980001987983 */ /* 0x000f280000100a00 */
[----:B------:R-:W4:Y:S04]  /*c6f0*/  LDL.64 R162, [R1+0x590] ;  /* 0x0005900001a27983 */ /* 0x000f280000100a00 */
[----:B------:R-:W-:Y:S04]  /*c700*/  STL [R1+0x11c], R4 ;  /* 0x00011c0401007387 */ /* 0x000fe80000100800 */
[----:B------:R-:W4:Y:S01]  /*c710*/  LDL.64 R18, [R1+0x538] ;  /* 0x0005380001127983 */ /* 0x000f220000100a00 */
[----:B0-----:R-:W-:-:S03]  /*c720*/  IMAD.WIDE R12, R0, 0x2, R2 ;  /* 0x00000002000c7825 */ /* 0x001fc600078e0202 */
[----:B---3--:R-:W3:Y:S04]  /*c730*/  LDL.64 R14, [R1+0x4f8] ;  /* 0x0004f800010e7983 */ /* 0x008ee80000100a00 */
[----:B------:R0:W-:Y:S04]  /*c740*/  STL [R1+0x968], R194 ;  /* 0x000968c201007387 */ /* 0x0001e80000100800 */
[----:B------:R-:W3:Y:S01]  /*c750*/  LDL.64 R2, [R1+0x588] ;  /* 0x0005880001027983 */ /* 0x000ee20000100a00 */
[----:B-1----:R-:W-:-:S03]  /*c760*/  IMAD.WIDE R20, R0, 0x2, R8 ;  /* 0x0000000200147825 */ /* 0x002fc600078e0208 */
[----:B------:R-:W3:Y:S01]  /*c770*/  LDL.64 R8, [R1+0x478] ;  /* 0x0004780001087983 */ /* 0x000ee20000100a00 */
[----:B------:R-:W-:-:S03]  /*c780*/  IMAD.WIDE R216, R0, 0x2, R10 ;  /* 0x0000000200d87825 */ /* 0x000fc600078e020a */
[----:B------:R-:W3:Y:S01]  /*c790*/  LDL.64 R10, [R1+0x4b8] ;  /* 0x0004b800010a7983 */ /* 0x000ee20000100a00 */
[----:B------:R-:W-:-:S03]  /*c7a0*/  IMAD.WIDE R22, R0, 0x2, R164 ;  /* 0x0000000200167825 */ /* 0x000fc600078e02a4 */
[----:B------:R4:W3:Y:S04]  /*c7b0*/  LDG.E.U16 R201, desc[UR6][R216.64] ;  /* 0x00000006d8c97981 */ /* 0x0008e8000c1e1500 */
[----:B------:R1:W3:Y:S04]  /*c7c0*/  LDG.E.U16 R170, desc[UR6][R22.64] ;  /* 0x0000000616aa7981 */ /* 0x0002e8000c1e1500 */
[----:B------:R0:W3:Y:S04]  /*c7d0*/  LDG.E.U16 R224, desc[UR6][R12.64] ;  /* 0x000000060ce07981 */ /* 0x0000e8000c1e1500 */
[----:B------:R-:W3:Y:S04]  /*c7e0*/  LDL.64 R180, [R1+0x558] ;  /* 0x0005580001b47983 */ /* 0x000ee80000100a00 */
[----:B------:R-:W3:Y:S04]  /*c7f0*/  LDL.64 R174, [R1+0x540] ;  /* 0x0005400001ae7983 */ /* 0x000ee80000100a00 */
[----:B------:R-:W3:Y:S04]  /*c800*/  LDL.64 R178, [R1+0x550] ;  /* 0x0005500001b27983 */ /* 0x000ee80000100a00 */
[----:B------:R-:W3:Y:S01]  /*c810*/  LDG.E.U16 R198, desc[UR6][R20.64] ;  /* 0x0000000614c67981 */ /* 0x000ee2000c1e1500 */
[----:B------:R-:W-:-:S03]  /*c820*/  R2UR UR49, R221 ;  /* 0x00000000dd3172ca */ /* 0x000fc600000e0000 */
[----:B------:R-:W3:Y:S04]  /*c830*/  LDL.64 R164, [R1+0x508] ;  /* 0x0005080001a47983 */ /* 0x000ee80000100a00 */
        /* <DEDUP_REMOVED lines=9> */
[----:B------:R-:W-:-:S03]  /*c8d0*/  R2UR UR48, R220 ;  /* 0x00000000dc3072ca */ /* 0x000fc600000e0000 */
[----:B------:R-:W3:Y:S04]  /*c8e0*/  LDL.64 R236, [R1+0x3f0] ;  /* 0x0003f00001ec7983 */ /* 0x000ee80000100a00 */
[----:B------:R-:W3:Y:S04]  /*c8f0*/  LDL.64 R214, [R1+0x3d8] ;  /* 0x0003d80001d67983 */ /* 0x000ee80000100a00 */
[----:B------:R-:W3:Y:S04]  /*c900*/  LDL.64 R240, [R1+0x390] ;  /* 0x0003900001f07983 */ /* 0x000ee80000100a00 */
[----:B------:R-:W3:Y:S04]  /*c910*/  LDL.64 R242, [R1+0x320] ;  /* 0x0003200001f27983 */ /* 0x000ee80000100a00 */
[----:B------:R-:W3:Y:S04]  /*c920*/  LDL.64 R246, [R1+0x350] ;  /* 0x0003500001f67983 */ /* 0x000ee80000100a00 */
[----:B------:R-:W3:Y:S01]  /*c930*/  LDL.64 R244, [R1+0x348] ;  /* 0x0003480001f47983 */ /* 0x000ee20000100a00 */
[----:B--2---:R-:W-:-:S03]  /*c940*/  IMAD.WIDE R218, R0, 0x2, R160 ;  /* 0x0000000200da7825 */ /* 0x004fc600078e02a0 */
[----:B------:R-:W2:Y:S01]  /*c950*/  LDL.64 R160, [R1+0x580] ;  /* 0x0005800001a07983 */ /* 0x000ea20000100a00 */
[----:B----4-:R-:W-:-:S03]  /*c960*/  IMAD.WIDE R216, R0, 0x2, R158 ;  /* 0x0000000200d87825 */ /* 0x010fc600078e029e */
[----:B------:R-:W4:Y:S01]  /*c970*/  LDL.64 R158, [R1+0x570] ;  /* 0x00057000019e7983 */ /* 0x000f220000100a00 */
[----:B-1----:R-:W-:-:S03]  /*c980*/  IMAD.WIDE R22, R0, 0x2, R156 ;  /* 0x0000000200167825 */ /* 0x002fc600078e029c */
[----:B------:R-:W2:Y:S04]  /*c990*/  LDL.64 R156, [R1+0x568] ;  /* 0x00056800019c7983 */ /* 0x000ea80000100a00 */
[----:B0-----:R0:W2:Y:S04]  /*c9a0*/  LDG.E.U16 R194, desc[UR6][R218.64] ;  /* 0x00000006dac27981 */ /* 0x0010a8000c1e1500 */
[----:B------:R3:W2:Y:S01]  /*c9b0*/  LDG.E.U16 R17, desc[UR6][R22.64] ;  /* 0x0000000616117981 */ /* 0x0006a2000c1e1500 */
[----:B------:R-:W-:-:S03]  /*c9c0*/  IMAD.WIDE R12, R0, 0x2, R162 ;  /* 0x00000002000c7825 */ /* 0x000fc600078e02a2 */
[----:B------:R-:W2:Y:S01]  /*c9d0*/  LDG.E.U16 R166, desc[UR6][R216.64] ;  /* 0x00000006d8a67981 */ /* 0x000ea2000c1e1500 */
[----:B0-----:R-:W-:-:S03]  /*c9e0*/  IMAD.WIDE R218, R0, 0x2, R154 ;  /* 0x0000000200da7825 */ /* 0x001fc600078e029a */
[----:B------:R-:W2:Y:S04]  /*c9f0*/  LDL.64 R154, [R1+0x548] ;  /* 0x00054800019a7983 */ /* 0x000ea80000100a00 */
[----:B------:R0:W2:Y:S01]  /*ca00*/  LDG.E.U16 R223, desc[UR6][R218.64] ;  /* 0x00000006dadf7981 */ /* 0x0000a2000c1e1500 */
[----:B---3--:R-:W-:-:S03]  /*ca10*/  IMAD.WIDE R22, R0, 0x2, R14 ;  /* 0x0000000200167825 */ /* 0x008fc600078e020e */
[----:B------:R1:W3:Y:S04]  /*ca20*/  LDG.E.U16 R204, desc[UR6][R12.64] ;  /* 0x000000060ccc7981 */ /* 0x0002e8000c1e1500 */
[----:B------:R-:W3:Y:S01]  /*ca30*/  LDL.64 R14, [R1+0x528] ;  /* 0x00052800010e7983 */ /* 0x000ee20000100a00 */
[----:B0-----:R-:W-:-:S03]  /*ca40*/  IMAD.WIDE R218, R0, 0x2, R2 ;  /* 0x0000000200da7825 */ /* 0x001fc600078e0202 */
[----:B------:R-:W3:Y:S01]  /*ca50*/  LDL.64 R2, [R1+0x518] ;  /* 0x0005180001027983 */ /* 0x000ee20000100a00 */
[----:B-1----:R-:W-:-:S03]  /*ca60*/  IMAD.WIDE R12, R0, 0x2, R8 ;  /* 0x00000002000c7825 */ /* 0x002fc600078e0208 */
[----:B------:R-:W3:Y:S01]  /*ca70*/  LDL.64 R8, [R1+0x520] ;  /* 0x0005200001087983 */ /* 0x000ee20000100a00 */
[----:B------:R-:W-:-:S03]  /*ca80*/  IMAD.WIDE R20, R0, 0x2, R152 ;  /* 0x0000000200147825 */ /* 0x000fc600078e0298 */
[----:B------:R-:W3:Y:S01]  /*ca90*/  LDL.64 R152, [R1+0x560] ;  /* 0x0005600001987983 */ /* 0x000ee20000100a00 */
[----:B------:R-:W-:-:S03]  /*caa0*/  IMAD.WIDE R216, R0, 0x2, R18 ;  /* 0x0000000200d87825 */ /* 0x000fc600078e0212 */
[----:B------:R-:W3:Y:S04]  /*cab0*/  LDL.64 R18, [R1+0x530] ;  /* 0x0005300001127983 */ /* 0x000ee80000100a00 */
[----:B------:R0:W3:Y:S04]  /*cac0*/  LDG.E.U16 R176, desc[UR6][R20.64] ;  /* 0x0000000614b07981 */ /* 0x0000e8000c1e1500 */
[----:B------:R-:W3:Y:S04]  /*cad0*/  LDG.E.U16 R221, desc[UR6][R22.64] ;  /* 0x0000000616dd7981 */ /* 0x000ee8000c1e1500 */
[----:B------:R-:W3:Y:S01]  /*cae0*/  LDG.E.U16 R222, desc[UR6][R216.64] ;  /* 0x00000006d8de7981 */ /* 0x000ee2000c1e1500 */
[----:B0-----:R-:W-:-:S03]  /*caf0*/  IMAD.WIDE R20, R0, 0x2, R10 ;  /* 0x0000000200147825 */ /* 0x001fc600078e020a */
[----:B------:R0:W3:Y:S04]  /*cb00*/  LDG.E.U16 R171, desc[UR6][R218.64] ;  /* 0x00000006daab7981 */ /* 0x0000e8000c1e1500 */
[----:B------:R2:W3:Y:S04]  /*cb10*/  LDG.E.U16 R11, desc[UR6][R20.64] ;  /* 0x00000006140b7981 */ /* 0x0004e8000c1e1500 */
[----:B------:R-:W3:Y:S01]  /*cb20*/  LDL.64 R162, [R1+0x500] ;  /* 0x0005000001a27983 */ /* 0x000ee20000100a00 */
[----:B0-----:R-:W-:-:S03]  /*cb30*/  IMAD.WIDE R218, R0, 0x2, R180 ;  /* 0x0000000200da7825 */ /* 0x001fc600078e02b4 */
[----:B------:R-:W3:Y:S04]  /*cb40*/  LDG.E.U16 R7, desc[UR6][R12.64] ;  /* 0x000000060c077981 */ /* 0x000ee8000c1e1500 */
[----:B------:R-:W3:Y:S01]  /*cb50*/  LDG.E.U16 R177, desc[UR6][R218.64] ;  /* 0x00000006dab17981 */ /* 0x000ee2000c1e1500 */
[----:B----4-:R-:W-:-:S03]  /*cb60*/  IMAD.WIDE R22, R0, 0x2, R158 ;  /* 0x0000000200167825 */ /* 0x010fc600078e029e */
[----:B------:R-:W4:Y:S01]  /*cb70*/  LDL.64 R158, [R1+0x4e8] ;  /* 0x0004e800019e7983 */ /* 0x000f220000100a00 */
[----:B--2---:R-:W-:-:S03]  /*cb80*/  IMAD.WIDE R20, R0, 0x2, R156 ;  /* 0x0000000200147825 */ /* 0x004fc600078e029c */
[----:B------:R0:W2:Y:S01]  /*cb90*/  LDG.E.U16 R195, desc[UR6][R22.64] ;  /* 0x0000000616c37981 */ /* 0x0000a2000c1e1500 */
[----:B------:R-:W-:-:S03]  /*cba0*/  IMAD.WIDE R216, R0, 0x2, R160 ;  /* 0x0000000200d87825 */ /* 0x000fc600078e02a0 */
[----:B------:R-:W2:Y:S04]  /*cbb0*/  LDL.64 R160, [R1+0x4f0] ;  /* 0x0004f00001a07983 */ /* 0x000ea80000100a00 */
[----:B------:R1:W2:Y:S04]  /*cbc0*/  LDG.E.U16 R197, desc[UR6][R20.64] ;  /* 0x0000000614c57981 */ /* 0x0002a8000c1e1500 */
[----:B------:R1:W2:Y:S01]  /*cbd0*/  LDG.E.U16 R199, desc[UR6][R216.64] ;  /* 0x00000006d8c77981 */ /* 0x0002a2000c1e1500 */
[----:B0-----:R-:W-:-:S03]  /*cbe0*/  IMAD.WIDE R22, R0, 0x2, R154 ;  /* 0x0000000200167825 */ /* 0x001fc600078e029a */
[----:B------:R-:W2:Y:S01]  /*cbf0*/  LDL.64 R154, [R1+0x4d8] ;  /* 0x0004d800019a7983 */ /* 0x000ea20000100a00 */
[----:B-1----:R-:W-:-:S03]  /*cc00*/  IMAD.WIDE R20, R0, 0x2, R174 ;  /* 0x0000000200147825 */ /* 0x002fc600078e02ae */
[----:B------:R0:W2:Y:S01]  /*cc10*/  LDG.E.U16 R174, desc[UR6][R22.64] ;  /* 0x0000000616ae7981 */ /* 0x0000a2000c1e1500 */
[----:B------:R-:W-:-:S03]  /*cc20*/  IMAD.WIDE R216, R0, 0x2, R178 ;  /* 0x0000000200d87825 */ /* 0x000fc600078e02b2 */
[----:B------:R-:W2:Y:S01]  /*cc30*/  LDL.64 R156, [R1+0x4e0] ;  /* 0x0004e000019c7983 */ /* 0x000ea20000100a00 */
[----:B---3--:R-:W-:-:S03]  /*cc40*/  IMAD.WIDE R218, R0, 0x2, R14 ;  /* 0x0000000200da7825 */ /* 0x008fc600078e020e */
[----:B------:R1:W3:Y:S01]  /*cc50*/  LDG.E.U16 R205, desc[UR6][R216.64] ;  /* 0x00000006d8cd7981 */ /* 0x0002e2000c1e1500 */
[----:B0-----:R-:W-:-:S03]  /*cc60*/  IMAD.WIDE R22, R0, 0x2, R2 ;  /* 0x0000000200167825 */ /* 0x001fc600078e0202 */
[----:B------:R-:W3:Y:S04]  /*cc70*/  LDL.64 R2, [R1+0x4b0] ;  /* 0x0004b00001027983 */ /* 0x000ee80000100a00 */
[----:B------:R-:W3:Y:S01]  /*cc80*/  LDL.64 R14, [R1+0x4c8] ;  /* 0x0004c800010e7983 */ /* 0x000ee20000100a00 */
[----:B-1----:R-:W-:-:S03]  /*cc90*/  IMAD.WIDE R216, R0, 0x2, R8 ;  /* 0x0000000200d87825 */ /* 0x002fc600078e0208 */
[----:B------:R-:W3:Y:S01]  /*cca0*/  LDL.64 R8, [R1+0x4c0] ;  /* 0x0004c00001087983 */ /* 0x000ee20000100a00 */
[----:B------:R-:W-:-:S03]  /*ccb0*/  IMAD.WIDE R12, R0, 0x2, R152 ;  /* 0x00000002000c7825 */ /* 0x000fc600078e0298 */
[----:B------:R-:W3:Y:S04]  /*ccc0*/  LDG.E.U16 R202, desc[UR6][R20.64] ;  /* 0x0000000614ca7981 */ /* 0x000ee8000c1e1500 */
[----:B------:R0:W3:Y:S04]  /*ccd0*/  LDG.E.U16 R152, desc[UR6][R12.64] ;  /* 0x000000060c987981 */ /* 0x0000e8000c1e1500 */
[----:B------:R-:W3:Y:S04]  /*cce0*/  LDG.E.U16 R153, desc[UR6][R216.64] ;  /* 0x00000006d8997981 */ /* 0x000ee8000c1e1500 */
[----:B------:R-:W3:Y:S01]  /*ccf0*/  LDG.E.U16 R180, desc[UR6][R22.64] ;  /* 0x0000000616b47981 */ /* 0x000ee2000c1e1500 */
[----:B0-----:R-:W-:-:S03]  /*cd00*/  IMAD.WIDE R12, R0, 0x2, R18 ;  /* 0x00000002000c7825 */ /* 0x001fc600078e0212 */
[----:B------:R-:W3:Y:S04]  /*cd10*/  LDL.64 R18, [R1+0x4d0] ;  /* 0x0004d00001127983 */ /* 0x000ee80000100a00 */
[----:B------:R0:W3:Y:S01]  /*cd20*/  LDG.E.U16 R167, desc[UR6][R12.64] ;  /* 0x000000060ca77981 */ /* 0x0000e2000c1e1500 */
[----:B------:R-:W-:-:S03]  /*cd30*/  IMAD.WIDE R20, R0, 0x2, R168 ;  /* 0x0000000200147825 */ /* 0x000fc600078e02a8 */
[----:B------:R1:W3:Y:S04]  /*cd40*/  LDG.E.U16 R169, desc[UR6][R218.64] ;  /* 0x00000006daa97981 */ /* 0x0002e8000c1e1500 */
[----:B------:R-:W3:Y:S01]  /*cd50*/  LDG.E.U16 R208, desc[UR6][R20.64] ;  /* 0x0000000614d07981 */ /* 0x000ee2000c1e1500 */
[----:B0-----:R-:W-:-:S03]  /*cd60*/  IMAD.WIDE R12, R0, 0x2, R164 ;  /* 0x00000002000c7825 */ /* 0x001fc600078e02a4 */
[----:B------:R-:W3:Y:S04]  /*cd70*/  LDL.64 R164, [R1+0x450] ;  /* 0x0004500001a47983 */ /* 0x000ee80000100a00 */
[----:B------:R0:W3:Y:S01]  /*cd80*/  LDG.E.U16 R175, desc[UR6][R12.64] ;  /* 0x000000060caf7981 */ /* 0x0000e2000c1e1500 */
[----:B-1----:R-:W-:-:S03]  /*cd90*/  IMAD.WIDE R218, R0, 0x2, R162 ;  /* 0x0000000200da7825 */ /* 0x002fc600078e02a2 */
[----:B------:R-:W3:Y:S04]  /*cda0*/  LDL.64 R162, [R1+0x470] ;  /* 0x0004700001a27983 */ /* 0x000ee80000100a00 */
[----:B------:R-:W3:Y:S01]  /*cdb0*/  LDG.E.U16 R203, desc[UR6][R218.64] ;  /* 0x00000006dacb7981 */ /* 0x000ee2000c1e1500 */
[----:B----4-:R-:W-:-:S03]  /*cdc0*/  IMAD.WIDE R22, R0, 0x2, R158 ;  /* 0x0000000200167825 */ /* 0x010fc600078e029e */
[----:B------:R-:W4:Y:S04]  /*cdd0*/  LDL.64 R158, [R1+0x468] ;  /* 0x00046800019e7983 */ /* 0x000f280000100a00 */
[----:B------:R-:W4:Y:S01]  /*cde0*/  LDG.E.U16 R10, desc[UR6][R22.64] ;  /* 0x00000006160a7981 */ /* 0x000f22000c1e1500 */
[----:B--2---:R-:W-:-:S03]  /*cdf0*/  IMAD.WIDE R216, R0, 0x2, R160 ;  /* 0x0000000200d87825 */ /* 0x004fc600078e02a0 */
[----:B------:R-:W2:Y:S04]  /*ce00*/  LDL.64 R160, [R1+0x460] ;  /* 0x0004600001a07983 */ /* 0x000ea80000100a00 */
[----:B------:R-:W2:Y:S01]  /*ce10*/  LDG.E.U16 R200, desc[UR6][R216.64] ;  /* 0x00000006d8c87981 */ /* 0x000ea2000c1e1500 */
[----:B0-----:R-:W-:-:S03]  /*ce20*/  IMAD.WIDE R12, R0, 0x2, R154 ;  /* 0x00000002000c7825 */ /* 0x001fc600078e029a */
[----:B------:R-:W2:Y:S04]  /*ce30*/  LDL.64 R154, [R1+0x440] ;  /* 0x00044000019a7983 */ /* 0x000ea80000100a00 */
[----:B------:R3:W2:Y:S01]  /*ce40*/  LDG.E.U16 R181, desc[UR6][R12.64] ;  /* 0x000000060cb57981 */ /* 0x0006a2000c1e1500 */
[----:B------:R-:W-:-:S05]  /*ce50*/  IMAD.WIDE R20, R0, 0x2, R156 ;  /* 0x0000000200147825 */ /* 0x000fca00078e029c */
[----:B------:R0:W2:Y:S01]  /*ce60*/  LDG.E.U16 R156, desc[UR6][R20.64] ;  /* 0x00000006149c7981 */ /* 0x0000a2000c1e1500 */
[----:B---3--:R-:W-:-:S03]  /*ce70*/  IMAD.WIDE R12, R0, 0x2, R2 ;  /* 0x00000002000c7825 */ /* 0x008fc600078e0202 */
[----:B------:R-:W3:Y:S01]  /*ce80*/  LDL.64 R2, [R1+0x438] ;  /* 0x0004380001027983 */ /* 0x000ee20000100a00 */
[----:B------:R-:W-:-:S03]  /*ce90*/  IMAD.WIDE R22, R0, 0x2, R14 ;  /* 0x0000000200167825 */ /* 0x000fc600078e020e */
[----:B------:R-:W3:Y:S01]  /*cea0*/  LDL.64 R14, [R1+0x458] ;  /* 0x00045800010e7983 */ /* 0x000ee20000100a00 */
[----:B0-----:R-:W-:-:S03]  /*ceb0*/  IMAD.WIDE R20, R0, 0x2, R8 ;  /* 0x0000000200147825 */ /* 0x001fc600078e0208 */
[----:B------:R-:W3:Y:S04]  /*cec0*/  LDL.64 R8, [R1+0x448] ;  /* 0x0004480001087983 */ /* 0x000ee80000100a00 */
[----:B------:R0:W3:Y:S04]  /*ced0*/  LDG.E.U16 R178, desc[UR6][R22.64] ;  /* 0x0000000616b27981 */ /* 0x0000e8000c1e1500 */
[----:B------:R1:W3:Y:S04]  /*cee0*/  LDG.E.U16 R206, desc[UR6][R20.64] ;  /* 0x0000000614ce7981 */ /* 0x0002e8000c1e1500 */
[----:B------:R1:W3:Y:S01]  /*cef0*/  LDG.E.U16 R172, desc[UR6][R12.64] ;  /* 0x000000060cac7981 */ /* 0x0002e2000c1e1500 */
[----:B0-----:R-:W-:-:S03]  /*cf00*/  IMAD.WIDE R22, R0, 0x2, R188 ;  /* 0x0000000200167825 */ /* 0x001fc600078e02bc */
[----:B------:R-:W3:Y:S01]  /*cf10*/  LDL.64 R188, [R1+0x410] ;  /* 0x0004100001bc7983 */ /* 0x000ee20000100a00 */
[----:B------:R-:W-:-:S03]  /*cf20*/  IMAD.WIDE R216, R0, 0x2, R18 ;  /* 0x0000000200d87825 */ /* 0x000fc600078e0212 */
[----:B------:R-:W3:Y:S01]  /*cf30*/  LDL.64 R18, [R1+0x430] ;  /* 0x0004300001127983 */ /* 0x000ee20000100a00 */
[----:B-1----:R-:W-:-:S03]  /*cf40*/  IMAD.WIDE R20, R0, 0x2, R186 ;  /* 0x0000000200147825 */ /* 0x002fc600078e02ba */
[----:B------:R0:W3:Y:S01]  /*cf50*/  LDG.E.U16 R209, desc[UR6][R216.64] ;  /* 0x00000006d8d17981 */ /* 0x0000e2000c1e1500 */
[----:B------:R-:W-:-:S03]  /*cf60*/  IMAD.WIDE R12, R0, 0x2, R184 ;  /* 0x00000002000c7825 */ /* 0x000fc600078e02b8 */
[----:B------:R-:W3:Y:S04]  /*cf70*/  LDG.E.U16 R184, desc[UR6][R22.64] ;  /* 0x0000000616b87981 */ /* 0x000ee8000c1e1500 */
[----:B------:R-:W3:Y:S01]  /*cf80*/  LDG.E.U16 R212, desc[UR6][R20.64] ;  /* 0x0000000614d47981 */ /* 0x000ee2000c1e1500 */
[----:B0-----:R-:W-:-:S03]  /*cf90*/  IMAD.WIDE R216, R0, 0x2, R190 ;  /* 0x0000000200d87825 */ /* 0x001fc600078e02be */
[----:B------:R-:W3:Y:S04]  /*cfa0*/  LDL.64 R186, [R1+0x420] ;  /* 0x0004200001ba7983 */ /* 0x000ee80000100a00 */
[----:B------:R0:W3:Y:S01]  /*cfb0*/  LDG.E.U16 R157, desc[UR6][R216.64] ;  /* 0x00000006d89d7981 */ /* 0x0000e2000c1e1500 */
[----:B------:R-:W-:-:S03]  /*cfc0*/  IMAD.WIDE R218, R0, 0x2, R192 ;  /* 0x0000000200da7825 */ /* 0x000fc600078e02c0 */
[----:B------:R-:W3:Y:S04]  /*cfd0*/  LDG.E.U16 R179, desc[UR6][R12.64] ;  /* 0x000000060cb37981 */ /* 0x000ee8000c1e1500 */
[----:B------:R-:W3:Y:S01]  /*cfe0*/  LDL.64 R192, [R1+0x428] ;  /* 0x0004280001c07983 */ /* 0x000ee20000100a00 */
[----:B0-----:R-:W-:-:S03]  /*cff0*/  IMAD.WIDE R216, R0, 0x2, R162 ;  /* 0x0000000200d87825 */ /* 0x001fc600078e02a2 */
[----:B------:R-:W3:Y:S01]  /*d000*/  LDG.E.U16 R191, desc[UR6][R218.64] ;  /* 0x00000006dabf7981 */ /* 0x000ee2000c1e1500 */
[----:B----4-:R-:W-:-:S03]  /*d010*/  IMAD.WIDE R22, R0, 0x2, R158 ;  /* 0x0000000200167825 */ /* 0x010fc600078e029e */
[----:B------:R-:W4:Y:S01]  /*d020*/  LDL.64 R158, [R1+0x418] ;  /* 0x00041800019e7983 */ /* 0x000f220000100a00 */
[----:B--2---:R-:W-:-:S03]  /*d030*/  IMAD.WIDE R20, R0, 0x2, R160 ;  /* 0x0000000200147825 */ /* 0x004fc600078e02a0 */
[----:B------:R-:W2:Y:S04]  /*d040*/  LDG.E.U16 R163, desc[UR6][R22.64] ;  /* 0x0000000616a37981 */ /* 0x000ea8000c1e1500 */
[----:B------:R3:W2:Y:S02]  /*d050*/  LDG.E.U16 R160, desc[UR6][R20.64] ;  /* 0x0000000614a07981 */ /* 0x0006a4000c1e1500 */
[C---:B---3--:R-:W-:Y:S02]  /*d060*/  IMAD.WIDE R20, R0.reuse, 0x2, R2 ;  /* 0x0000000200147825 */ /* 0x048fe400078e0202 */
[----:B------:R-:W3:Y:S02]  /*d070*/  LDL.64 R2, [R1+0x400] ;  /* 0x0004000001027983 */ /* 0x000ee40000100a00 */
[----:B------:R-:W-:-:S02]  /*d080*/  IMAD.WIDE R12, R0, 0x2, R14 ;  /* 0x00000002000c7825 */ /* 0x000fc400078e020e */
[----:B------:R0:W2:Y:S02]  /*d090*/  LDG.E.U16 R15, desc[UR6][R216.64] ;  /* 0x00000006d80f7981 */ /* 0x0000a4000c1e1500 */
[C---:B------:R-:W-:Y:S02]  /*d0a0*/  IMAD.WIDE R218, R0.reuse, 0x2, R182 ;  /* 0x0000000200da7825 */ /* 0x040fe400078e02b6 */
[----:B------:R-:W2:Y:S04]  /*d0b0*/  LDG.E.U16 R185, desc[UR6][R12.64] ;  /* 0x000000060cb97981 */ /* 0x000ea8000c1e1500 */
[----:B------:R1:W2:Y:S01]  /*d0c0*/  LDG.E.U16 R207, desc[UR6][R218.64] ;  /* 0x00000006dacf7981 */ /* 0x0002a2000c1e1500 */
[----:B0-----:R-:W-:-:S03]  /*d0d0*/  IMAD.WIDE R216, R0, 0x2, R8 ;  /* 0x0000000200d87825 */ /* 0x001fc600078e0208 */
[----:B------:R-:W2:Y:S01]  /*d0e0*/  LDL.64 R8, [R1+0x408] ;  /* 0x0004080001087983 */ /* 0x000ea20000100a00 */
[----:B------:R-:W-:-:S03]  /*d0f0*/  IMAD.WIDE R22, R0, 0x2, R154 ;  /* 0x0000000200167825 */ /* 0x000fc600078e029a */
[----:B------:R-:W2:Y:S01]  /*d100*/  LDG.E.U16 R220, desc[UR6][R20.64] ;  /* 0x0000000614dc7981 */ /* 0x000ea2000c1e1500 */
[----:B-1----:R-:W-:-:S03]  /*d110*/  IMAD.WIDE R218, R0, 0x2, R164 ;  /* 0x0000000200da7825 */ /* 0x002fc600078e02a4 */
[----:B------:R-:W2:Y:S01]  /*d120*/  LDL.64 R164, [R1+0x3e0] ;  /* 0x0003e00001a47983 */ /* 0x000ea20000100a00 */
[----:B------:R-:W-:-:S03]  /*d130*/  IMAD.WIDE R12, R0, 0x2, R18 ;  /* 0x00000002000c7825 */ /* 0x000fc600078e0212 */
[----:B------:R0:W2:Y:S04]  /*d140*/  LDG.E.U16 R210, desc[UR6][R22.64] ;  /* 0x0000000616d27981 */ /* 0x0000a8000c1e1500 */
[----:B------:R1:W2:Y:S04]  /*d150*/  LDG.E.U16 R19, desc[UR6][R12.64] ;  /* 0x000000060c137981 */ /* 0x0002a8000c1e1500 */
[----:B------:R1:W2:Y:S04]  /*d160*/  LDG.E.U16 R182, desc[UR6][R216.64] ;  /* 0x00000006d8b67981 */ /* 0x0002a8000c1e1500 */
[----:B------:R-:W2:Y:S01]  /*d170*/  LDG.E.U16 R154, desc[UR6][R218.64] ;  /* 0x00000006da9a7981 */ /* 0x000ea2000c1e1500 */
[----:B0-----:R-:W-:-:S03]  /*d180*/  IMAD.WIDE R22, R0, 0x2, R186 ;  /* 0x0000000200167825 */ /* 0x001fc600078e02ba */
[----:B------:R-:W2:Y:S01]  /*d190*/  LDL.64 R186, [R1+0x3d0] ;  /* 0x0003d00001ba7983 */ /* 0x000ea20000100a00 */
[----:B-1----:R-:W-:-:S03]  /*d1a0*/  IMAD.WIDE R12, R0, 0x2, R188 ;  /* 0x00000002000c7825 */ /* 0x002fc600078e02bc */
[----:B------:R-:W2:Y:S04]  /*d1b0*/  LDG.E.U16 R161, desc[UR6][R22.64] ;  /* 0x0000000616a17981 */ /* 0x000ea8000c1e1500 */
[----:B------:R-:W2:Y:S01]  /*d1c0*/  LDG.E.U16 R155, desc[UR6][R12.64] ;  /* 0x000000060c9b7981 */ /* 0x000ea2000c1e1500 */
[----:B------:R-:W-:-:S03]  /*d1d0*/  IMAD.WIDE R216, R0, 0x2, R192 ;  /* 0x0000000200d87825 */ /* 0x000fc600078e02c0 */
[----:B------:R-:W2:Y:S04]  /*d1e0*/  LDL.64 R192, [R1+0x3c0] ;  /* 0x0003c00001c07983 */ /* 0x000ea80000100a00 */
[----:B------:R-:W2:Y:S01]  /*d1f0*/  LDG.E.U16 R196, desc[UR6][R216.64] ;  /* 0x00000006d8c47981 */ /* 0x000ea2000c1e1500 */
[----:B----4-:R-:W-:-:S03]  /*d200*/  IMAD.WIDE R20, R0, 0x2, R158 ;  /* 0x0000000200147825 */ /* 0x010fc600078e029e */
[----:B------:R-:W4:Y:S04]  /*d210*/  LDL.64 R216, [R1+0x378] ;  /* 0x0003780001d87983 */ /* 0x000f280000100a00 */
[----:B------:R-:W4:Y:S04]  /*d220*/  LDL.64 R158, [R1+0x3c8] ;  /* 0x0003c800019e7983 */ /* 0x000f280000100a00 */
[----:B------:R3:W4:Y:S02]  /*d230*/  LDG.E.U16 R188, desc[UR6][R20.64] ;  /* 0x0000000614bc7981 */ /* 0x000724000c1e1500 */
[----:B---3--:R-:W-:-:S02]  /*d240*/  IMAD.WIDE R20, R0, 0x2, R2 ;  /* 0x0000000200147825 */ /* 0x008fc400078e0202 */
[----:B------:R-:W3:Y:S04]  /*d250*/  LDL.64 R2, [R1+0x3b0] ;  /* 0x0003b00001027983 */ /* 0x000ee80000100a00 */
[----:B------:R0:W3:Y:S01]  /*d260*/  LDG.E.U16 R211, desc[UR6][R20.64] ;  /* 0x0000000614d37981 */ /* 0x0000e2000c1e1500 */
[----:B--2---:R-:W-:-:S03]  /*d270*/  IMAD.WIDE R22, R0, 0x2, R8 ;  /* 0x0000000200167825 */ /* 0x004fc600078e0208 */
[----:B------:R-:W2:Y:S01]  /*d280*/  LDL.64 R8, [R1+0x3b8] ;  /* 0x0003b80001087983 */ /* 0x000ea20000100a00 */
[----:B0-----:R-:W-:-:S03]  /*d290*/  IMAD.WIDE R20, R0, 0x2, R234 ;  /* 0x0000000200147825 */ /* 0x001fc600078e02ea */
[----:B------:R-:W2:Y:S01]  /*d2a0*/  LDL.64 R234, [R1+0x3a0] ;  /* 0x0003a00001ea7983 */ /* 0x000ea20000100a00 */
[----:B------:R-:W-:-:S03]  /*d2b0*/  IMAD.WIDE R12, R0, 0x2, R238 ;  /* 0x00000002000c7825 */ /* 0x000fc600078e02ee */
[----:B------:R0:W2:Y:S04]  /*d2c0*/  LDG.E.U16 R183, desc[UR6][R22.64] ;  /* 0x0000000616b77981 */ /* 0x0000a8000c1e1500 */
[----:B------:R1:W2:Y:S04]  /*d2d0*/  LDG.E.U16 R219, desc[UR6][R12.64] ;  /* 0x000000060cdb7981 */ /* 0x0002a8000c1e1500 */
[----:B------:R1:W2:Y:S01]  /*d2e0*/  LDG.E.U16 R168, desc[UR6][R20.64] ;  /* 0x0000000614a87981 */ /* 0x0002a2000c1e1500 */
[----:B0-----:R-:W-:-:S03]  /*d2f0*/  IMAD.WIDE R22, R0, 0x2, R236 ;  /* 0x0000000200167825 */ /* 0x001fc600078e02ec */
[----:B------:R-:W2:Y:S01]  /*d300*/  LDL.64 R236, [R1+0x3a8] ;  /* 0x0003a80001ec7983 */ /* 0x000ea20000100a00 */
[----:B-1----:R-:W-:-:S03]  /*d310*/  IMAD.WIDE R12, R0, 0x2, R164 ;  /* 0x00000002000c7825 */ /* 0x002fc600078e02a4 */
[----:B------:R0:W2:Y:S04]  /*d320*/  LDG.E.U16 R252, desc[UR6][R22.64] ;  /* 0x0000000616fc7981 */ /* 0x0000a8000c1e1500 */
[----:B------:R-:W2:Y:S01]  /*d330*/  LDG.E.U16 R164, desc[UR6][R12.64] ;  /* 0x000000060ca47981 */ /* 0x000ea2000c1e1500 */
[----:B------:R-:W-:-:S03]  /*d340*/  IMAD.WIDE R20, R0, 0x2, R186 ;  /* 0x0000000200147825 */ /* 0x000fc600078e02ba */
[----:B------:R-:W2:Y:S01]  /*d350*/  LDL.64 R238, [R1+0x388] ;  /* 0x0003880001ee7983 */ /* 0x000ea20000100a00 */
[----:B0-----:R-:W-:-:S05]  /*d360*/  IMAD.WIDE R22, R0, 0x2, R214 ;  /* 0x0000000200167825 */ /* 0x001fca00078e02d6 */
[----:B------:R0:W2:Y:S02]  /*d370*/  LDG.E.U16 R189, desc[UR6][R22.64] ;  /* 0x0000000616bd7981 */ /* 0x0000a4000c1e1500 */
[C---:B0-----:R-:W-:Y:S02]  /*d380*/  IMAD.WIDE R22, R0.reuse, 0x2, R192 ;  /* 0x0000000200167825 */ /* 0x041fe400078e02c0 */
[----:B------:R-:W2:Y:S04]  /*d390*/  LDL.64 R192, [R1+0x2f8] ;  /* 0x0002f80001c07983 */ /* 0x000ea80000100a00 */
[----:B------:R-:W2:Y:S01]  /*d3a0*/  LDG.E.U16 R214, desc[UR6][R22.64] ;  /* 0x0000000616d67981 */ /* 0x000ea2000c1e1500 */
[----:B----4-:R-:W-:-:S03]  /*d3b0*/  IMAD.WIDE R12, R0, 0x2, R158 ;  /* 0x00000002000c7825 */ /* 0x010fc600078e029e */
[----:B------:R-:W4:Y:S04]  /*d3c0*/  LDG.E.U16 R158, desc[UR6][R20.64] ;  /* 0x00000006149e7981 */ /* 0x000f28000c1e1500 */
[----:B------:R3:W4:Y:S02]  /*d3d0*/  LDG.E.U16 R186, desc[UR6][R12.64] ;  /* 0x000000060cba7981 */ /* 0x000724000c1e1500 */
[C---:B---3--:R-:W-:Y:S02]  /*d3e0*/  IMAD.WIDE R12, R0.reuse, 0x2, R2 ;  /* 0x00000002000c7825 */ /* 0x048fe400078e0202 */
[----:B------:R-:W3:Y:S04]  /*d3f0*/  LDL.64 R2, [R1+0x398] ;  /* 0x0003980001027983 */ /* 0x000ee80000100a00 */
[----:B------:R-:W4:Y:S01]  /*d400*/  LDG.E.U16 R249, desc[UR6][R12.64] ;  /* 0x000000060cf97981 */ /* 0x000f22000c1e1500 */
[----:B--2---:R-:W-:-:S03]  /*d410*/  IMAD.WIDE R20, R0, 0x2, R8 ;  /* 0x0000000200147825 */ /* 0x004fc600078e0208 */
[----:B------:R-:W2:Y:S04]  /*d420*/  LDL.64 R8, [R1+0x338] ;  /* 0x0003380001087983 */ /* 0x000ea80000100a00 */
[----:B------:R0:W4:Y:S02]  /*d430*/  LDG.E.U16 R218, desc[UR6][R20.64] ;  /* 0x0000000614da7981 */ /* 0x000124000c1e1500 */
[C---:B0-----:R-:W-:Y:S02]  /*d440*/  IMAD.WIDE R20, R0.reuse, 0x2, R234 ;  /* 0x0000000200147825 */ /* 0x041fe400078e02ea */
[----:B------:R-:W2:Y:S02]  /*d450*/  LDL.64 R234, [R1+0x370] ;  /* 0x0003700001ea7983 */ /* 0x000ea40000100a00 */
[----:B------:R-:W-:-:S02]  /*d460*/  IMAD.WIDE R22, R0, 0x2, R236 ;  /* 0x0000000200167825 */ /* 0x000fc400078e02ec */
[----:B------:R-:W4:Y:S02]  /*d470*/  LDG.E.U16 R165, desc[UR6][R20.64] ;  /* 0x0000000614a57981 */ /* 0x000f24000c1e1500 */
[C---:B------:R-:W-:Y:S02]  /*d480*/  IMAD.WIDE R12, R0.reuse, 0x2, R216 ;  /* 0x00000002000c7825 */ /* 0x040fe400078e02d8 */
[----:B------:R-:W4:Y:S04]  /*d490*/  LDG.E.U16 R18, desc[UR6][R22.64] ;  /* 0x0000000616127981 */ /* 0x000f28000c1e1500 */
[----:B------:R0:W4:Y:S04]  /*d4a0*/  LDG.E.U16 R217, desc[UR6][R12.64] ;  /* 0x000000060cd97981 */ /* 0x000128000c1e1500 */
[----:B------:R-:W4:Y:S01]  /*d4b0*/  LDL.64 R236, [R1+0x380] ;  /* 0x0003800001ec7983 */ /* 0x000f220000100a00 */
[----:B0-----:R-:W-:-:S05]  /*d4c0*/  IMAD.WIDE R12, R0, 0x2, R192 ;  /* 0x00000002000c7825 */ /* 0x001fca00078e02c0 */
[----:B------:R-:W4:Y:S01]  /*d4d0*/  LDG.E.U16 R14, desc[UR6][R12.64] ;  /* 0x000000060c0e7981 */ /* 0x000f22000c1e1500 */
[----:B---3--:R-:W-:-:S03]  /*d4e0*/  IMAD.WIDE R22, R0, 0x2, R2 ;  /* 0x0000000200167825 */ /* 0x008fc600078e0202 */
[----:B------:R-:W3:Y:S04]  /*d4f0*/  LDL.64 R2, [R1+0x360] ;  /* 0x0003600001027983 */ /* 0x000ee80000100a00 */
[----:B------:R0:W3:Y:S02]  /*d500*/  LDG.E.U16 R192, desc[UR6][R22.64] ;  /* 0x0000000616c07981 */ /* 0x0000e4000c1e1500 */
[----:B0-----:R-:W-:-:S05]  /*d510*/  IMAD.WIDE R22, R0, 0x2, R240 ;  /* 0x0000000200167825 */ /* 0x001fca00078e02f0 */
[----:B------:R2:W3:Y:S02]  /*d520*/  LDG.E.U16 R159, desc[UR6][R22.64] ;  /* 0x00000006169f7981 */ /* 0x0004e4000c1e1500 */
[C---:B--2---:R-:W-:Y:S02]  /*d530*/  IMAD.WIDE R22, R0.reuse, 0x2, R234 ;  /* 0x0000000200167825 */ /* 0x044fe400078e02ea */
[----:B------:R-:W2:Y:S04]  /*d540*/  LDL.64 R234, [R1+0x340] ;  /* 0x0003400001ea7983 */ /* 0x000ea80000100a00 */
[----:B------:R-:W3:Y:S04]  /*d550*/  LDG.E.U16 R241, desc[UR6][R22.64] ;  /* 0x0000000616f17981 */ /* 0x000ee8000c1e1500 */
[----:B------:R-:W4:Y:S01]  /*d560*/  LDL.64 R22, [R1+0x358] ;  /* 0x0003580001167983 */ /* 0x000f220000100a00 */
[----:B------:R-:W-:-:S03]  /*d570*/  IMAD.WIDE R20, R0, 0x2, R8 ;  /* 0x0000000200147825 */ /* 0x000fc600078e0208 */
[----:B------:R-:W2:Y:S04]  /*d580*/  LDL.64 R8, [R1+0x368] ;  /* 0x0003680001087983 */ /* 0x000ea80000100a00 */
[----:B------:R0:W3:Y:S02]  /*d590*/  LDG.E.U16 R216, desc[UR6][R20.64] ;  /* 0x0000000614d87981 */ /* 0x0000e4000c1e1500 */
[C---:B0-----:R-:W-:Y:S02]  /*d5a0*/  IMAD.WIDE R20, R0.reuse, 0x2, R238 ;  /* 0x0000000200147825 */ /* 0x041fe400078e02ee */
[----:B------:R-:W3:Y:S04]  /*d5b0*/  LDL.64 R238, [R1+0x330] ;  /* 0x0003300001ee7983 */ /* 0x000ee80000100a00 */
[----:B------:R2:W3:Y:S01]  /*d5c0*/  LDG.E.U16 R187, desc[UR6][R20.64] ;  /* 0x0000000614bb7981 */ /* 0x0004e2000c1e1500 */
[----:B----4-:R-:W-:-:S05]  /*d5d0*/  IMAD.WIDE R22, R0, 0x2, R22 ;  /* 0x0000000200167825 */ /* 0x010fca00078e0216 */
[----:B------:R0:W4:Y:S01]  /*d5e0*/  LDG.E.U16 R193, desc[UR6][R22.64] ;  /* 0x0000000616c17981 */ /* 0x000122000c1e1500 */
[----:B--2---:R-:W-:-:S03]  /*d5f0*/  IMAD.WIDE R20, R0, 0x2, R8 ;  /* 0x0000000200147825 */ /* 0x004fc600078e0208 */
[----:B------:R-:W2:Y:S04]  /*d600*/  LDL.64 R8, [R1+0x318] ;  /* 0x0003180001087983 */ /* 0x000ea80000100a00 */
[----:B------:R-:W4:Y:S01]  /*d610*/  LDG.E.U16 R251, desc[UR6][R20.64] ;  /* 0x0000000614fb7981 */ /* 0x000f22000c1e1500 */
[----:B0-----:R-:W-:-:S03]  /*d620*/  IMAD.WIDE R22, R0, 0x2, R234 ;  /* 0x0000000200167825 */ /* 0x001fc600078e02ea */
[----:B------:R-:W4:Y:S04]  /*d630*/  LDL.64 R234, [R1+0x2f0] ;  /* 0x0002f00001ea7983 */ /* 0x000f280000100a00 */
[----:B------:R0:W4:Y:S02]  /*d640*/  LDG.E.U16 R215, desc[UR6][R22.64] ;  /* 0x0000000616d77981 */ /* 0x000124000c1e1500 */
[----:B0-----:R-:W-:-:S05]  /*d650*/  IMAD.WIDE R22, R0, 0x2, R242 ;  /* 0x0000000200167825 */ /* 0x001fca00078e02f2 */
[----:B------:R-:W4:Y:S04]  /*d660*/  LDG.E.U16 R243, desc[UR6][R22.64] ;  /* 0x0000000616f37981 */ /* 0x000f28000c1e1500 */
[----:B------:R-:W4:Y:S01]  /*d670*/  LDL.64 R22, [R1+0x308] ;  /* 0x0003080001167983 */ /* 0x000f220000100a00 */
[----:B------:R-:W-:-:S04]  /*d680*/  IMAD.WIDE R20, R0, 0x2, R246 ;  /* 0x0000000200147825 */ /* 0x000fc800078e02f6 */
[C---:B------:R-:W-:Y:S01]  /*d690*/  IMAD.WIDE R12, R0.reuse, 0x2, R236 ;  /* 0x00000002000c7825 */ /* 0x040fe200078e02ec */
[----:B------:R3:W4:Y:S04]  /*d6a0*/  LDG.E.U16 R162, desc[UR6][R20.64] ;  /* 0x0000000614a27981 */ /* 0x000728000c1e1500 */
[----:B------:R0:W4:Y:S04]  /*d6b0*/  LDG.E.U16 R213, desc[UR6][R12.64] ;  /* 0x000000060cd57981 */ /* 0x000128000c1e1500 */
[----:B------:R-:W4:Y:S01]  /*d6c0*/  LDL.64 R236, [R1+0x328] ;  /* 0x0003280001ec7983 */ /* 0x000f220000100a00 */
[----:B---3--:R-:W-:-:S04]  /*d6d0*/  IMAD.WIDE R20, R0, 0x2, R238 ;  /* 0x0000000200147825 */ /* 0x008fc800078e02ee */
[C---:B0-----:R-:W-:Y:S01]  /*d6e0*/  IMAD.WIDE R12, R0.reuse, 0x2, R2 ;  /* 0x00000002000c7825 */ /* 0x041fe200078e0202 */
[----:B------:R-:W3:Y:S04]  /*d6f0*/  LDG.E.U16 R238, desc[UR6][R20.64] ;  /* 0x0000000614ee7981 */ /* 0x000ee8000c1e1500 */
[----:B------:R0:W3:Y:S04]  /*d700*/  LDG.E.U16 R250, desc[UR6][R12.64] ;  /* 0x000000060cfa7981 */ /* 0x0000e8000c1e1500 */
[----:B------:R-:W3:Y:S01]  /*d710*/  LDL.64 R2, [R1+0x310] ;  /* 0x0003100001027983 */ /* 0x000ee20000100a00 */
[----:B0-----:R-:W-:Y:S01]  /*d720*/  IMAD.WIDE R12, R0, 0x2, R244 ;  /* 0x00000002000c7825 */ /* 0x001fe200078e02f4 */
[----:B------:R-:W-:-:S02]  /*d730*/  WARPGROUP.DEPBAR.LE gsb0, 0x0 ;  /* 0x00008000000079c5 */ /* 0x000fc40000010000 */
[----:B------:R-:W-:Y:S01]  /*d740*/  WARPGROUP.ARRIVE ;  /* 0x00000000000079c5 */ /* 0x000fe20000000000 */
[----:B------:R-:W-:Y:S01]  /*d750*/  UMOV UR42, UR26 ;  /* 0x0000001a002a7c82 */ /* 0x000fe20008000000 */
[----:B------:R-:W-:Y:S01]  /*d760*/  UMOV UR43, UR27 ;  /* 0x0000001b002b7c82 */ /* 0x000fe20008000000 */
[----:B------:R-:W-:Y:S01]  /*d770*/  UMOV UR46, UR22 ;  /* 0x00000016002e7c82 */ /* 0x000fe20008000000 */
[----:B------:R-:W-:Y:S01]  /*d780*/  UMOV UR47, UR23 ;  /* 0x00000017002f7c82 */ /* 0x000fe20008000000 */
[----:B------:R-:W-:Y:S01]  /*d790*/  UMOV UR50, UR18 ;  /* 0x0000001200327c82 */ /* 0x000fe20008000000 */
[----:B------:R-:W-:Y:S01]  /*d7a0*/  HGMMA.64x128x16.F32.BF16 R24, gdesc[UR40].tnspA, R24, gsb0 ;  /* 0x21e00000281879f0 */ /* 0x000fe20008001818 */
[----:B------:R-:W-:Y:S01]  /*d7b0*/  UMOV UR51, UR19 ;  /* 0x0000001300337c82 */ /* 0x000fe20008000000 */
[----:B------:R0:W3:Y:S01]  /*d7c0*/  LDG.E.U16 R190, desc[UR6][R12.64] ;  /* 0x000000060cbe7981 */ /* 0x0000e2000c1e1500 */
[----:B--2---:R-:W-:-:S04]  /*d7d0*/  IMAD.WIDE R20, R0, 0x2, R8 ;  /* 0x0000000200147825 */ /* 0x004fc800078e0208 */
[----:B----4-:R-:W-:Y:S01]  /*d7e0*/  IMAD.WIDE R22, R0, 0x2, R22 ;  /* 0x0000000200167825 */ /* 0x010fe200078e0216 */
[----:B------:R-:W2:Y:S04]  /*d7f0*/  LDG.E.U16 R245, desc[UR6][R20.64] ;  /* 0x0000000614f57981 */ /* 0x000ea8000c1e1500 */
[----:B------:R-:W4:Y:S01]  /*d800*/  LDG.E.U16 R246, desc[UR6][R22.64] ;  /* 0x0000000616f67981 */ /* 0x000f22000c1e1500 */
[----:B------:R-:W-:-:S03]  /*d810*/  WARPGROUP.DEPBAR.LE gsb0, 0x0 ;  /* 0x00008000000079c5 */ /* 0x000fc60000010000 */
[----:B------:R-:W2:Y:S04]  /*d820*/  LDL.64 R8, [R1+0x2c8] ;  /* 0x0002c80001087983 */ /* 0x000ea80000100a00 */
[----:B------:R-:W4:Y:S04]  /*d830*/  LDL.64 R20, [R1+0x300] ;  /* 0x0003000001147983 */ /* 0x000f280000100a00 */
[----:B------:R-:W2:Y:S01]  /*d840*/  LDL.64 R22, [R1+0x2e8] ;  /* 0x0002e80001167983 */ /* 0x000ea20000100a00 */
[----:B------:R-:W-:-:S06]  /*d850*/  WARPGROUP.ARRIVE ;  /* 0x00000000000079c5 */ /* 0x000fcc0000000000 */
[----:B------:R-:W-:Y:S01]  /*d860*/  HGMMA.64x128x16.F32.BF16 R24, gdesc[UR44].tnspA, R24, gsb0 ;  /* 0x21e000002c1879f0 */ /* 0x000fe20008001818 */
[C---:B0-----:R-:W-:Y:S02]  /*d870*/  IMAD.WIDE R12, R0.reuse, 0x2, R236 ;  /* 0x00000002000c7825 */ /* 0x041fe400078e02ec */
[----:B------:R-:W2:Y:S04]  /*d880*/  LDL.64 R236, [R1+0x2d8] ;  /* 0x0002d80001ec7983 */ /* 0x000ea80000100a00 */
[----:B------:R3:W2:Y:S02]  /*d890*/  LDG.E.U16 R244, desc[UR6][R12.64] ;  /* 0x000000060cf47981 */ /* 0x0006a4000c1e1500 */
[C---:B---3--:R-:W-:Y:S02]  /*d8a0*/  IMAD.WIDE R12, R0.reuse, 0x2, R2 ;  /* 0x00000002000c7825 */ /* 0x048fe400078e0202 */
[----:B------:R-:W3:Y:S04]  /*d8b0*/  LDL.64 R2, [R1+0x2c0] ;  /* 0x0002c00001027983 */ /* 0x000ee80000100a00 */
[----:B------:R0:W3:Y:S02]  /*d8c0*/  LDG.E.U16 R247, desc[UR6][R12.64] ;  /* 0x000000060cf77981 */ /* 0x0000e4000c1e1500 */
[----:B0-----:R-:W-:Y:S01]  /*d8d0*/  IMAD.WIDE R12, R0, 0x2, R234 ;  /* 0x00000002000c7825 */ /* 0x001fe200078e02ea */
[----:B------:R-:W-:Y:S01]  /*d8e0*/  UMOV UR54, UR14 ;  /* 0x0000000e00367c82 */ /* 0x000fe20008000000 */
[----:B------:R-:W-:Y:S01]  /*d8f0*/  UMOV UR55, UR15 ;  /* 0x0000000f00377c82 */ /* 0x000fe20008000000 */
[----:B------:R-:W-:Y:S01]  /*d900*/  UMOV UR58, UR10 ;  /* 0x0000000a003a7c82 */ /* 0x000fe20008000000 */
[----:B------:R-:W-:Y:S01]  /*d910*/  UMOV UR59, UR11 ;  /* 0x0000000b003b7c82 */ /* 0x000fe20008000000 */
[----:B------:R0:W3:Y:S01]  /*d920*/  LDG.E.U16 R234, desc[UR6][R12.64] ;  /* 0x000000060cea7981 */ /* 0x0000e2000c1e1500 */
[----:B------:R-:W-:-:S02]  /*d930*/  WARPGROUP.DEPBAR.LE gsb0, 0x0 ;  /* 0x00008000000079c5 */ /* 0x000fc40000010000 */
[----:B------:R-:W-:-:S06]  /*d940*/  WARPGROUP.ARRIVE ;  /* 0x00000000000079c5 */ /* 0x000fcc0000000000 */
[----:B------:R-:W-:Y:S01]  /*d950*/  HGMMA.64x128x16.F32.BF16 R24, gdesc[UR48].tnspA, R24, gsb0 ;  /* 0x21e00000301879f0 */ /* 0x000fe20008001818 */
[----:B----4-:R-:W-:-:S04]  /*d960*/  IMAD.WIDE R20, R0, 0x2, R20 ;  /* 0x0000000200147825 */ /* 0x010fc800078e0214 */
[----:B--2---:R-:W-:Y:S01]  /*d970*/  IMAD.WIDE R22, R0, 0x2, R22 ;  /* 0x0000000200167825 */ /* 0x004fe200078e0216 */
[----:B------:R-:W2:Y:S04]  /*d980*/  LDG.E.U16 R248, desc[UR6][R20.64] ;  /* 0x0000000614f87981 */ /* 0x000ea8000c1e1500 */
[----:B------:R-:W4:Y:S04]  /*d990*/  LDG.E.U16 R235, desc[UR6][R22.64] ;  /* 0x0000000616eb7981 */ /* 0x000f28000c1e1500 */
[----:B------:R-:W2:Y:S04]  /*d9a0*/  LDL.64 R20, [R1+0x2e0] ;  /* 0x0002e00001147983 */ /* 0x000ea80000100a00 */
[----:B------:R-:W4:Y:S01]  /*d9b0*/  LDL.64 R22, [R1+0x2d0] ;  /* 0x0002d00001167983 */ /* 0x000f220000100a00 */
[----:B------:R-:W-:-:S02]  /*d9c0*/  WARPGROUP.DEPBAR.LE gsb0, 0x0 ;  /* 0x00008000000079c5 */ /* 0x000fc40000010000 */
[----:B------:R-:W-:-:S06]  /*d9d0*/  WARPGROUP.ARRIVE ;  /* 0x00000000000079c5 */ /* 0x000fcc0000000000 */
[----:B------:R-:W-:Y:S01]  /*d9e0*/  HGMMA.64x128x16.F32.BF16 R24, gdesc[UR52].tnspA, R24, gsb0 ;  /* 0x21e00000341879f0 */ /* 0x000fe20008001818 */
[----:B0-----:R-:W-:-:S05]  /*d9f0*/  IMAD.WIDE R12, R0, 0x2, R236 ;  /* 0x00000002000c7825 */ /* 0x001fca00078e02ec */
[----:B------:R3:W4:Y:S02]  /*da00*/  LDG.E.U16 R236, desc[UR6][R12.64] ;  /* 0x000000060cec7981 */ /* 0x000724000c1e1500 */
[----:B---3--:R-:W-:-:S05]  /*da10*/  IMAD.WIDE R12, R0, 0x2, R2 ;  /* 0x00000002000c7825 */ /* 0x008fca00078e0202 */
[----:B------:R-:W3:Y:S01]  /*da20*/  LDG.E.U16 R240, desc[UR6][R12.64] ;  /* 0x000000060cf07981 */ /* 0x000ee2000c1e1500 */
[----:B------:R-:W-:Y:S02]  /*da30*/  WARPGROUP.DEPBAR.LE gsb0, 0x0 ;  /* 0x00008000000079c5 */ /* 0x000fe40000010000 */
[----:B------:R-:W-:-:S06]  /*da40*/  WARPGROUP.ARRIVE ;  /* 0x00000000000079c5 */ /* 0x000fcc0000000000 */
[----:B------:R-:W-:Y:S03]  /*da50*/  HGMMA.64x128x16.F32.BF16 R24, gdesc[UR56].tnspA, R24, gsb0 ;  /* 0x21e00000381879f0 */ /* 0x000fe60008001818 */
[----:B------:R-:W-:Y:S02]  /*da60*/  WARPGROUP.DEPBAR.LE gsb0, 0x0 ;  /* 0x00008000000079c5 */ /* 0x000fe40000010000 */
[----:B--2---:R-:W-:-:S04]  /*da70*/  IMAD.WIDE R20, R0, 0x2, R20 ;  /* 0x0000000200147825 */ /* 0x004fc800078e0214 */
[C---:B----4-:R-:W-:Y:S01]  /*da80*/  IMAD.WIDE R22, R0.reuse, 0x2, R22 ;  /* 0x0000000200167825 */ /* 0x050fe200078e0216 */
[----:B------:R0:W2:Y:S04]  /*da90*/  LDG.E.U16 R237, desc[UR6][R20.64] ;  /* 0x0000000614ed7981 */ /* 0x0000a8000c1e1500 */
[----:B------:R-:W4:Y:S01]  /*daa0*/  LDG.E.U16 R239, desc[UR6][R22.64] ;  /* 0x0000000616ef7981 */ /* 0x000f22000c1e1500 */
[----:B0-----:R-:W-:-:S05]  /*dab0*/  IMAD.WIDE R20, R0, 0x2, R8 ;  /* 0x0000000200147825 */ /* 0x001fca00078e0208 */
[----:B------:R0:W3:Y:S01]  /*dac0*/  LDG.E.U16 R242, desc[UR6][R20.64] ;  /* 0x0000000614f27981 */ /* 0x0000e2000c1e1500 */
[----:B------:R-:W-:Y:S06]  /*dad0*/  BAR.SYNC.DEFER_BLOCKING 0x0 ;  /* 0x0000000000007b1d */ /* 0x000fec0000010000 */
[----:B------:R1:W-:Y:S04]  /*dae0*/  STS.U16 [R6+UR4+0xa000], R11 ;  /* 0x00a0000b06007988 */ /* 0x0003e80008000404 */
[----:B------:R0:W-:Y:S01]  /*daf0*/  STS.U16 [R6+UR4+0xa400], R7 ;  /* 0x00a4000706007988 */ /* 0x0001e20008000404 */
[----:B-1----:R-:W-:Y:S01]  /*db00*/  FMUL R11, R88, UR5 ;  /* 0x00000005580b7c20 */ /* 0x002fe20008400000 */
[----:B0-----:R-:W-:-:S05]  /*db10*/  FMUL R7, R89, UR5 ;  /* 0x0000000559077c20 */ /* 0x001fca0008400000 */
[----:B------:R-:W-:Y:S01]  /*db20*/  FMNMX R7, R11, R7, !PT ;  /* 0x000000070b077209 */ /* 0x000fe20007800000 */
[----:B------:R-:W-:-:S05]  /*db30*/  FMUL R11, R92, UR5 ;  /* 0x000000055c0b7c20 */ /* 0x000fca0008400000 */
        /* <DEDUP_REMOVED lines=58> */
[----:B------:R-:W-:-:S05]  /*dee0*/  FMNMX R7, R11, R7, !PT ;  /* 0x000000070b077209 */ /* 0x000fca0007800000 */
[----:B------:R-:W0:Y:S02]  /*def0*/  SHFL.BFLY PT, R13, R7, 0x2, 0x1f ;  /* 0x0c401f00070d7f89 */ /* 0x000e2400000e0000 */
[----:B0-----:R-:W-:-:S05]  /*df00*/  FMNMX R7, R7, R13, !PT ;  /* 0x0000000d07077209 */ /* 0x001fca0007800000 */
[----:B------:R-:W0:Y:S04]  /*df10*/  SHFL.BFLY PT, R13, R7, 0x1, 0x1f ;  /* 0x0c201f00070d7f89 */ /* 0x000e2800000e0000 */
[----:B------:R1:W-:Y:S01]  /*df20*/  STL [R1+0x7e0], R0 ;  /* 0x0007e00001007387 */ /* 0x0003e20000100800 */
[----:B0-----:R-:W-:-:S04]  /*df30*/  FMNMX R7, R7, R13, !PT ;  /* 0x0000000d07077209 */ /* 0x001fc80007800000 */
[----:B------:R-:W-:-:S05]  /*df40*/  FMNMX R7, R7, R233, !PT ;  /* 0x000000e907077209 */ /* 0x000fca0007800000 */
[--C-:B------:R-:W-:Y:S01]  /*df50*/  FFMA R89, R89, UR5, -R7.reuse ;  /* 0x0000000559597c23 */ /* 0x100fe20008000807 */
[--C-:B------:R-:W-:Y:S01]  /*df60*/  FFMA R92, R92, UR5, -R7.reuse ;  /* 0x000000055c5c7c23 */ /* 0x100fe20008000807 */
[--C-:B------:R-:W-:Y:S01]  /*df70*/  FFMA R93, R93, UR5, -R7.reuse ;  /* 0x000000055d5d7c23 */ /* 0x100fe20008000807 */
[--C-:B------:R-:W-:Y:S01]  /*df80*/  FFMA R96, R96, UR5, -R7.reuse ;  /* 0x0000000560607c23 */ /* 0x100fe20008000807 */
[----:B------:R-:W-:Y:S01]  /*df90*/  FMUL R89, R89, 1.4426950216293334961 ;  /* 0x3fb8aa3b59597820 */ /* 0x000fe20000400000 */
[----:B------:R-:W-:Y:S01]  /*dfa0*/  FMUL R92, R92, 1.4426950216293334961 ;  /* 0x3fb8aa3b5c5c7820 */ /* 0x000fe20000400000 */
[----:B------:R-:W-:Y:S01]  /*dfb0*/  FMUL R93, R93, 1.4426950216293334961 ;  /* 0x3fb8aa3b5d5d7820 */ /* 0x000fe20000400000 */
[----:B------:R-:W-:Y:S01]  /*dfc0*/  FMUL R96, R96, 1.4426950216293334961 ;  /* 0x3fb8aa3b60607820 */ /* 0x000fe20000400000 */
[----:B------:R-:W0:Y:S08]  /*dfd0*/  MUFU.EX2 R4, R89 ;  /* 0x0000005900047308 */ /* 0x000e300000000800 */
[----:B------:R-:W2:Y:S08]  /*dfe0*/  MUFU.EX2 R3, R92 ;  /* 0x0000005c00037308 */ /* 0x000eb00000000800 */
[----:B------:R-:W4:Y:S08]  /*dff0*/  MUFU.EX2 R8, R93 ;  /* 0x0000005d00087308 */ /* 0x000f300000000800 */
[----:B-1----:R-:W1:Y:S01]  /*e000*/  MUFU.EX2 R0, R96 ;  /* 0x0000006000007308 */ /* 0x002e620000000800 */
[--C-:B------:R-:W-:Y:S01]  /*e010*/  FFMA R97, R97, UR5, -R7.reuse ;  /* 0x0000000561617c23 */ /* 0x100fe20008000807 */
[----:B------:R-:W-:Y:S03]  /*e020*/  STL [R1+0x7e4], R6 ;  /* 0x0007e40601007387 */ /* 0x000fe60000100800 */
[----:B------:R-:W-:Y:S01]  /*e030*/  FMUL R97, R97, 1.4426950216293334961 ;  /* 0x3fb8aa3b61617820 */ /* 0x000fe20000400000 */
[----:B0-----:R-:W-:Y:S04]  /*e040*/  STL [R1+0x7fc], R4 ;  /* 0x0007fc0401007387 */ /* 0x001fe80000100800 */
[----:B--2---:R-:W-:Y:S04]  /*e050*/  STL [R1+0x800], R3 ;  /* 0x0008000301007387 */ /* 0x004fe80000100800 */
[----:B----4-:R-:W-:Y:S04]  /*e060*/  STL [R1+0x804], R8 ;  /* 0x0008040801007387 */ /* 0x010fe80000100800 */
[----:B-1----:R0:W-:Y:S02]  /*e070*/  STL [R1+0x808], R0 ;  /* 0x0008080001007387 */ /* 0x0021e40000100800 */
[----:B0-----:R-:W0:Y:S01]  /*e080*/  MUFU.EX2 R0, R97 ;  /* 0x0000006100007308 */ /* 0x001e220000000800 */
[----:B------:R-:W-:-:S04]  /*e090*/  FFMA R100, R100, UR5, -R7 ;  /* 0x0000000564647c23 */ /* 0x000fc80008000807 */
[----:B------:R-:W-:Y:S01]  /*e0a0*/  FMUL R100, R100, 1.4426950216293334961 ;  /* 0x3fb8aa3b64647820 */ /* 0x000fe20000400000 */
[--C-:B------:R-:W-:Y:S01]  /*e0b0*/  FFMA R101, R101, UR5, -R7.reuse ;  /* 0x0000000565657c23 */ /* 0x100fe20008000807 */
[----:B0-----:R0:W-:Y:S02]  /*e0c0*/  STL [R1+0x144], R0 ;  /* 0x0001440001007387 */ /* 0x0011e40000100800 */
[----:B0-----:R-:W0:Y:S01]  /*e0d0*/  MUFU.EX2 R0, R100 ;  /* 0x0000006400007308 */ /* 0x001e220000000800 */
[----:B------:R-:W-:Y:S01]  /*e0e0*/  FMUL R101, R101, 1.4426950216293334961 ;  /* 0x3fb8aa3b65657820 */ /* 0x000fe20000400000 */
[--C-:B------:R-:W-:Y:S01]  /*e0f0*/  FFMA R104, R104, UR5, -R7.reuse ;  /* 0x0000000568687c23 */ /* 0x100fe20008000807 */
[----:B0-----:R0:W-:Y:S05]  /*e100*/  STL [R1+0x140], R0 ;  /* 0x0001400001007387 */ /* 0x0011ea0000100800 */
[----:B0-----:R-:W0:Y:S01]  /*e110*/  MUFU.EX2 R0, R101 ;  /* 0x0000006500007308 */ /* 0x001e220000000800 */
[----:B------:R-:W-:Y:S01]  /*e120*/  FMUL R104, R104, 1.4426950216293334961 ;  /* 0x3fb8aa3b68687820 */ /* 0x000fe20000400000 */
[----:B------:R-:W-:Y:S01]  /*e130*/  FFMA R105, R105, UR5, -R7 ;  /* 0x0000000569697c23 */ /* 0x000fe20008000807 */
[----:B0-----:R0:W-:Y:S05]  /*e140*/  STL [R1+0x13c], R0 ;  /* 0x00013c0001007387 */ /* 0x0011ea0000100800 */
[----:B0-----:R-:W0:Y:S01]  /*e150*/  MUFU.EX2 R0, R104 ;  /* 0x0000006800007308 */ /* 0x001e220000000800 */
[----:B------:R-:W-:Y:S01]  /*e160*/  FMUL R105, R105, 1.4426950216293334961 ;  /* 0x3fb8aa3b69697820 */ /* 0x000fe20000400000 */
[----:B0-----:R0:W-:Y:S06]  /*e170*/  STL [R1+0x138], R0 ;  /* 0x0001380001007387 */ /* 0x0011ec0000100800 */
[----:B0-----:R-:W0:Y:S02]  /*e180*/  MUFU.EX2 R0, R105 ;  /* 0x0000006900007308 */ /* 0x001e240000000800 */
[----:B0-----:R-:W-:Y:S04]  /*e190*/  STL [R1+0x134], R0 ;  /* 0x0001340001007387 */ /* 0x001fe80000100800 */
[----:B------:R-:W2:Y:S01]  /*e1a0*/  LDL.LU R4, [R1+0x108] ;  /* 0x0001080001047983 */ /* 0x000ea20000300800 */
[----:B------:R-:W-:Y:S01]  /*e1b0*/  FMUL R12, R90, UR5 ;  /* 0x000000055a0c7c20 */ /* 0x000fe20008400000 */
        /* <DEDUP_REMOVED lines=14> */
[----:B------:R-:W-:Y:S01]  /*e2a0*/  FMUL R11, R106, UR5 ;  /* 0x000000056a0b7c20 */ /* 0x000fe20008400000 */
[----:B------:R0:W-:Y:S01]  /*e2b0*/  STS.U16 [R6+UR4+0xbc00], R14 ;  /* 0x00bc000e06007988 */ /* 0x0001e20008000404 */
[----:B------:R-:W-:-:S03]  /*e2c0*/  FMUL R13, R107, UR5 ;  /* 0x000000056b0d7c20 */ /* 0x000fc60008400000 */
[----:B0-----:R-:W-:Y:S01]  /*e2d0*/  FMNMX R14, R11, R12, !PT ;  /* 0x0000000c0b0e7209 */ /* 0x001fe20007800000 */
[----:B------:R-:W-:Y:S01]  /*e2e0*/  FMUL R12, R24, UR5 ;  /* 0x00000005180c7c20 */ /* 0x000fe20008400000 */
[----:B------:R-:W-:-:S05]  /*e2f0*/  FMUL R11, R25, UR5 ;  /* 0x00000005190b7c20 */ /* 0x000fca0008400000 */
[----:B------:R-:W-:Y:S01]  /*e300*/  FMNMX R20, R12, R11, !PT ;  /* 0x0000000b0c147209 */ /* 0x000fe20007800000 */
[----:B------:R-:W-:Y:S01]  /*e310*/  FMUL R11, R110, UR5 ;  /* 0x000000056e0b7c20 */ /* 0x000fe20008400000 */
[----:B------:R-:W-:-:S04]  /*e320*/  FMNMX R12, R13, R14, !PT ;  /* 0x0000000e0d0c7209 */ /* 0x000fc80007800000 */
        /* <DEDUP_REMOVED lines=43> */
[----:B------:R-:W0:Y:S01]  /*e5e0*/  SHFL.BFLY PT, R13, R11, 0x2, 0x1f ;  /* 0x0c401f000b0d7f89 */ /* 0x000e2200000e0000 */
[----:B------:R-:W-:Y:S01]  /*e5f0*/  FMUL R12, R28, UR5 ;  /* 0x000000051c0c7c20 */ /* 0x000fe20008400000 */
[----:B------:R-:W-:-:S04]  /*e600*/  FMUL R14, R29, UR5 ;  /* 0x000000051d0e7c20 */ /* 0x000fc80008400000 */
[----:B------:R-:W-:-:S04]  /*e610*/  FMNMX R12, R12, R20, !PT ;  /* 0x000000140c0c7209 */ /* 0x000fc80007800000 */
[----:B------:R-:W-:Y:S01]  /*e620*/  FMNMX R12, R14, R12, !PT ;  /* 0x0000000c0e0c7209 */ /* 0x000fe20007800000 */
[----:B------:R-:W-:-:S05]  /*e630*/  FMUL R14, R32, UR5 ;  /* 0x00000005200e7c20 */ /* 0x000fca0008400000 */
[----:B------:R-:W-:Y:S01]  /*e640*/  FMNMX R12, R14, R12, !PT ;  /* 0x0000000c0e0c7209 */ /* 0x000fe20007800000 */
[----:B------:R-:W-:Y:S01]  /*e650*/  FMUL R14, R33, UR5 ;  /* 0x00000005210e7c20 */ /* 0x000fe20008400000 */
[----:B0-----:R-:W-:-:S04]  /*e660*/  FMNMX R13, R11, R13, !PT ;  /* 0x0000000d0b0d7209 */ /* 0x001fc80007800000 */
[----:B------:R-:W-:Y:S02]  /*e670*/  FMNMX R12, R14, R12, !PT ;  /* 0x0000000c0e0c7209 */ /* 0x000fe40007800000 */
[----:B------:R-:W0:Y:S01]  /*e680*/  SHFL.BFLY PT, R14, R13, 0x1, 0x1f ;  /* 0x0c201f000d0e7f89 */ /* 0x000e2200000e0000 */
[----:B------:R-:W-:-:S05]  /*e690*/  FMUL R11, R36, UR5 ;  /* 0x00000005240b7c20 */ /* 0x000fca0008400000 */
[----:B------:R-:W-:Y:S01]  /*e6a0*/  FMNMX R11, R11, R12, !PT ;  /* 0x0000000c0b0b7209 */ /* 0x000fe20007800000 */
[----:B------:R-:W-:-:S05]  /*e6b0*/  FMUL R12, R37, UR5 ;  /* 0x00000005250c7c20 */ /* 0x000fca0008400000 */
[----:B------:R-:W-:Y:S01]  /*e6c0*/  FMNMX R11, R12, R11, !PT ;  /* 0x0000000b0c0b7209 */ /* 0x000fe20007800000 */
[----:B------:R-:W-:-:S05]  /*e6d0*/  FMUL R12, R40, UR5 ;  /* 0x00000005280c7c20 */ /* 0x000fca0008400000 */
[----:B------:R-:W-:Y:S01]  /*e6e0*/  FMNMX R11, R12, R11, !PT ;  /* 0x0000000b0c0b7209 */ /* 0x000fe20007800000 */
[----:B------:R-:W-:Y:S01]  /*e6f0*/  FMUL R12, R41, UR5 ;  /* 0x00000005290c7c20 */ /* 0x000fe20008400000 */
[----:B0-----:R-:W-:-:S04]  /*e700*/  FMNMX R14, R13, R14, !PT ;  /* 0x0000000e0d0e7209 */ /* 0x001fc80007800000 */
[----:B------:R-:W-:Y:S01]  /*e710*/  FMNMX R12, R12, R11, !PT ;  /* 0x0000000b0c0c7209 */ /* 0x000fe20007800000 */
[----:B------:R-:W-:-:S04]  /*e720*/  FFMA R108, R108, UR5, -R7 ;  /* 0x000000056c6c7c23 */ /* 0x000fc80008000807 */
[----:B------:R-:W-:Y:S01]  /*e730*/  FMUL R108, R108, 1.4426950216293334961 ;  /* 0x3fb8aa3b6c6c7820 */ /* 0x000fe20000400000 */
[----:B------:R-:W-:Y:S03]  /*e740*/  STS.U16 [R6+UR4+0x8000], R228 ;  /* 0x008000e406007988 */ /* 0x000fe60008000404 */
[----:B------:R-:W0:Y:S01]  /*e750*/  MUFU.EX2 R0, R108 ;  /* 0x0000006c00007308 */ /* 0x000e220000000800 */
[----:B------:R-:W-:Y:S04]  /*e760*/  STS.U16 [R6+UR4+0x8400], R227 ;  /* 0x008400e306007988 */ /* 0x000fe80008000404 */
[----:B------:R-:W-:Y:S04]  /*e770*/  STS.U16 [R6+UR4+0x8800], R226 ;  /* 0x008800e206007988 */ /* 0x000fe80008000404 */
[----:B------:R-:W-:Y:S04]  /*e780*/  STS.U16 [R6+UR4+0x8c00], R225 ;  /* 0x008c00e106007988 */ /* 0x000fe80008000404 */
[----:B------:R-:W-:Y:S04]  /*e790*/  STS.U16 [R6+UR4+0x9000], R224 ;  /* 0x009000e006007988 */ /* 0x000fe80008000404 */
[----:B------:R-:W-:Y:S04]  /*e7a0*/  STS.U16 [R6+UR4+0x9400], R223 ;  /* 0x009400df06007988 */ /* 0x000fe80008000404 */
[----:B------:R-:W-:Y:S04]  /*e7b0*/  STS.U16 [R6+UR4+0x9800], R222 ;  /* 0x009800de06007988 */ /* 0x000fe80008000404 */
[----:B------:R-:W-:Y:S01]  /*e7c0*/  STS.U16 [R6+UR4+0x9c00], R221 ;  /* 0x009c00dd06007988 */ /* 0x000fe20008000404 */
[----:B--2---:R-:W-:-:S05]  /*e7d0*/  FMNMX R11, R14, R4, !PT ;  /* 0x000000040e0b7209 */ /* 0x004fca0007800000 */
[--C-:B------:R-:W-:Y:S01]  /*e7e0*/  FFMA R90, R90, UR5, -R11.reuse ;  /* 0x000000055a5a7c23 */ /* 0x100fe2000800080b */
[----:B------:R-:W-:-:S03]  /*e7f0*/  FFMA R91, R91, UR5, -R11 ;  /* 0x000000055b5b7c23 */ /* 0x000fc6000800080b */
[----:B------:R-:W-:Y:S01]  /*e800*/  FMUL R90, R90, 1.4426950216293334961 ;  /* 0x3fb8aa3b5a5a7820 */ /* 0x000fe20000400000 */
[----:B------:R-:W-:Y:S01]  /*e810*/  FMUL R91, R91, 1.4426950216293334961 ;  /* 0x3fb8aa3b5b5b7820 */ /* 0x000fe20000400000 */
[----:B------:R-:W-:Y:S04]  /*e820*/  STS.U16 [R6+UR4+0xa800], R220 ;  /* 0x00a800dc06007988 */ /* 0x000fe80008000404 */
[----:B------:R-:W-:Y:S01]  /*e830*/  STS.U16 [R6+UR4+0xac00], R219 ;  /* 0x00ac00db06007988 */ /* 0x000fe20008000404 */
[----:B------:R-:W-:Y:S03]  /*e840*/  MUFU.EX2 R2, R91 ;  /* 0x0000005b00027308 */ /* 0x000fe60000000800 */
[----:B------:R-:W-:Y:S04]  /*e850*/  STS.U16 [R6+UR4+0xb000], R218 ;  /* 0x00b000da06007988 */ /* 0x000fe80008000404 */
[----:B------:R-:W-:Y:S04]  /*e860*/  STS.U16 [R6+UR4+0xb400], R217 ;  /* 0x00b400d906007988 */ /* 0x000fe80008000404 */
[----:B------:R1:W-:Y:S02]  /*e870*/  STS.U16 [R6+UR4+0xb800], R216 ;  /* 0x00b800d806007988 */ /* 0x0003e40008000404 */
[----:B-1----:R-:W1:Y:S01]  /*e880*/  MUFU.EX2 R6, R90 ;  /* 0x0000005a00067308 */ /* 0x002e620000000800 */
[--C-:B------:R-:W-:Y:S01]  /*e890*/  FFMA R94, R94, UR5, -R11.reuse ;  /* 0x000000055e5e7c23 */ /* 0x100fe2000800080b */
[--C-:B------:R-:W-:Y:S01]  /*e8a0*/  FFMA R99, R99, UR5, -R11.reuse ;  /* 0x0000000563637c23 */ /* 0x100fe2000800080b */
[----:B------:R-:W-:Y:S02]  /*e8b0*/  STS.U16 [R5+UR4+0x8080], R232 ;  /* 0x008080e805007988 */ /* 0x000fe40008000404 */
[----:B------:R-:W-:Y:S01]  /*e8c0*/  FMUL R94, R94, 1.4426950216293334961 ;  /* 0x3fb8aa3b5e5e7820 */ /* 0x000fe20000400000 */
[----:B------:R-:W-:Y:S01]  /*e8d0*/  FMUL R99, R99, 1.4426950216293334961 ;  /* 0x3fb8aa3b63637820 */ /* 0x000fe20000400000 */
[----:B------:R-:W-:Y:S04]  /*e8e0*/  STS.U16 [R5+UR4+0x8480], R231 ;  /* 0x008480e705007988 */ /* 0x000fe80008000404 */
[----:B0-----:R-:W-:Y:S04]  /*e8f0*/  STL [R1+0x130], R0 ;  /* 0x0001300001007387 */ /* 0x001fe80000100800 */
[----:B------:R-:W-:Y:S04]  /*e900*/  STS.U16 [R5+UR4+0x8880], R230 ;  /* 0x008880e605007988 */ /* 0x000fe80008000404 */
[----:B------:R-:W-:Y:S04]  /*e910*/  STL [R1+0x7e8], R7 ;  /* 0x0007e80701007387 */ /* 0x000fe80000100800 */
[----:B------:R0:W-:Y:S04]  /*e920*/  STS.U16 [R5+UR4+0x8c80], R229 ;  /* 0x008c80e505007988 */ /* 0x0001e80008000404 */
[----:B-1----:R-:W-:Y:S04]  /*e930*/  STL [R1+0x80c], R6 ;  /* 0x00080c0601007387 */ /* 0x002fe80000100800 */
[----:B------:R1:W-:Y:S01]  /*e940*/  STL [R1+0x810], R2 ;  /* 0x0008100201007387 */ /* 0x0003e20000100800 */
[----:B0-----:R-:W0:Y:S08]  /*e950*/  MUFU.EX2 R5, R94 ;  /* 0x0000005e00057308 */ /* 0x001e300000000800 */
[----:B-1----:R-:W1:Y:S01]  /*e960*/  MUFU.EX2 R2, R99 ;  /* 0x0000006300027308 */ /* 0x002e620000000800 */
[----:B------:R-:W-:-:S04]  /*e970*/  FFMA R102, R102, UR5, -R11 ;  /* 0x0000000566667c23 */ /* 0x000fc8000800080b */
[----:B------:R-:W-:Y:S01]  /*e980*/  FMUL R102, R102, 1.4426950216293334961 ;  /* 0x3fb8aa3b66667820 */ /* 0x000fe20000400000 */
[----:B0-----:R-:W-:Y:S04]  /*e990*/  STL [R1+0x814], R5 ;  /* 0x0008140501007387 */ /* 0x001fe80000100800 */
[----:B-1----:R0:W-:Y:S02]  /*e9a0*/  STL [R1+0x114], R2 ;  /* 0x0001140201007387 */ /* 0x0021e40000100800 */
[----:B0-----:R-:W0:Y:S01]  /*e9b0*/  MUFU.EX2 R2, R102 ;  /* 0x0000006600027308 */ /* 0x001e220000000800 */
[----:B------:R-:W-:-:S04]  /*e9c0*/  FFMA R103, R103, UR5, -R11 ;  /* 0x0000000567677c23 */ /* 0x000fc8000800080b */
[----:B------:R-:W-:Y:S01]  /*e9d0*/  FMUL R103, R103, 1.4426950216293334961 ;  /* 0x3fb8aa3b67677820 */ /* 0x000fe20000400000 */
[----:B------:R-:W-:Y:S01]  /*e9e0*/  FFMA R106, R106, UR5, -R11 ;  /* 0x000000056a6a7c23 */ /* 0x000fe2000800080b */
[----:B0-----:R0:W-:Y:S02]  /*e9f0*/  STL [R1+0x110], R2 ;  /* 0x0001100201007387 */ /* 0x0011e40000100800 */
[----:B0-----:R-:W0:Y:S01]  /*ea00*/  MUFU.EX2 R2, R103 ;  /* 0x0000006700027308 */ /* 0x001e220000000800 */
[----:B------:R-:W-:Y:S01]  /*ea10*/  FMUL R106, R106, 1.4426950216293334961 ;  /* 0x3fb8aa3b6a6a7820 */ /* 0x000fe20000400000 */
[----:B0-----:R0:W-:Y:S06]  /*ea20*/  STL [R1+0x10c], R2 ;  /* 0x00010c0201007387 */ /* 0x0011ec0000100800 */
[----:B0-----:R-:W0:Y:S02]  /*ea30*/  MUFU.EX2 R2, R106 ;  /* 0x0000006a00027308 */ /* 0x001e240000000800 */
[----:B0-----:R-:W-:Y:S04]  /*ea40*/  STL [R1+0x104], R2 ;  /* 0x0001040201007387 */ /* 0x001fe80000100800 */
[----:B------:R-:W2:Y:S01]  /*ea50*/  LDL.LU R90, [R1+0x118] ;  /* 0x00011800015a7983 */ /* 0x000ea20000300800 */
[----:B------:R-:W-:Y:S01]  /*ea60*/  FADD R13, -R7, R233 ;  /* 0x000000e9070d7221 */ /* 0x000fe20000000100 */
[----:B------:R-:W-:-:S03]  /*ea70*/  FMUL R14, R44, UR5 ;  /* 0x000000052c0e7c20 */ /* 0x000fc60008400000 */
[----:B------:R-:W-:Y:S02]  /*ea80*/  FMUL R13, R13, 1.4426950216293334961 ;  /* 0x3fb8aa3b0d0d7820 */ /* 0x000fe40000400000 */
[----:B------:R-:W-:Y:S02]  /*ea90*/  FMNMX R14, R14, R12, !PT ;  /* 0x0000000c0e0e7209 */ /* 0x000fe40007800000 */
[----:B------:R0:W-:Y:S02]  /*eaa0*/  MUFU.EX2 R12, R13 ;  /* 0x0000000d000c7308 */ /* 0x0001e40000000800 */
        /* <DEDUP_REMOVED lines=37> */
[----:B------:R-:W-:-:S04]  /*ed00*/  FFMA R20, R133, UR5, -R7 ;  /* 0x0000000585147c23 */ /* 0x000fc80008000807 */
[----:B------:R-:W-:Y:S01]  /*ed10*/  FMNMX R13, R14, R13, !PT ;  /* 0x0000000d0e0d7209 */ /* 0x000fe20007800000 */
[----:B------:R-:W-:Y:S01]  /*ed20*/  FMUL R14, R84, UR5 ;  /* 0x00000005540e7c20 */ /* 0x000fe20008400000 */
[----:B------:R-:W-:-:S04]  /*ed30*/  FMUL R20, R20, 1.4426950216293334961 ;  /* 0x3fb8aa3b14147820 */ /* 0x000fc80000400000 */
[----:B------:R-:W-:Y:S01]  /*ed40*/  FMNMX R13, R14, R13, !PT ;  /* 0x0000000d0e0d7209 */ /* 0x000fe20007800000 */
[----:B------:R-:W-:Y:S01]  /*ed50*/  FMUL R14, R85, UR5 ;  /* 0x00000005550e7c20 */ /* 0x000fe20008400000 */
[----:B------:R0:W-:Y:S04]  /*ed60*/  MUFU.EX2 R89, R20 ;  /* 0x0000001400597308 */ /* 0x0001e80000000800 */
[----:B------:R-:W-:Y:S01]  /*ed70*/  FMNMX R13, R14, R13, !PT ;  /* 0x0000000d0e0d7209 */ /* 0x000fe20007800000 */
[----:B------:R-:W-:Y:S01]  /*ed80*/  FMUL R14, R27, UR5 ;  /* 0x000000051b0e7c20 */ /* 0x000fe20008400000 */
[----:B0-----:R-:W-:-:S05]  /*ed90*/  FMUL R20, R26, UR5 ;  /* 0x000000051a147c20 */ /* 0x001fca0008400000 */
[----:B------:R-:W-:Y:S02]  /*eda0*/  FMNMX R20, R20, R14, !PT ;  /* 0x0000000e14147209 */ /* 0x000fe40007800000 */
[----:B------:R-:W0:Y:S01]  /*edb0*/  SHFL.BFLY PT, R14, R13, 0x2, 0x1f ;  /* 0x0c401f000d0e7f89 */ /* 0x000e2200000e0000 */
[----:B------:R-:W-:-:S05]  /*edc0*/  FMUL R21, R30, UR5 ;  /* 0x000000051e157c20 */ /* 0x000fca0008400000 */
[----:B------:R-:W-:Y:S01]  /*edd0*/  FMNMX R20, R21, R20, !PT ;  /* 0x0000001415147209 */ /* 0x000fe20007800000 */
[----:B------:R-:W-:Y:S01]  /*ede0*/  FMUL R21, R31, UR5 ;  /* 0x000000051f157c20 */ /* 0x000fe20008400000 */
[----:B------:R-:W1:Y:S04]  /*edf0*/  S2R R93, SR_TID.X ;  /* 0x00000000005d7919 */ /* 0x000e680000002100 */
[----:B------:R-:W-:Y:S01]  /*ee00*/  FMNMX R20, R21, R20, !PT ;  /* 0x0000001415147209 */ /* 0x000fe20007800000 */
[----:B------:R-:W-:-:S05]  /*ee10*/  FMUL R21, R34, UR5 ;  /* 0x0000000522157c20 */ /* 0x000fca0008400000 */
[----:B------:R-:W-:Y:S02]  /*ee20*/  FMNMX R20, R21, R20, !PT ;  /* 0x0000001415147209 */ /* 0x000fe40007800000 */
[----:B0-----:R-:W-:Y:S01]  /*ee30*/  FMNMX R13, R13, R14, !PT ;  /* 0x0000000e0d0d7209 */ /* 0x001fe20007800000 */
[----:B------:R-:W-:-:S05]  /*ee40*/  FMUL R14, R35, UR5 ;  /* 0x00000005230e7c20 */ /* 0x000fca0008400000 */
[----:B------:R-:W-:Y:S02]  /*ee50*/  FMNMX R20, R14, R20, !PT ;  /* 0x000000140e147209 */ /* 0x000fe40007800000 */
[----:B------:R-:W0:Y:S01]  /*ee60*/  SHFL.BFLY PT, R14, R13, 0x1, 0x1f ;  /* 0x0c201f000d0e7f89 */ /* 0x000e2200000e0000 */
[----:B------:R-:W-:-:S04]  /*ee70*/  FFMA R107, R107, UR5, -R11 ;  /* 0x000000056b6b7c23 */ /* 0x000fc8000800080b */
[----:B------:R-:W-:Y:S01]  /*ee80*/  FMUL R107, R107, 1.4426950216293334961 ;  /* 0x3fb8aa3b6b6b7820 */ /* 0x000fe20000400000 */
[----:B-1----:R-:W-:-:S03]  /*ee90*/  SHF.L.U32 R99, R93, 0x1, RZ ;  /* 0x000000015d637819 */ /* 0x002fc600000006ff */
[----:B------:R-:W1:Y:S01]  /*eea0*/  MUFU.EX2 R2, R107 ;  /* 0x0000006b00027308 */ /* 0x000e620000000800 */
[----:B------:R-:W-:Y:S01]  /*eeb0*/  LEA R99, R93, R99, 0x8 ;  /* 0x000000635d637211 */ /* 0x000fe200078e40ff */
[----:B------:R-:W-:-:S03]  /*eec0*/  FFMA R132, R132, UR5, -R7 ;  /* 0x0000000584847c23 */ /* 0x000fc60008000807 */
[----:B------:R-:W-:Y:S02]  /*eed0*/  LOP3.LUT R99, R99, 0x407e, RZ, 0xc0, !PT ;  /* 0x0000407e63637812 */ /* 0x000fe400078ec0ff */
[----:B0-----:R-:W-:Y:S02]  /*eee0*/  FMNMX R13, R13, R14, !PT ;  /* 0x0000000e0d0d7209 */ /* 0x001fe40007800000 */
[----:B------:R-:W-:Y:S01]  /*eef0*/  LOP3.LUT R99, R99, 0x10, RZ, 0x3c, !PT ;  /* 0x0000001063637812 */ /* 0x000fe200078e3cff */
[----:B------:R-:W-:Y:S01]  /*ef00*/  FMUL R132, R132, 1.4426950216293334961 ;  /* 0x3fb8aa3b84847820 */ /* 0x000fe20000400000 */
[----:B-1----:R-:W-:Y:S04]  /*ef10*/  STL [R1+0x100], R2 ;  /* 0x0001000201007387 */ /* 0x002fe80000100800 */
[----:B------:R-:W-:Y:S01]  /*ef20*/  STL [R1+0x7ec], R11 ;  /* 0x0007ec0b01007387 */ /* 0x000fe20000100800 */
[----:B------:R-:W-:Y:S03]  /*ef30*/  MUFU.EX2 R92, R132 ;  /* 0x00000084005c7308 */ /* 0x000fe60000000800 */
[----:B------:R0:W-:Y:S04]  /*ef40*/  STS.U16 [R99+UR4+0x9080], R194 ;  /* 0x009080c263007988 */ /* 0x0001e80008000404 */
[----:B------:R1:W-:Y:S04]  /*ef50*/  STS.U16 [R99+UR4+0x9480], R195 ;  /* 0x009480c363007988 */ /* 0x0003e80008000404 */
[----:B------:R4:W-:Y:S04]  /*ef60*/  STS.U16 [R99+UR4+0x9880], R167 ;  /* 0x009880a763007988 */ /* 0x0009e80008000404 */
[----:B0-----:R-:W3:Y:S04]  /*ef70*/  LDL.LU R194, [R1+0x968] ;  /* 0x0009680001c27983 */ /* 0x001ee80000300800 */
[----:B-1----:R-:W3:Y:S04]  /*ef80*/  LDL.LU R195, [R1+0x964] ;  /* 0x0009640001c37983 */ /* 0x002ee80000300800 */
[----:B----4-:R-:W4:Y:S04]  /*ef90*/  LDL.LU R167, [R1+0x960] ;  /* 0x0009600001a77983 */ /* 0x010f280000300800 */
[----:B------:R0:W-:Y:S04]  /*efa0*/  STS.U16 [R99+UR4+0x9c80], R200 ;  /* 0x009c80c863007988 */ /* 0x0001e80008000404 */
[----:B------:R1:W-:Y:S04]  /*efb0*/  STS.U16 [R99+UR4+0xa080], R172 ;  /* 0x00a080ac63007988 */ /* 0x0003e80008000404 */
[----:B------:R1:W-:Y:S04]  /*efc0*/  STS.U16 [R99+UR4+0xa480], R15 ;  /* 0x00a4800f63007988 */ /* 0x0003e80008000404 */
[----:B0-----:R-:W4:Y:S04]  /*efd0*/  LDL.LU R200, [R1+0x95c] ;  /* 0x00095c0001c87983 */ /* 0x001f280000300800 */
[----:B------:R0:W-:Y:S01]  /*efe0*/  STS.U16 [R99+UR4+0xa880], R19 ;  /* 0x00a8801363007988 */ /* 0x0001e20008000404 */
[----:B--2---:R-:W-:-:S05]  /*eff0*/  FMNMX R13, R13, R90, !PT ;  /* 0x0000005a0d0d7209 */ /* 0x004fca0007800000 */
[----:B------:R-:W-:-:S04]  /*f000*/  FFMA R49, R49, UR5, -R13 ;  /* 0x0000000531317c23 */ /* 0x000fc8000800080d */
[----:B------:R-:W-:-:S04]  /*f010*/  FMUL R49, R49, 1.4426950216293334961 ;  /* 0x3fb8aa3b31317820 */ /* 0x000fc80000400000 */
[----:B------:R2:W-:Y:S02]  /*f020*/  MUFU.EX2 R132, R49 ;  /* 0x0000003100847308 */ /* 0x0005e40000000800 */
[----:B--2---:R-:W2:Y:S04]  /*f030*/  LDL.LU R49, [R1+0x128] ;  /* 0x0001280001317983 */ /* 0x004ea80000300800 */
[----:B-1----:R-:W4:Y:S04]  /*f040*/  LDL.LU R172, [R1+0x958] ;  /* 0x0009580001ac7983 */ /* 0x002f280000300800 */
[----:B------:R-:W2:Y:S04]  /*f050*/  LDL.LU R15, [R1+0x954] ;  /* 0x00095400010f7983 */ /* 0x000ea80000300800 */
[----:B------:R-:W-:Y:S04]  /*f060*/  STL [R1+0x7f0], R13 ;  /* 0x0007f00d01007387 */ /* 0x000fe80000100800 */
[----:B0-----:R-:W3:Y:S01]  /*f070*/  LDL.LU R19, [R1+0x950] ;  /* 0x0009500001137983 */ /* 0x001ee20000300800 */
[--C-:B------:R-:W-:Y:S01]  /*f080*/  FFMA R88, R88, UR5, -R7.reuse ;  /* 0x0000000558587c23 */ /* 0x100fe20008000807 */
[----:B------:R-:W-:-:S03]  /*f090*/  FFMA R136, R136, UR5, -R7 ;  /* 0x0000000588887c23 */ /* 0x000fc60008000807 */
[----:B------:R-:W-:Y:S01]  /*f0a0*/  FMUL R88, R88, 1.4426950216293334961 ;  /* 0x3fb8aa3b58587820 */ /* 0x000fe20000400000 */
[----:B------:R-:W-:Y:S01]  /*f0b0*/  FMUL R136, R136, 1.4426950216293334961 ;  /* 0x3fb8aa3b88887820 */ /* 0x000fe20000400000 */
[--C-:B------:R-:W-:Y:S02]  /*f0c0*/  FFMA R149, R149, UR5, -R7.reuse ;  /* 0x0000000595957c23 */ /* 0x100fe40008000807 */
[----:B------:R-:W-:Y:S01]  /*f0d0*/  MUFU.EX2 R22, R88 ;  /* 0x0000005800167308 */ /* 0x000fe20000000800 */
[--C-:B------:R-:W-:Y:S01]  /*f0e0*/  FFMA R148, R148, UR5, -R7.reuse ;  /* 0x0000000594947c23 */ /* 0x100fe20008000807 */
[----:B------:R-:W-:Y:S01]  /*f0f0*/  FFMA R120, R120, UR5, -R7 ;  /* 0x0000000578787c23 */ /* 0x000fe20008000807 */
[----:B------:R-:W-:-:S05]  /*f100*/  FMUL R149, R149, 1.4426950216293334961 ;  /* 0x3fb8aa3b95957820 */ /* 0x000fca0000400000 */
[----:B------:R-:W0:Y:S01]  /*f110*/  MUFU.EX2 R88, R136 ;  /* 0x0000008800587308 */ /* 0x000e220000000800 */
[----:B------:R-:W-:Y:S01]  /*f120*/  FFMA R144, R144, UR5, -R7 ;  /* 0x0000000590907c23 */ /* 0x000fe20008000807 */
[----:B------:R-:W-:Y:S01]  /*f130*/  FMUL R148, R148, 1.4426950216293334961 ;  /* 0x3fb8aa3b94947820 */ /* 0x000fe20000400000 */
[----:B------:R-:W-:Y:S02]  /*f140*/  FMUL R120, R120, 1.4426950216293334961 ;  /* 0x3fb8aa3b78787820 */ /* 0x000fe40000400000 */
[----:B------:R-:W-:-:S03]  /*f150*/  FMUL R144, R144, 1.4426950216293334961 ;  /* 0x3fb8aa3b90907820 */ /* 0x000fc60000400000 */
[----:B------:R-:W1:Y:S01]  /*f160*/  MUFU.EX2 R101, R149 ;  /* 0x0000009500657308 */ /* 0x000e620000000800 */
[----:B------:R-:W-:-:S07]  /*f170*/  FFMA R115, R115, UR5, -R11 ;  /* 0x0000000573737c23 */ /* 0x000fce000800080b */
[----:B------:R-:W1:Y:S01]  /*f180*/  MUFU.EX2 R104, R148 ;  /* 0x0000009400687308 */ /* 0x000e620000000800 */
[--C-:B------:R-:W-:Y:S01]  /*f190*/  FFMA R118, R118, UR5, -R11.reuse ;  /* 0x0000000576767c23 */ /* 0x100fe2000800080b */
[----:B------:R-:W-:Y:S01]  /*f1a0*/  FFMA R114, R114, UR5, -R11 ;  /* 0x0000000572727c23 */ /* 0x000fe2000800080b */
[----:B0-----:R-:W-:-:S05]  /*f1b0*/  MOV R94, R88 ;  /* 0x00000058005e7202 */ /* 0x001fca0000000f00 */
[----:B------:R-:W-:Y:S01]  /*f1c0*/  MUFU.EX2 R105, R120 ;  /* 0x0000007800697308 */ /* 0x000fe20000000800 */
[----:B------:R-:W-:-:S07]  /*f1d0*/  FMUL R115, R115, 1.4426950216293334961 ;  /* 0x3fb8aa3b73737820 */ /* 0x000fce0000400000 */
[----:B------:R-:W0:Y:S01]  /*f1e0*/  MUFU.EX2 R120, R144 ;  /* 0x0000009000787308 */ /* 0x000e220000000800 */
[----:B------:R-:W-:Y:S01]  /*f1f0*/  FMUL R118, R118, 1.4426950216293334961 ;  /* 0x3fb8aa3b76767820 */ /* 0x000fe20000400000 */
[----:B------:R-:W-:Y:S01]  /*f200*/  FFMA R122, R122, UR5, -R11 ;  /* 0x000000057a7a7c23 */ /* 0x000fe2000800080b */
[----:B------:R-:W-:Y:S01]  /*f210*/  FMUL R114, R114, 1.4426950216293334961 ;  /* 0x3fb8aa3b72727820 */ /* 0x000fe20000400000 */
[----:B------:R-:W-:Y:S01]  /*f220*/  MOV R103, R94 ;  /* 0x0000005e00677202 */ /* 0x000fe20000000f00 */
[----:B------:R-:W-:Y:S01]  /*f230*/  STS.U16 [R99+UR4+0xac80], R252 ;  /* 0x00ac80fc63007988 */ /* 0x000fe20008000404 */
[----:B------:R-:W-:Y:S01]  /*f240*/  FMUL R122, R122, 1.4426950216293334961 ;  /* 0x3fb8aa3b7a7a7820 */ /* 0x000fe20000400000 */
[----:B-1----:R-:W-:Y:S01]  /*f250*/  MOV R107, R101 ;  /* 0x00000065006b7202 */ /* 0x002fe20000000f00 */
[----:B------:R1:W-:Y:S01]  /*f260*/  MUFU.EX2 R230, R115 ;  /* 0x0000007300e67308 */ /* 0x0003e20000000800 */
[----:B------:R-:W-:Y:S01]  /*f270*/  STS.U16 [R99+UR4+0xb080], R249 ;  /* 0x00b080f963007988 */ /* 0x000fe20008000404 */
[----:B------:R-:W-:-:S03]  /*f280*/  FFMA R29, R29, UR5, -R13 ;  /* 0x000000051d1d7c23 */ /* 0x000fc6000800080d */
[----:B------:R-:W-:Y:S03]  /*f290*/  STS.U16 [R99+UR4+0xb480], R241 ;  /* 0x00b480f163007988 */ /* 0x000fe60008000404 */
[----:B------:R0:W-:Y:S01]  /*f2a0*/  MUFU.EX2 R229, R118 ;  /* 0x0000007600e57308 */ /* 0x0001e20000000800 */
[----:B-1----:R-:W4:Y:S04]  /*f2b0*/  LDL.LU R115, [R1+0x124] ;  /* 0x0001240001737983 */ /* 0x002f280000300800 */
[----:B------:R-:W-:Y:S03]  /*f2c0*/  STS.U16 [R99+UR4+0xb880], R238 ;  /* 0x00b880ee63007988 */ /* 0x000fe60008000404 */
[----:B------:R1:W-:Y:S01]  /*f2d0*/  MUFU.EX2 R231, R114 ;  /* 0x0000007200e77308 */ /* 0x0003e20000000800 */
[----:B0-----:R-:W-:Y:S01]  /*f2e0*/  MOV R118, R103 ;  /* 0x0000006700767202 */ /* 0x001fe20000000f00 */
[----:B------:R-:W2:Y:S04]  /*f2f0*/  LDL.LU R101, [R1+0x120] ;  /* 0x0001200001657983 */ /* 0x000ea80000300800 */
[----:B------:R-:W-:Y:S01]  /*f300*/  STS.U16 [R99+UR4+0xbc80], R234 ;  /* 0x00bc80ea63007988 */ /* 0x000fe20008000404 */
[----:B-1----:R-:W-:Y:S01]  /*f310*/  MOV R114, R104 ;  /* 0x0000006800727202 */ /* 0x002fe20000000f00 */
[----:B------:R0:W-:Y:S02]  /*f320*/  MUFU.EX2 R227, R122 ;  /* 0x0000007a00e37308 */ /* 0x0001e40000000800 */
[----:B------:R-:W2:Y:S01]  /*f330*/  LDL.LU R104, [R1+0x11c] ;  /* 0x00011c0001687983 */ /* 0x000ea20000300800 */
[----:B------:R-:W-:Y:S01]  /*f340*/  FMUL R29, R29, 1.4426950216293334961 ;  /* 0x3fb8aa3b1d1d7820 */ /* 0x000fe20000400000 */
[----:B------:R-:W-:Y:S01]  /*f350*/  FFMA R217, R142, UR5, -R11 ;  /* 0x000000058ed97c23 */ /* 0x000fe2000800080b */
[----:B0-----:R-:W-:-:S02]  /*f360*/  MOV R122, R118 ;  /* 0x00000076007a7202 */ /* 0x001fc40000000f00 */
[----:B------:R-:W-:Y:S01]  /*f370*/  MOV R118, R120 ;  /* 0x0000007800767202 */ /* 0x000fe20000000f00 */
[----:B------:R0:W-:Y:S03]  /*f380*/  MUFU.EX2 R142, R29 ;  /* 0x0000001d008e7308 */ /* 0x0001e60000000800 */
[----:B0-----:R-:W-:Y:S01]  /*f390*/  MOV R29, R118 ;  /* 0x00000076001d7202 */ /* 0x001fe20000000f00 */
[----:B---3--:R0:W-:Y:S04]  /*f3a0*/  STS.U16 [R19+UR4+0x8d00], R194 ;  /* 0x008d00c213007988 */ /* 0x0081e80008000404 */
[----:B------:R1:W-:Y:S04]  /*f3b0*/  STS.U16 [R19+UR4+0x9100], R166 ;  /* 0x009100a613007988 */ /* 0x0003e80008000404 */
[----:B------:R3:W-:Y:S04]  /*f3c0*/  STS.U16 [R19+UR4+0x9500], R197 ;  /* 0x009500c513007988 */ /* 0x0007e80008000404 */
[----:B0-----:R-:W2:Y:S04]  /*f3d0*/  LDL.LU R194, [R1+0x94c] ;  /* 0x00094c0001c27983 */ /* 0x001ea80000300800 */
[----:B-1----:R-:W2:Y:S04]  /*f3e0*/  LDL.LU R166, [R1+0x948] ;  /* 0x0009480001a67983 */ /* 0x002ea80000300800 */
[----:B---3--:R-:W3:Y:S04]  /*f3f0*/  LDL.LU R197, [R1+0x944] ;  /* 0x0009440001c57983 */ /* 0x008ee80000300800 */
[----:B------:R0:W-:Y:S04]  /*f400*/  STS.U16 [R19+UR4+0x9900], R169 ;  /* 0x009900a913007988 */ /* 0x0001e80008000404 */
[----:B------:R1:W-:Y:S04]  /*f410*/  STS.U16 [R19+UR4+0x9d00], R10 ;  /* 0x009d000a13007988 */ /* 0x0003e80008000404 */
[----:B------:R1:W-:Y:S04]  /*f420*/  STS.U16 [R19+UR4+0xa100], R191 ;  /* 0x00a100bf13007988 */ /* 0x0003e80008000404 */
[----:B0-----:R-:W3:Y:S04]  /*f430*/  LDL.LU R169, [R1+0x940] ;  /* 0x0009400001a97983 */ /* 0x001ee80000300800 */
[----:B-1----:R-:W3:Y:S04]  /*f440*/  LDL.LU R10, [R1+0x93c] ;  /* 0x00093c00010a7983 */ /* 0x002ee80000300800 */
[----:B------:R-:W3:Y:S04]  /*f450*/  LDL.LU R191, [R1+0x938] ;  /* 0x0009380001bf7983 */ /* 0x000ee80000300800 */
[----:B------:R0:W-:Y:S04]  /*f460*/  STS.U16 [R19+UR4+0xa500], R163 ;  /* 0x00a500a313007988 */ /* 0x0001e80008000404 */
[----:B------:R1:W-:Y:S04]  /*f470*/  STS.U16 [R19+UR4+0xa900], R196 ;  /* 0x00a900c413007988 */ /* 0x0003e80008000404 */
[----:B------:R4:W-:Y:S04]  /*f480*/  STS.U16 [R19+UR4+0xad00], R168 ;  /* 0x00ad00a813007988 */ /* 0x0009e80008000404 */
[----:B0-----:R-:W3:Y:S04]  /*f490*/  LDL.LU R163, [R1+0x934] ;  /* 0x0009340001a37983 */ /* 0x001ee80000300800 */
[----:B-1----:R-:W3:Y:S04]  /*f4a0*/  LDL.LU R196, [R1+0x930] ;  /* 0x0009300001c47983 */ /* 0x002ee80000300800 */
[----:B------:R-:W3:Y:S04]  /*f4b0*/  LDL.LU R118, [R1+0x12c] ;  /* 0x00012c0001767983 */ /* 0x000ee80000300800 */
[----:B----4-:R-:W4:Y:S04]  /*f4c0*/  LDL.LU R168, [R1+0x92c] ;  /* 0x00092c0001a87983 */ /* 0x010f280000300800 */
[----:B------:R0:W-:Y:S04]  /*f4d0*/  STS.U16 [R19+UR4+0xb100], R18 ;  /* 0x00b1001213007988 */ /* 0x0001e80008000404 */
[----:B0-----:R-:W3:Y:S04]  /*f4e0*/  LDL.LU R18, [R1+0x928] ;  /* 0x0009280001127983 */ /* 0x001ee80000300800 */
[----:B------:R-:W-:Y:S04]  /*f4f0*/  STS.U16 [R19+UR4+0x8100], R115 ;  /* 0x0081007313007988 */ /* 0x000fe80008000404 */
[----:B--2---:R-:W-:Y:S04]  /*f500*/  STS.U16 [R19+UR4+0x8500], R101 ;  /* 0x0085006513007988 */ /* 0x004fe80008000404 */
[----:B------:R-:W-:Y:S04]  /*f510*/  STS.U16 [R19+UR4+0x8900], R104 ;  /* 0x0089006813007988 */ /* 0x000fe80008000404 */
[----:B------:R-:W-:Y:S04]  /*f520*/  STS.U16 [R19+UR4+0xb500], R251 ;  /* 0x00b500fb13007988 */ /* 0x000fe80008000404 */
[----:B------:R-:W-:Y:S04]  /*f530*/  STS.U16 [R19+UR4+0xb900], R244 ;  /* 0x00b900f413007988 */ /* 0x000fe80008000404 */
[----:B------:R-:W-:Y:S01]  /*f540*/  STS.U16 [R19+UR4+0xbd00], R235 ;  /* 0x00bd00eb13007988 */ /* 0x000fe20008000404 */
[----:B------:R-:W-:-:S05]  /*f550*/  FMUL R21, R38, UR5 ;  /* 0x0000000526157c20 */ /* 0x000fca0008400000 */
[----:B------:R-:W-:Y:S01]  /*f560*/  FMNMX R20, R21, R20, !PT ;  /* 0x0000001415147209 */ /* 0x000fe20007800000 */
[----:B------:R-:W-:-:S05]  /*f570*/  FMUL R21, R39, UR5 ;  /* 0x0000000527157c20 */ /* 0x000fca0008400000 */
[----:B------:R-:W-:Y:S01]  /*f580*/  FMNMX R20, R21, R20, !PT ;  /* 0x0000001415147209 */ /* 0x000fe20007800000 */
[----:B------:R-:W-:Y:S01]  /*f590*/  FMUL R21, R42, UR5 ;  /* 0x000000052a157c20 */ /* 0x000fe20008400000 */
[----:B------:R-:W-:-:S04]  /*f5a0*/  FMUL R14, R43, UR5 ;  /* 0x000000052b0e7c20 */ /* 0x000fc80008400000 */
[----:B------:R-:W-:Y:S01]  /*f5b0*/  FMNMX R20, R21, R20, !PT ;  /* 0x0000001415147209 */ /* 0x000fe20007800000 */
[----:B------:R-:W-:-:S03]  /*f5c0*/  FMUL R21, R46, UR5 ;  /* 0x000000052e157c20 */ /* 0x000fc60008400000 */
        /* <DEDUP_REMOVED lines=16> */
[----:B---3--:R0:W-:Y:S04]  /*f6d0*/  STS.U16 [R18+UR4+0x8580], R10 ;  /* 0x0085800a12007988 */ /* 0x0081e80008000404 */
[----:B------:R1:W-:Y:S04]  /*f6e0*/  STS.U16 [R18+UR4+0x8980], R15 ;  /* 0x0089800f12007988 */ /* 0x0003e80008000404 */
[----:B------:R2:W-:Y:S04]  /*f6f0*/  STS.U16 [R18+UR4+0x8d80], R16 ;  /* 0x008d801012007988 */ /* 0x0005e80008000404 */
[----:B0-----:R-:W3:Y:S04]  /*f700*/  LDL.LU R10, [R1+0x924] ;  /* 0x00092400010a7983 */ /* 0x001ee80000300800 */
[----:B-1----:R-:W3:Y:S04]  /*f710*/  LDL.LU R15, [R1+0x920] ;  /* 0x00092000010f7983 */ /* 0x002ee80000300800 */
[----:B--2---:R-:W2:Y:S04]  /*f720*/  LDL.LU R16, [R1+0x91c] ;  /* 0x00091c0001107983 */ /* 0x004ea80000300800 */
[----:B------:R0:W-:Y:S04]  /*f730*/  STS.U16 [R18+UR4+0x9180], R17 ;  /* 0x0091801112007988 */ /* 0x0001e80008000404 */
[----:B0-----:R-:W4:Y:S01]  /*f740*/  LDL.LU R17, [R1+0x918] ;  /* 0x0009180001117983 */ /* 0x001f220000300800 */
        /* <DEDUP_REMOVED lines=23> */
[--C-:B------:R-:W-:Y:S01]  /*f8c0*/  FFMA R137, R137, UR5, -R7.reuse ;  /* 0x0000000589897c23 */ /* 0x100fe20008000807 */
[--C-:B------:R-:W-:Y:S01]  /*f8d0*/  FFMA R117, R117, UR5, -R7.reuse ;  /* 0x0000000575757c23 */ /* 0x100fe20008000807 */
[--C-:B------:R-:W-:Y:S02]  /*f8e0*/  FFMA R116, R116, UR5, -R7.reuse ;  /* 0x0000000574747c23 */ /* 0x100fe40008000807 */
[----:B------:R-:W-:Y:S01]  /*f8f0*/  FMNMX R20, R21, R20, !PT ;  /* 0x0000001415147209 */ /* 0x000fe20007800000 */
[----:B------:R-:W-:Y:S01]  /*f900*/  FMUL R21, R86, UR5 ;  /* 0x0000000556157c20 */ /* 0x000fe20008400000 */
[--C-:B------:R-:W-:Y:S01]  /*f910*/  FFMA R140, R140, UR5, -R7.reuse ;  /* 0x000000058c8c7c23 */ /* 0x100fe20008000807 */
[--C-:B------:R-:W-:Y:S01]  /*f920*/  FFMA R109, R109, UR5, -R7.reuse ;  /* 0x000000056d6d7c23 */ /* 0x100fe20008000807 */
[--C-:B------:R-:W-:Y:S01]  /*f930*/  FFMA R121, R121, UR5, -R7.reuse ;  /* 0x0000000579797c23 */ /* 0x100fe20008000807 */
[----:B------:R-:W-:Y:S01]  /*f940*/  FMUL R137, R137, 1.4426950216293334961 ;  /* 0x3fb8aa3b89897820 */ /* 0x000fe20000400000 */
[----:B------:R-:W-:Y:S01]  /*f950*/  FADD R14, -R11, R4 ;  /* 0x000000040b0e7221 */ /* 0x000fe20000000100 */
[----:B------:R-:W-:Y:S01]  /*f960*/  FMUL R117, R117, 1.4426950216293334961 ;  /* 0x3fb8aa3b75757820 */ /* 0x000fe20000400000 */
[--C-:B------:R-:W-:Y:S01]  /*f970*/  FFMA R145, R145, UR5, -R7.reuse ;  /* 0x0000000591917c23 */ /* 0x100fe20008000807 */
[----:B------:R-:W-:Y:S01]  /*f980*/  MOV R4, R22 ;  /* 0x0000001600047202 */ /* 0x000fe20000000f00 */
[----:B------:R-:W-:Y:S01]  /*f990*/  FFMA R141, R141, UR5, -R7 ;  /* 0x000000058d8d7c23 */ /* 0x000fe20008000807 */
[----:B------:R-:W-:Y:S01]  /*f9a0*/  FFMA R24, R24, UR5, -R13 ;  /* 0x0000000518187c23 */ /* 0x000fe2000800080d */
[----:B------:R-:W-:Y:S01]  /*f9b0*/  FMUL R22, R87, UR5 ;  /* 0x0000000557167c20 */ /* 0x000fe20008400000 */
[----:B------:R-:W-:Y:S01]  /*f9c0*/  FMUL R116, R116, 1.4426950216293334961 ;  /* 0x3fb8aa3b74747820 */ /* 0x000fe20000400000 */
[----:B------:R-:W-:Y:S01]  /*f9d0*/  FMUL R140, R140, 1.4426950216293334961 ;  /* 0x3fb8aa3b8c8c7820 */ /* 0x000fe20000400000 */
[----:B------:R-:W-:Y:S01]  /*f9e0*/  FMNMX R20, R21, R20, !PT ;  /* 0x0000001415147209 */ /* 0x000fe20007800000 */
[----:B------:R-:W-:Y:S01]  /*f9f0*/  FMUL R109, R109, 1.4426950216293334961 ;  /* 0x3fb8aa3b6d6d7820 */ /* 0x000fe20000400000 */
[----:B------:R-:W-:Y:S01]  /*fa00*/  FMUL R121, R121, 1.4426950216293334961 ;  /* 0x3fb8aa3b79797820 */ /* 0x000fe20000400000 */
[----:B------:R-:W0:Y:S01]  /*fa10*/  MUFU.EX2 R23, R137 ;  /* 0x0000008900177308 */ /* 0x000e220000000800 */
[----:B------:R-:W-:Y:S01]  /*fa20*/  FMUL R145, R145, 1.4426950216293334961 ;  /* 0x3fb8aa3b91917820 */ /* 0x000fe20000400000 */
[----:B------:R-:W-:Y:S01]  /*fa30*/  FMUL R141, R141, 1.4426950216293334961 ;  /* 0x3fb8aa3b8d8d7820 */ /* 0x000fe20000400000 */
[----:B------:R-:W-:Y:S01]  /*fa40*/  FMUL R24, R24, 1.4426950216293334961 ;  /* 0x3fb8aa3b18187820 */ /* 0x000fe20000400000 */
[----:B------:R-:W-:-:S04]  /*fa50*/  FMNMX R22, R22, R20, !PT ;  /* 0x0000001416167209 */ /* 0x000fc80007800000 */
[----:B------:R-:W-:Y:S01]  /*fa60*/  MUFU.EX2 R108, R117 ;  /* 0x00000075006c7308 */ /* 0x000fe20000000800 */
[----:B------:R-:W-:Y:S01]  /*fa70*/  FFMA R129, R129, UR5, -R7 ;  /* 0x0000000581817c23 */ /* 0x000fe20008000807 */
[----:B------:R1:W-:Y:S06]  /*fa80*/  STS.U16 [R18+UR4+0x9580], R152 ;  /* 0x0095809812007988 */ /* 0x0003ec0008000404 */
[----:B------:R-:W0:Y:S01]  /*fa90*/  MUFU.EX2 R117, R140 ;  /* 0x0000008c00757308 */ /* 0x000e220000000800 */
[----:B------:R-:W-:Y:S01]  /*faa0*/  FFMA R119, R119, UR5, -R11 ;  /* 0x0000000577777c23 */ /* 0x000fe2000800080b */
[----:B------:R0:W-:Y:S06]  /*fab0*/  STS.U16 [R18+UR4+0x9980], R153 ;  /* 0x0099809912007988 */ /* 0x0001ec0008000404 */
[----:B------:R-:W-:Y:S01]  /*fac0*/  MUFU.EX2 R100, R116 ;  /* 0x0000007400647308 */ /* 0x000fe20000000800 */
[----:B-1----:R-:W3:Y:S01]  /*fad0*/  LDL.LU R152, [R1+0x914] ;  /* 0x0009140001987983 */ /* 0x002ee20000300800 */
[----:B------:R-:W-:-:S06]  /*fae0*/  MOV R2, R89 ;  /* 0x0000005900027202 */ /* 0x000fcc0000000f00 */
[----:B------:R-:W-:Y:S01]  /*faf0*/  MUFU.EX2 R0, R109 ;  /* 0x0000006d00007308 */ /* 0x000fe20000000800 */
[----:B0-----:R-:W3:Y:S07]  /*fb00*/  LDL.LU R153, [R1+0x910] ;  /* 0x0009100001997983 */ /* 0x001eee0000300800 */
[----:B------:R-:W-:Y:S01]  /*fb10*/  MUFU.EX2 R116, R121 ;  /* 0x0000007900747308 */ /* 0x000fe20000000800 */
[----:B------:R0:W-:Y:S01]  /*fb20*/  STS.U16 [R18+UR4+0x9d80], R156 ;  /* 0x009d809c12007988 */ /* 0x0001e20008000404 */
[----:B------:R-:W-:-:S06]  /*fb30*/  FMUL R129, R129, 1.4426950216293334961 ;  /* 0x3fb8aa3b81817820 */ /* 0x000fcc0000400000 */
[----:B------:R-:W1:Y:S01]  /*fb40*/  MUFU.EX2 R121, R141 ;  /* 0x0000008d00797308 */ /* 0x000e620000000800 */
[----:B------:R1:W-:Y:S01]  /*fb50*/  STS.U16 [R18+UR4+0xa180], R157 ;  /* 0x00a1809d12007988 */ /* 0x0003e20008000404 */
[----:B------:R-:W-:Y:S01]  /*fb60*/  FFMA R128, R128, UR5, -R7 ;  /* 0x0000000580807c23 */ /* 0x000fe20008000807 */
[--C-:B------:R-:W-:Y:S02]  /*fb70*/  FFMA R147, R147, UR5, -R11.reuse ;  /* 0x0000000593937c23 */ /* 0x100fe4000800080b */
[----:B0-----:R-:W3:Y:S03]  /*fb80*/  LDL.LU R156, [R1+0x90c] ;  /* 0x00090c00019c7983 */ /* 0x001ee60000300800 */
[----:B------:R-:W0:Y:S01]  /*fb90*/  MUFU.EX2 R109, R145 ;  /* 0x00000091006d7308 */ /* 0x000e220000000800 */
[----:B------:R0:W-:Y:S01]  /*fba0*/  STS.U16 [R18+UR4+0xa580], R160 ;  /* 0x00a580a012007988 */ /* 0x0001e20008000404 */
[----:B------:R-:W-:Y:S01]  /*fbb0*/  FMUL R119, R119, 1.4426950216293334961 ;  /* 0x3fb8aa3b77777820 */ /* 0x000fe20000400000 */
[----:B------:R-:W-:-:S02]  /*fbc0*/  FFMA R146, R146, UR5, -R11 ;  /* 0x0000000592927c23 */ /* 0x000fc4000800080b */
[----:B-1----:R-:W3:Y:S03]  /*fbd0*/  LDL.LU R157, [R1+0x908] ;  /* 0x00090800019d7983 */ /* 0x002ee60000300800 */
[----:B------:R1:W-:Y:S01]  /*fbe0*/  MUFU.EX2 R145, R24 ;  /* 0x0000001800917308 */ /* 0x0003e20000000800 */
[----:B------:R1:W-:Y:S01]  /*fbf0*/  STS.U16 [R18+UR4+0xa980], R161 ;  /* 0x00a980a112007988 */ /* 0x0003e20008000404 */
[----:B------:R-:W-:Y:S01]  /*fc00*/  MOV R106, R2 ;  /* 0x00000002006a7202 */ /* 0x000fe20000000f00 */
[----:B------:R-:W-:Y:S02]  /*fc10*/  FFMA R125, R125, UR5, -R7 ;  /* 0x000000057d7d7c23 */ /* 0x000fe40008000807 */
[----:B0-----:R-:W3:Y:S04]  /*fc20*/  LDL.LU R160, [R1+0x904] ;  /* 0x0009040001a07983 */ /* 0x001ee80000300800 */
[----:B-1----:R-:W0:Y:S01]  /*fc30*/  SHFL.BFLY PT, R24, R22, 0x2, 0x1f ;  /* 0x0c401f0016187f89 */ /* 0x002e2200000e0000 */
[----:B------:R-:W1:Y:S01]  /*fc40*/  MUFU.EX2 R96, R129 ;  /* 0x0000008100607308 */ /* 0x000e620000000800 */
[----:B------:R-:W-:-:S02]  /*fc50*/  FFMA R32, R32, UR5, -R13 ;  /* 0x0000000520207c23 */ /* 0x000fc4000800080d */
[----:B------:R-:W3:Y:S01]  /*fc60*/  LDL.LU R161, [R1+0x900] ;  /* 0x0009000001a17983 */ /* 0x000ee20000300800 */
[----:B------:R-:W-:Y:S01]  /*fc70*/  FMUL R128, R128, 1.4426950216293334961 ;  /* 0x3fb8aa3b80807820 */ /* 0x000fe20000400000 */
[----:B------:R-:W-:Y:S02]  /*fc80*/  FMUL R147, R147, 1.4426950216293334961 ;  /* 0x3fb8aa3b93937820 */ /* 0x000fe40000400000 */
[----:B------:R1:W-:Y:S01]  /*fc90*/  STS.U16 [R18+UR4+0xad80], R164 ;  /* 0x00ad80a412007988 */ /* 0x0003e20008000404 */
[----:B------:R-:W-:Y:S01]  /*fca0*/  MOV R5, R23 ;  /* 0x0000001700057202 */ /* 0x000fe20000000f00 */
[----:B------:R1:W-:Y:S02]  /*fcb0*/  MUFU.EX2 R228, R119 ;  /* 0x0000007700e47308 */ /* 0x0003e40000000800 */
[----:B------:R-:W-:Y:S01]  /*fcc0*/  STS.U16 [R18+UR4+0x8180], R118 ;  /* 0x0081807612007988 */ /* 0x000fe20008000404 */
[----:B------:R-:W-:Y:S01]  /*fcd0*/  FMUL R146, R146, 1.4426950216293334961 ;  /* 0x3fb8aa3b92927820 */ /* 0x000fe20000400000 */
[----:B------:R-:W-:-:S02]  /*fce0*/  FFMA R150, R150, UR5, -R11 ;  /* 0x0000000596967c23 */ /* 0x000fc4000800080b */
[----:B------:R0:W-:Y:S01]  /*fcf0*/  STS.U16 [R18+UR4+0xb180], R165 ;  /* 0x00b180a512007988 */ /* 0x0001e20008000404 */
[----:B------:R-:W-:-:S03]  /*fd00*/  FFMA R28, R28, UR5, -R13 ;  /* 0x000000051c1c7c23 */ /* 0x000fc6000800080d */
[----:B-1----:R-:W3:Y:S01]  /*fd10*/  LDL.LU R164, [R1+0x8fc] ;  /* 0x0008fc0001a47983 */ /* 0x002ee20000300800 */
[----:B------:R-:W-:-:S03]  /*fd20*/  MOV R119, R106 ;  /* 0x0000006a00777202 */ /* 0x000fc60000000f00 */
[----:B------:R-:W-:Y:S04]  /*fd30*/  STS.U16 [R18+UR4+0xb580], R250 ;  /* 0x00b580fa12007988 */ /* 0x000fe80008000404 */
[----:B------:R-:W-:Y:S04]  /*fd40*/  STS.U16 [R18+UR4+0xb980], R243 ;  /* 0x00b980f312007988 */ /* 0x000fe80008000404 */
[----:B------:R-:W-:Y:S01]  /*fd50*/  STS.U16 [R18+UR4+0xbd80], R237 ;  /* 0x00bd80ed12007988 */ /* 0x000fe20008000404 */
[----:B------:R-:W-:-:S03]  /*fd60*/  FMUL R125, R125, 1.4426950216293334961 ;  /* 0x3fb8aa3b7d7d7820 */ /* 0x000fc60000400000 */
[----:B0-----:R-:W3:Y:S01]  /*fd70*/  LDL.LU R165, [R1+0x8f8] ;  /* 0x0008f80001a57983 */ /* 0x001ee20000300800 */
[----:B------:R-:W-:Y:S01]  /*fd80*/  FFMA R123, R123, UR5, -R11 ;  /* 0x000000057b7b7c23 */ /* 0x000fe2000800080b */
[----:B------:R-:W-:Y:S01]  /*fd90*/  FMUL R32, R32, 1.4426950216293334961 ;  /* 0x3fb8aa3b20207820 */ /* 0x000fe20000400000 */
[----:B------:R-:W-:Y:S01]  /*fda0*/  FFMA R33, R33, UR5, -R13 ;  /* 0x0000000521217c23 */ /* 0x000fe2000800080d */
[----:B------:R-:W-:Y:S01]  /*fdb0*/  MOV R106, R117 ;  /* 0x00000075006a7202 */ /* 0x000fe20000000f00 */
[----:B------:R-:W0:Y:S01]  /*fdc0*/  MUFU.EX2 R97, R128 ;  /* 0x0000008000617308 */ /* 0x000e220000000800 */
[----:B------:R-:W-:Y:S01]  /*fdd0*/  MOV R102, R5 ;  /* 0x0000000500667202 */ /* 0x000fe20000000f00 */
[----:B------:R-:W-:Y:S01]  /*fde0*/  FFMA R139, R139, UR5, -R11 ;  /* 0x000000058b8b7c23 */ /* 0x000fe2000800080b */
[----:B------:R-:W-:Y:S01]  /*fdf0*/  FMUL R28, R28, 1.4426950216293334961 ;  /* 0x3fb8aa3b1c1c7820 */ /* 0x000fe20000400000 */
[----:B------:R-:W-:Y:S01]  /*fe00*/  FMUL R123, R123, 1.4426950216293334961 ;  /* 0x3fb8aa3b7b7b7820 */ /* 0x000fe20000400000 */
[----:B------:R-:W-:-:S03]  /*fe10*/  FMUL R33, R33, 1.4426950216293334961 ;  /* 0x3fb8aa3b21217820 */ /* 0x000fc60000400000 */
[----:B------:R1:W-:Y:S01]  /*fe20*/  MUFU.EX2 R148, R147 ;  /* 0x0000009300947308 */ /* 0x0003e20000000800 */
[----:B------:R-:W-:Y:S01]  /*fe30*/  FFMA R36, R36, UR5, -R13 ;  /* 0x0000000524247c23 */ /* 0x000fe2000800080d */
[----:B------:R-:W-:Y:S01]  /*fe40*/  MOV R115, R107 ;  /* 0x0000006b00737202 */ /* 0x000fe20000000f00 */
[----:B------:R-:W-:Y:S01]  /*fe50*/  FFMA R124, R124, UR5, -R7 ;  /* 0x000000057c7c7c23 */ /* 0x000fe20008000807 */
[----:B------:R-:W-:Y:S01]  /*fe60*/  FFMA R216, R143, UR5, -R11 ;  /* 0x000000058fd87c23 */ /* 0x000fe2000800080b */
[----:B------:R-:W-:-:S03]  /*fe70*/  MOV R107, R102 ;  /* 0x00000066006b7202 */ /* 0x000fc60000000f00 */
[----:B------:R0:W-:Y:S01]  /*fe80*/  MUFU.EX2 R149, R146 ;  /* 0x0000009200957308 */ /* 0x0001e20000000800 */
[----:B-1----:R-:W-:Y:S01]  /*fe90*/  FMUL R147, R150, 1.4426950216293334961 ;  /* 0x3fb8aa3b96937820 */ /* 0x002fe20000400000 */
[----:B------:R-:W-:Y:S01]  /*fea0*/  MOV R150, R121 ;  /* 0x0000007900967202 */ /* 0x000fe20000000f00 */
[--C-:B------:R-:W-:Y:S01]  /*feb0*/  FFMA R138, R138, UR5, -R11.reuse ;  /* 0x000000058a8a7c23 */ /* 0x100fe2000800080b */
[----:B------:R-:W-:Y:S01]  /*fec0*/  FMUL R139, R139, 1.4426950216293334961 ;  /* 0x3fb8aa3b8b8b7820 */ /* 0x000fe20000400000 */
[----:B------:R-:W-:-:S03]  /*fed0*/  FFMA R95, R95, UR5, -R11 ;  /* 0x000000055f5f7c23 */ /* 0x000fc6000800080b */
[----:B------:R1:W-:Y:S01]  /*fee0*/  MUFU.EX2 R141, R32 ;  /* 0x00000020008d7308 */ /* 0x0003e20000000800 */
[--C-:B0-----:R-:W-:Y:S01]  /*fef0*/  FFMA R146, R151, UR5, -R11.reuse ;  /* 0x0000000597927c23 */ /* 0x101fe2000800080b */
[----:B------:R-:W-:Y:S01]  /*ff00*/  MOV R151, R106 ;  /* 0x0000006a00977202 */ /* 0x000fe20000000f00 */
[--C-:B------:R-:W-:Y:S01]  /*ff10*/  FFMA R98, R98, UR5, -R11.reuse ;  /* 0x0000000562627c23 */ /* 0x100fe2000800080b */
[--C-:B------:R-:W-:Y:S01]  /*ff20*/  FFMA R110, R110, UR5, -R11.reuse ;  /* 0x000000056e6e7c23 */ /* 0x100fe2000800080b */
[--C-:B------:R-:W-:Y:S01]  /*ff30*/  FFMA R111, R111, UR5, -R11.reuse ;  /* 0x000000056f6f7c23 */ /* 0x100fe2000800080b */
[--C-:B------:R-:W-:Y:S01]  /*ff40*/  FFMA R126, R126, UR5, -R11.reuse ;  /* 0x000000057e7e7c23 */ /* 0x100fe2000800080b */
[--C-:B------:R-:W-:Y:S01]  /*ff50*/  FFMA R224, R127, UR5, -R11.reuse ;  /* 0x000000057fe07c23 */ /* 0x100fe2000800080b */
[----:B------:R-:W0:Y:S01]  /*ff60*/  MUFU.EX2 R125, R125 ;  /* 0x0000007d007d7308 */ /* 0x000e220000000800 */
[----:B-1----:R-:W-:Y:S01]  /*ff70*/  MOV R32, R109 ;  /* 0x0000006d00207202 */ /* 0x002fe20000000f00 */
[--C-:B------:R-:W-:Y:S01]  /*ff80*/  FFMA R223, R130, UR5, -R11.reuse ;  /* 0x0000000582df7c23 */ /* 0x100fe2000800080b */
[--C-:B------:R-:W-:Y:S01]  /*ff90*/  FFMA R222, R131, UR5, -R11.reuse ;  /* 0x0000000583de7c23 */ /* 0x100fe2000800080b */
[--C-:B------:R-:W-:Y:S01]  /*ffa0*/  FFMA R221, R134, UR5, -R11.reuse ;  /* 0x0000000586dd7c23 */ /* 0x100fe2000800080b */
[----:B------:R-:W-:Y:S01]  /*ffb0*/  FFMA R135, R135, UR5, -R11 ;  /* 0x0000000587877c23 */ /* 0x000fe2000800080b */
[----:B------:R-:W-:-:S02]  /*ffc0*/  FFMA R25, R25, UR5, -R13 ;  /* 0x0000000519197c23 */ /* 0x000fc4000800080d */
[----:B------:R1:W-:Y:S01]  /*ffd0*/  MUFU.EX2 R143, R28 ;  /* 0x0000001c008f7308 */ /* 0x0003e20000000800 */
[----:B------:R-:W-:Y:S01]  /*ffe0*/  FMUL R36, R36, 1.4426950216293334961 ;  /* 0x3fb8aa3b24247820 */ /* 0x000fe20000400000 */
[--C-:B------:R-:W-:Y:S01]  /*fff0*/  FFMA R37, R37, UR5, -R13.reuse ;  /* 0x0000000525257c23 */ /* 0x100fe2000800080d */
[----:B------:R-:W-:Y:S01]  /*10000*/  MOV R6, R92 ;  /* 0x0000005c00067202 */ /* 0x000fe20000000f00 */
[----:B------:R-:W-:Y:S01]  /*10010*/  FMUL R124, R124, 1.4426950216293334961 ;  /* 0x3fb8aa3b7c7c7820 */ /* 0x000fe20000400000 */
[----:B------:R-:W-:Y:S01]  /*10020*/  MOV R11, R151 ;  /* 0x00000097000b7202 */ /* 0x000fe20000000f00 */
[----:B------:R-:W-:Y:S02]  /*10030*/  FMUL R138, R138, 1.4426950216293334961 ;  /* 0x3fb8aa3b8a8a7820 */ /* 0x000fe40000400000 */
[----:B------:R0:W-:Y:S01]  /*10040*/  MUFU.EX2 R226, R123 ;  /* 0x0000007b00e27308 */ /* 0x0001e20000000800 */
[----:B-1----:R-:W-:Y:S01]  /*10050*/  MOV R28, R150 ;  /* 0x00000096001c7202 */ /* 0x002fe20000000f00 */
[----:B------:R-:W-:Y:S01]  /*10060*/  FMUL R25, R25, 1.4426950216293334961 ;  /* 0x3fb8aa3b19197820 */ /* 0x000fe20000400000 */
[----:B------:R-:W-:Y:S01]  /*10070*/  FMUL R37, R37, 1.4426950216293334961 ;  /* 0x3fb8aa3b25257820 */ /* 0x000fe20000400000 */
[----:B------:R-:W-:-:S04]  /*10080*/  FFMA R40, R40, UR5, -R13 ;  /* 0x0000000528287c23 */ /* 0x000fc8000800080d */
[----:B------:R1:W-:Y:S01]  /*10090*/  MUFU.EX2 R140, R33 ;  /* 0x00000021008c7308 */ /* 0x0003e20000000800 */
[----:B0-----:R-:W-:Y:S02]  /*100a0*/  MOV R123, R107 ;  /* 0x0000006b007b7202 */ /* 0x001fe40000000f00 */
[----:B------:R-:W-:Y:S02]  /*100b0*/  FMNMX R24, R22, R24, !PT ;  /* 0x0000001816187209 */ /* 0x000fe40007800000 */
[----:B------:R-:W-:Y:S02]  /*100c0*/  MOV R5, R6 ;  /* 0x0000000600057202 */ /* 0x000fe40000000f00 */
[----:B-1----:R-:W-:Y:S01]  /*100d0*/  MOV R33, R32 ;  /* 0x0000002000217202 */ /* 0x002fe20000000f00 */
[----:B------:R-:W-:Y:S01]  /*100e0*/  MUFU.EX2 R218, R139 ;  /* 0x0000008b00da7308 */ /* 0x000fe20000000800 */
[----:B------:R-:W-:Y:S02]  /*100f0*/  MOV R32, R29 ;  /* 0x0000001d00207202 */ /* 0x000fe40000000f00 */
[----:B------:R-:W-:-:S02]  /*10100*/  MOV R29, R28 ;  /* 0x0000001c001d7202 */ /* 0x000fc40000000f00 */
[----:B------:R-:W-:Y:S02]  /*10110*/  MOV R28, R11 ;  /* 0x0000000b001c7202 */ /* 0x000fe40000000f00 */
[----:B------:R-:W-:Y:S01]  /*10120*/  MOV R2, R96 ;  /* 0x0000006000027202 */ /* 0x000fe20000000f00 */
[----:B------:R0:W-:Y:S01]  /*10130*/  MUFU.EX2 R139, R36 ;  /* 0x00000024008b7308 */ /* 0x0001e20000000800 */
[----:B------:R-:W-:Y:S02]  /*10140*/  MOV R11, R123 ;  /* 0x0000007b000b7202 */ /* 0x000fe40000000f00 */
[----:B------:R-:W-:Y:S01]  /*10150*/  MOV R123, R122 ;  /* 0x0000007a007b7202 */ /* 0x000fe20000000f00 */
[----:B----4-:R1:W-:Y:S04]  /*10160*/  STS.U16 [R17+UR4+0x8200], R168 ;  /* 0x008200a811007988 */ /* 0x0103e80008000404 */
[----:B------:R4:W-:Y:S04]  /*10170*/  STS.U16 [R17+UR4+0x8600], R169 ;  /* 0x008600a911007988 */ /* 0x0009e80008000404 */
[----:B------:R2:W-:Y:S04]  /*10180*/  STS.U16 [R17+UR4+0x8a00], R172 ;  /* 0x008a00ac11007988 */ /* 0x0005e80008000404 */
[----:B-1----:R-:W3:Y:S04]  /*10190*/  LDL.LU R168, [R1+0x8f4] ;  /* 0x0008f40001a87983 */ /* 0x002ee80000300800 */
[----:B----4-:R-:W4:Y:S04]  /*101a0*/  LDL.LU R169, [R1+0x8f0] ;  /* 0x0008f00001a97983 */ /* 0x010f280000300800 */
[----:B--2---:R-:W2:Y:S04]  /*101b0*/  LDL.LU R172, [R1+0x8ec] ;  /* 0x0008ec0001ac7983 */ /* 0x004ea80000300800 */
[----:B------:R1:W-:Y:S04]  /*101c0*/  STS.U16 [R17+UR4+0x8e00], R173 ;  /* 0x008e00ad11007988 */ /* 0x0003e80008000404 */
[----:B------:R0:W-:Y:S04]  /*101d0*/  STS.U16 [R17+UR4+0x9200], R176 ;  /* 0x009200b011007988 */ /* 0x0001e80008000404 */
[----:B------:R0:W-:Y:S04]  /*101e0*/  STS.U16 [R17+UR4+0x9600], R177 ;  /* 0x009600b111007988 */ /* 0x0001e80008000404 */
[----:B-1----:R-:W4:Y:S04]  /*101f0*/  LDL.LU R173, [R1+0x8e8] ;  /* 0x0008e80001ad7983 */ /* 0x002f280000300800 */
[----:B0-----:R-:W2:Y:S04]  /*10200*/  LDL.LU R176, [R1+0x8e4] ;  /* 0x0008e40001b07983 */ /* 0x001ea80000300800 */
[----:B------:R-:W4:Y:S04]  /*10210*/  LDL.LU R177, [R1+0x8e0] ;  /* 0x0008e00001b17983 */ /* 0x000f280000300800 */
[----:B------:R0:W-:Y:S04]  /*10220*/  STS.U16 [R17+UR4+0x9a00], R180 ;  /* 0x009a00b411007988 */ /* 0x0001e80008000404 */
[----:B------:R1:W-:Y:S04]  /*10230*/  STS.U16 [R17+UR4+0x9e00], R181 ;  /* 0x009e00b511007988 */ /* 0x0003e80008000404 */
[----:B------:R1:W-:Y:S04]  /*10240*/  STS.U16 [R17+UR4+0xa200], R184 ;  /* 0x00a200b811007988 */ /* 0x0003e80008000404 */
[----:B0-----:R-:W2:Y:S04]  /*10250*/  LDL.LU R180, [R1+0x8dc] ;  /* 0x0008dc0001b47983 */ /* 0x001ea80000300800 */
[----:B-1----:R-:W4:Y:S04]  /*10260*/  LDL.LU R181, [R1+0x8d8] ;  /* 0x0008d80001b57983 */ /* 0x002f280000300800 */
[----:B------:R-:W2:Y:S04]  /*10270*/  LDL.LU R184, [R1+0x8d4] ;  /* 0x0008d40001b87983 */ /* 0x000ea80000300800 */
[----:B------:R0:W-:Y:S04]  /*10280*/  STS.U16 [R17+UR4+0xa600], R185 ;  /* 0x00a600b911007988 */ /* 0x0001e80008000404 */
[----:B------:R1:W-:Y:S04]  /*10290*/  STS.U16 [R17+UR4+0xaa00], R188 ;  /* 0x00aa00bc11007988 */ /* 0x0003e80008000404 */
[----:B------:R1:W-:Y:S04]  /*102a0*/  STS.U16 [R17+UR4+0xae00], R189 ;  /* 0x00ae00bd11007988 */ /* 0x0003e80008000404 */
[----:B0-----:R-:W4:Y:S04]  /*102b0*/  LDL.LU R185, [R1+0x8d0] ;  /* 0x0008d00001b97983 */ /* 0x001f280000300800 */
[----:B-1----:R-:W2:Y:S04]  /*102c0*/  LDL.LU R188, [R1+0x8cc] ;  /* 0x0008cc0001bc7983 */ /* 0x002ea80000300800 */
[----:B------:R-:W4:Y:S04]  /*102d0*/  LDL.LU R189, [R1+0x8c8] ;  /* 0x0008c80001bd7983 */ /* 0x000f280000300800 */
[----:B------:R0:W-:Y:S01]  /*102e0*/  STS.U16 [R17+UR4+0xb200], R192 ;  /* 0x00b200c011007988 */ /* 0x0001e20008000404 */
[----:B------:R-:W-:-:S03]  /*102f0*/  MOV R36, R33 ;  /* 0x0000002100247202 */ /* 0x000fc60000000f00 */
[----:B------:R1:W-:Y:S04]  /*10300*/  STS.U16 [R17+UR4+0xb600], R193 ;  /* 0x00b600c111007988 */ /* 0x0003e80008000404 */
[----:B------:R-:W-:Y:S04]  /*10310*/  STS.U16 [R17+UR4+0xba00], R245 ;  /* 0x00ba00f511007988 */ /* 0x000fe80008000404 */
[----:B0-----:R-:W2:Y:S04]  /*10320*/  LDL.LU R192, [R1+0x8c4] ;  /* 0x0008c40001c07983 */ /* 0x001ea80000300800 */
[----:B------:R-:W-:Y:S01]  /*10330*/  STS.U16 [R17+UR4+0xbe00], R236 ;  /* 0x00be00ec11007988 */ /* 0x000fe20008000404 */
[----:B------:R-:W-:-:S03]  /*10340*/  MOV R33, R32 ;  /* 0x0000002000217202 */ /* 0x000fc60000000f00 */
[----:B-1----:R-:W4:Y:S04]  /*10350*/  LDL.LU R193, [R1+0x8c0] ;  /* 0x0008c00001c17983 */ /* 0x002f280000300800 */
[----:B------:R0:W-:Y:S01]  /*10360*/  STS.U16 [R16+UR4+0x8280], R196 ;  /* 0x008280c410007988 */ /* 0x0001e20008000404 */
[----:B------:R-:W1:Y:S03]  /*10370*/  MUFU.EX2 R124, R124 ;  /* 0x0000007c007c7308 */ /* 0x000e660000000800 */
[----:B------:R0:W-:Y:S01]  /*10380*/  STS.U16 [R16+UR4+0x8680], R197 ;  /* 0x008680c510007988 */ /* 0x0001e20008000404 */
[----:B------:R-:W-:-:S03]  /*10390*/  MOV R122, R119 ;  /* 0x00000077007a7202 */ /* 0x000fc60000000f00 */
[----:B------:R1:W-:Y:S01]  /*103a0*/  STS.U16 [R16+UR4+0x8a80], R200 ;  /* 0x008a80c810007988 */ /* 0x0003e20008000404 */
[----:B------:R-:W-:Y:S03]  /*103b0*/  MUFU.EX2 R219, R138 ;  /* 0x0000008a00db7308 */ /* 0x000fe60000000800 */
[----:B0-----:R-:W2:Y:S01]  /*103c0*/  LDL.LU R196, [R1+0x8bc] ;  /* 0x0008bc0001c47983 */ /* 0x001ea20000300800 */
[----:B------:R-:W-:-:S03]  /*103d0*/  MOV R32, R29 ;  /* 0x0000001d00207202 */ /* 0x000fc60000000f00 */
[----:B------:R-:W4:Y:S01]  /*103e0*/  LDL.LU R197, [R1+0x8b8] ;  /* 0x0008b80001c57983 */ /* 0x000f220000300800 */
[----:B------:R-:W-:Y:S01]  /*103f0*/  MUFU.EX2 R144, R25 ;  /* 0x0000001900907308 */ /* 0x000fe20000000800 */
[----:B------:R-:W-:Y:S02]  /*10400*/  FMUL R40, R40, 1.4426950216293334961 ;  /* 0x3fb8aa3b28287820 */ /* 0x000fe40000400000 */
[----:B-1----:R-:W2:Y:S01]  /*10410*/  LDL.LU R200, [R1+0x8b4] ;  /* 0x0008b40001c87983 */ /* 0x002ea20000300800 */
[----:B------:R-:W-:Y:S01]  /*10420*/  FFMA R41, R41, UR5, -R13 ;  /* 0x0000000529297c23 */ /* 0x000fe2000800080d */
[----:B------:R-:W-:Y:S02]  /*10430*/  MOV R119, R5 ;  /* 0x0000000500777202 */ /* 0x000fe40000000f00 */
[----:B------:R0:W-:Y:S01]  /*10440*/  STS.U16 [R16+UR4+0x8e80], R201 ;  /* 0x008e80c910007988 */ /* 0x0001e20008000404 */
[----:B------:R1:W-:Y:S01]  /*10450*/  MUFU.EX2 R138, R37 ;  /* 0x00000025008a7308 */ /* 0x0003e20000000800 */
[----:B------:R-:W-:-:S02]  /*10460*/  MOV R29, R28 ;  /* 0x0000001c001d7202 */ /* 0x000fc40000000f00 */
[----:B------:R1:W-:Y:S01]  /*10470*/  STS.U16 [R16+UR4+0x9280], R204 ;  /* 0x009280cc10007988 */ /* 0x0003e20008000404 */
[----:B------:R-:W-:Y:S02]  /*10480*/  MOV R5, R2 ;  /* 0x0000000200057202 */ /* 0x000fe40000000f00 */
[----:B------:R-:W-:Y:S01]  /*10490*/  MOV R28, R11 ;  /* 0x0000000b001c7202 */ /* 0x000fe20000000f00 */
[----:B------:R1:W-:Y:S01]  /*104a0*/  STS.U16 [R16+UR4+0x9680], R205 ;  /* 0x009680cd10007988 */ /* 0x0003e20008000404 */
[----:B------:R-:W-:-:S03]  /*104b0*/  MOV R6, R97 ;  /* 0x0000006100067202 */ /* 0x000fc60000000f00 */
[----:B0-----:R-:W4:Y:S01]  /*104c0*/  LDL.LU R201, [R1+0x8b0] ;  /* 0x0008b00001c97983 */ /* 0x001f220000300800 */
[----:B-1----:R-:W-:-:S03]  /*104d0*/  MOV R37, R36 ;  /* 0x0000002400257202 */ /* 0x002fc60000000f00 */
[----:B------:R-:W2:Y:S01]  /*104e0*/  LDL.LU R204, [R1+0x8ac] ;  /* 0x0008ac0001cc7983 */ /* 0x000ea20000300800 */
[----:B------:R-:W-:Y:S02]  /*104f0*/  MOV R11, R123 ;  /* 0x0000007b000b7202 */ /* 0x000fe40000000f00 */
[----:B------:R-:W-:Y:S01]  /*10500*/  MOV R36, R33 ;  /* 0x0000002100247202 */ /* 0x000fe20000000f00 */
[----:B------:R-:W0:Y:S01]  /*10510*/  SHFL.BFLY PT, R25, R24, 0x1, 0x1f ;  /* 0x0c201f0018197f89 */ /* 0x000e2200000e0000 */
[----:B------:R-:W-:-:S03]  /*10520*/  MOV R123, R122 ;  /* 0x0000007a007b7202 */ /* 0x000fc60000000f00 */
[----:B------:R-:W4:Y:S01]  /*10530*/  LDL.LU R205, [R1+0x8a8] ;  /* 0x0008a80001cd7983 */ /* 0x000f220000300800 */
[----:B------:R-:W-:-:S03]  /*10540*/  MOV R33, R32 ;  /* 0x0000002000217202 */ /* 0x000fc60000000f00 */
[----:B------:R1:W-:Y:S01]  /*10550*/  STS.U16 [R16+UR4+0x9a80], R208 ;  /* 0x009a80d010007988 */ /* 0x0003e20008000404 */
[----:B------:R0:W-:Y:S01]  /*10560*/  MUFU.EX2 R137, R40 ;  /* 0x0000002800897308 */ /* 0x0001e20000000800 */
[----:B------:R-:W-:Y:S02]  /*10570*/  FMUL R41, R41, 1.4426950216293334961 ;  /* 0x3fb8aa3b29297820 */ /* 0x000fe40000400000 */
[----:B------:R0:W-:Y:S01]  /*10580*/  STS.U16 [R16+UR4+0x9e80], R209 ;  /* 0x009e80d110007988 */ /* 0x0001e20008000404 */
[----:B------:R-:W-:Y:S01]  /*10590*/  FFMA R44, R44, UR5, -R13 ;  /* 0x000000052c2c7c23 */ /* 0x000fe2000800080d */
[----:B------:R-:W-:Y:S02]  /*105a0*/  MOV R122, R119 ;  /* 0x00000077007a7202 */ /* 0x000fe40000000f00 */
[----:B------:R0:W-:Y:S01]  /*105b0*/  STS.U16 [R16+UR4+0xa280], R212 ;  /* 0x00a280d410007988 */ /* 0x0001e20008000404 */
[----:B------:R-:W-:-:S03]  /*105c0*/  MOV R32, R29 ;  /* 0x0000001d00207202 */ /* 0x000fc60000000f00 */
[----:B-1----:R-:W2:Y:S01]  /*105d0*/  LDL.LU R208, [R1+0x8a4] ;  /* 0x0008a40001d07983 */ /* 0x002ea20000300800 */
[----:B------:R-:W-:-:S03]  /*105e0*/  MOV R119, R5 ;  /* 0x0000000500777202 */ /* 0x000fc60000000f00 */
[----:B0-----:R-:W4:Y:S01]  /*105f0*/  LDL.LU R209, [R1+0x8a0] ;  /* 0x0008a00001d17983 */ /* 0x001f220000300800 */
[----:B------:R-:W-:Y:S01]  /*10600*/  MOV R29, R28 ;  /* 0x0000001c001d7202 */ /* 0x000fe20000000f00 */
[----:B------:R-:W-:Y:S01]  /*10610*/  FMUL R135, R135, 1.4426950216293334961 ;  /* 0x3fb8aa3b87877820 */ /* 0x000fe20000400000 */
[----:B------:R-:W-:Y:S01]  /*10620*/  MOV R40, R37 ;  /* 0x0000002500287202 */ /* 0x000fe20000000f00 */
[----:B------:R-:W2:Y:S01]  /*10630*/  LDL.LU R212, [R1+0x89c] ;  /* 0x00089c0001d47983 */ /* 0x000ea20000300800 */
[----:B------:R-:W-:-:S03]  /*10640*/  MOV R2, R6 ;  /* 0x0000000600027202 */ /* 0x000fc60000000f00 */
[----:B------:R0:W-:Y:S01]  /*10650*/  STS.U16 [R16+UR4+0xa680], R154 ;  /* 0x00a6809a10007988 */ /* 0x0001e20008000404 */
[----:B------:R-:W-:Y:S02]  /*10660*/  MOV R28, R11 ;  /* 0x0000000b001c7202 */ /* 0x000fe40000000f00 */
[----:B------:R-:W-:Y:S01]  /*10670*/  MOV R37, R36 ;  /* 0x0000002400257202 */ /* 0x000fe20000000f00 */
[----:B------:R1:W-:Y:S01]  /*10680*/  STS.U16 [R16+UR4+0xaa80], R155 ;  /* 0x00aa809b10007988 */ /* 0x0003e20008000404 */
[----:B------:R-:W-:Y:S01]  /*10690*/  MOV R6, R125 ;  /* 0x0000007d00067202 */ /* 0x000fe20000000f00 */
[----:B------:R1:W-:Y:S01]  /*106a0*/  MUFU.EX2 R136, R41 ;  /* 0x0000002900887308 */ /* 0x0003e20000000800 */
[----:B------:R-:W-:Y:S01]  /*106b0*/  MOV R11, R123 ;  /* 0x0000007b000b7202 */ /* 0x000fe20000000f00 */
[----:B------:R1:W-:Y:S01]  /*106c0*/  STS.U16 [R16+UR4+0xae80], R158 ;  /* 0x00ae809e10007988 */ /* 0x0003e20008000404 */
[----:B------:R-:W-:-:S03]  /*106d0*/  MOV R36, R33 ;  /* 0x0000002100247202 */ /* 0x000fc60000000f00 */
[----:B0-----:R-:W4:Y:S01]  /*106e0*/  LDL.LU R154, [R1+0x898] ;  /* 0x00089800019a7983 */ /* 0x001f220000300800 */
[----:B------:R-:W-:Y:S01]  /*106f0*/  FMUL R44, R44, 1.4426950216293334961 ;  /* 0x3fb8aa3b2c2c7820 */ /* 0x000fe20000400000 */
[----:B------:R-:W-:Y:S02]  /*10700*/  FFMA R45, R45, UR5, -R13 ;  /* 0x000000052d2d7c23 */ /* 0x000fe4000800080d */
[----:B-1----:R-:W4:Y:S01]  /*10710*/  LDL.LU R155, [R1+0x894] ;  /* 0x00089400019b7983 */ /* 0x002f220000300800 */
[----:B------:R-:W-:Y:S02]  /*10720*/  MOV R123, R122 ;  /* 0x0000007a007b7202 */ /* 0x000fe40000000f00 */
[----:B------:R-:W-:Y:S01]  /*10730*/  MOV R33, R32 ;  /* 0x0000002000217202 */ /* 0x000fe20000000f00 */
[----:B------:R-:W4:Y:S01]  /*10740*/  LDL.LU R158, [R1+0x890] ;  /* 0x00089000019e7983 */ /* 0x000f220000300800 */
[----:B------:R-:W-:-:S03]  /*10750*/  MOV R122, R119 ;  /* 0x00000077007a7202 */ /* 0x000fc60000000f00 */
[----:B------:R0:W-:Y:S01]  /*10760*/  STS.U16 [R16+UR4+0xb280], R159 ;  /* 0x00b2809f10007988 */ /* 0x0001e20008000404 */
[----:B------:R-:W-:Y:S02]  /*10770*/  MOV R32, R29 ;  /* 0x0000001d00207202 */ /* 0x000fe40000000f00 */
[----:B------:R-:W-:Y:S01]  /*10780*/  MOV R41, R40 ;  /* 0x0000002800297202 */ /* 0x000fe20000000f00 */
[----:B------:R1:W-:Y:S01]  /*10790*/  STS.U16 [R16+UR4+0xb680], R162 ;  /* 0x00b680a210007988 */ /* 0x0003e20008000404 */
[----:B------:R-:W-:-:S03]  /*107a0*/  MOV R5, R2 ;  /* 0x0000000200057202 */ /* 0x000fc60000000f00 */
[----:B------:R-:W-:Y:S01]  /*107b0*/  STS.U16 [R16+UR4+0xba80], R247 ;  /* 0x00ba80f710007988 */ /* 0x000fe20008000404 */
[----:B------:R-:W-:-:S03]  /*107c0*/  MOV R29, R28 ;  /* 0x0000001c001d7202 */ /* 0x000fc60000000f00 */
[----:B0-----:R-:W4:Y:S01]  /*107d0*/  LDL.LU R159, [R1+0x88c] ;  /* 0x00088c00019f7983 */ /* 0x001f220000300800 */
[----:B------:R-:W-:-:S03]  /*107e0*/  MOV R40, R37 ;  /* 0x0000002500287202 */ /* 0x000fc60000000f00 */
[----:B------:R-:W-:Y:S01]  /*107f0*/  STS.U16 [R16+UR4+0xbe80], R239 ;  /* 0x00be80ef10007988 */ /* 0x000fe20008000404 */
[----:B------:R-:W-:Y:S01]  /*10800*/  MUFU.EX2 R220, R135 ;  /* 0x0000008700dc7308 */ /* 0x000fe20000000800 */
[----:B------:R-:W-:Y:S02]  /*10810*/  MOV R2, R6 ;  /* 0x0000000600027202 */ /* 0x000fe40000000f00 */
[----:B-1----:R-:W4:Y:S01]  /*10820*/  LDL.LU R162, [R1+0x888] ;  /* 0x0008880001a27983 */ /* 0x002f220000300800 */
[----:B------:R-:W-:-:S03]  /*10830*/  MOV R28, R11 ;  /* 0x0000000b001c7202 */ /* 0x000fc60000000f00 */
[----:B---3--:R0:W-:Y:S01]  /*10840*/  STS.U16 [R15+UR4+0x8300], R163 ;  /* 0x008300a30f007988 */ /* 0x0081e20008000404 */
[----:B------:R-:W-:Y:S01]  /*10850*/  MOV R37, R36 ;  /* 0x0000002400257202 */ /* 0x000fe20000000f00 */
[----:B------:R1:W-:Y:S02]  /*10860*/  MUFU.EX2 R135, R44 ;  /* 0x0000002c00877308 */ /* 0x0003e40000000800 */
[----:B------:R3:W-:Y:S01]  /*10870*/  STS.U16 [R15+UR4+0x8700], R166 ;  /* 0x008700a60f007988 */ /* 0x0007e20008000404 */
[----:B------:R-:W-:Y:S01]  /*10880*/  FMUL R45, R45, 1.4426950216293334961 ;  /* 0x3fb8aa3b2d2d7820 */ /* 0x000fe20000400000 */
[----:B------:R-:W-:Y:S01]  /*10890*/  FFMA R48, R48, UR5, -R13 ;  /* 0x0000000530307c23 */ /* 0x000fe2000800080d */
[----:B------:R-:W-:Y:S01]  /*108a0*/  MOV R11, R123 ;  /* 0x0000007b000b7202 */ /* 0x000fe20000000f00 */
[----:B------:R1:W-:Y:S01]  /*108b0*/  STS.U16 [R15+UR4+0x8b00], R167 ;  /* 0x008b00a70f007988 */ /* 0x0003e20008000404 */
[----:B------:R-:W-:-:S03]  /*108c0*/  MOV R36, R33 ;  /* 0x0000002100247202 */ /* 0x000fc60000000f00 */
[----:B0-----:R-:W4:Y:S01]  /*108d0*/  LDL.LU R163, [R1+0x884] ;  /* 0x0008840001a37983 */ /* 0x001f220000300800 */
[----:B------:R-:W-:-:S03]  /*108e0*/  MOV R123, R122 ;  /* 0x0000007a007b7202 */ /* 0x000fc60000000f00 */
[----:B---3--:R-:W3:Y:S01]  /*108f0*/  LDL.LU R166, [R1+0x880] ;  /* 0x0008800001a67983 */ /* 0x008ee20000300800 */
[----:B------:R-:W-:Y:S02]  /*10900*/  MOV R33, R32 ;  /* 0x0000002000217202 */ /* 0x000fe40000000f00 */
[----:B-1----:R-:W-:Y:S01]  /*10910*/  MOV R44, R41 ;  /* 0x00000029002c7202 */ /* 0x002fe20000000f00 */
[----:B------:R-:W3:Y:S01]  /*10920*/  LDL.LU R167, [R1+0x87c] ;  /* 0x00087c0001a77983 */ /* 0x000ee20000300800 */
        /* <DEDUP_REMOVED lines=10> */
[----:B0-----:R-:W3:Y:S01]  /*109d0*/  LDL.LU R170, [R1+0x878] ;  /* 0x0008780001aa7983 */ /* 0x001ee20000300800 */
[----:B------:R-:W-:Y:S01]  /*109e0*/  FMUL R48, R48, 1.4426950216293334961 ;  /* 0x3fb8aa3b30307820 */ /* 0x000fe20000400000 */
[----:B------:R-:W-:Y:S02]  /*109f0*/  MOV R125, R124 ;  /* 0x0000007c007d7202 */ /* 0x000fe40000000f00 */
[----:B-1----:R-:W3:Y:S01]  /*10a00*/  LDL.LU R171, [R1+0x874] ;  /* 0x0008740001ab7983 */ /* 0x002ee20000300800 */
[----:B------:R-:W-:Y:S01]  /*10a10*/  MOV R28, R11 ;  /* 0x0000000b001c7202 */ /* 0x000fe20000000f00 */
[----:B------:R-:W-:Y:S01]  /*10a20*/  FFMA R113, R113, UR5, -R7 ;  /* 0x0000000571717c23 */ /* 0x000fe20008000807 */
[----:B------:R-:W-:Y:S01]  /*10a30*/  MOV R37, R36 ;  /* 0x0000002400257202 */ /* 0x000fe20000000f00 */
[----:B------:R-:W3:Y:S01]  /*10a40*/  LDL.LU R174, [R1+0x870] ;  /* 0x0008700001ae7983 */ /* 0x000ee20000300800 */
[----:B------:R-:W-:-:S03]  /*10a50*/  MOV R124, R116 ;  /* 0x00000074007c7202 */ /* 0x000fc60000000f00 */
[----:B------:R0:W-:Y:S01]  /*10a60*/  STS.U16 [R15+UR4+0x9b00], R175 ;  /* 0x009b00af0f007988 */ /* 0x0001e20008000404 */
[----:B------:R-:W-:Y:S01]  /*10a70*/  MOV R11, R123 ;  /* 0x0000007b000b7202 */ /* 0x000fe20000000f00 */
[----:B------:R-:W-:Y:S01]  /*10a80*/  FFMA R112, R112, UR5, -R7 ;  /* 0x0000000570707c23 */ /* 0x000fe20008000807 */
[----:B------:R-:W-:Y:S01]  /*10a90*/  MOV R36, R33 ;  /* 0x0000002100247202 */ /* 0x000fe20000000f00 */
[----:B------:R1:W-:Y:S01]  /*10aa0*/  STS.U16 [R15+UR4+0x9f00], R178 ;  /* 0x009f00b20f007988 */ /* 0x0003e20008000404 */
[----:B------:R-:W-:Y:S02]  /*10ab0*/  MOV R45, R44 ;  /* 0x0000002c002d7202 */ /* 0x000fe40000000f00 */
[----:B------:R-:W-:Y:S01]  /*10ac0*/  MOV R121, R105 ;  /* 0x0000006900797202 */ /* 0x000fe20000000f00 */
[----:B------:R1:W-:Y:S01]  /*10ad0*/  STS.U16 [R15+UR4+0xa300], R179 ;  /* 0x00a300b30f007988 */ /* 0x0003e20008000404 */
[----:B------:R-:W-:-:S03]  /*10ae0*/  MOV R123, R122 ;  /* 0x0000007a007b7202 */ /* 0x000fc60000000f00 */
[----:B0-----:R-:W3:Y:S01]  /*10af0*/  LDL.LU R175, [R1+0x86c] ;  /* 0x00086c0001af7983 */ /* 0x001ee20000300800 */
[----:B------:R-:W-:Y:S02]  /*10b00*/  MOV R33, R32 ;  /* 0x0000002000217202 */ /* 0x000fe40000000f00 */
[----:B------:R-:W-:Y:S01]  /*10b10*/  MOV R44, R41 ;  /* 0x00000029002c7202 */ /* 0x000fe20000000f00 */
[----:B-1----:R-:W3:Y:S01]  /*10b20*/  LDL.LU R178, [R1+0x868] ;  /* 0x0008680001b27983 */ /* 0x002ee20000300800 */
[----:B------:R-:W-:Y:S01]  /*10b30*/  MOV R120, R108 ;  /* 0x0000006c00787202 */ /* 0x000fe20000000f00 */
[----:B------:R0:W-:Y:S01]  /*10b40*/  MUFU.EX2 R133, R48 ;  /* 0x0000003000857308 */ /* 0x0001e20000000800 */
[----:B------:R-:W-:Y:S01]  /*10b50*/  MOV R122, R5 ;  /* 0x00000005007a7202 */ /* 0x000fe20000000f00 */
[----:B------:R-:W3:Y:S01]  /*10b60*/  LDL.LU R179, [R1+0x864] ;  /* 0x0008640001b37983 */ /* 0x000ee20000300800 */
[----:B------:R-:W-:Y:S02]  /*10b70*/  MOV R32, R29 ;  /* 0x0000001d00207202 */ /* 0x000fe40000000f00 */
[----:B------:R-:W-:Y:S01]  /*10b80*/  MOV R41, R40 ;  /* 0x0000002800297202 */ /* 0x000fe20000000f00 */
[----:B------:R1:W-:Y:S01]  /*10b90*/  STS.U16 [R15+UR4+0xa700], R182 ;  /* 0x00a700b60f007988 */ /* 0x0003e20008000404 */
[----:B------:R-:W-:Y:S01]  /*10ba0*/  MOV R6, R125 ;  /* 0x0000007d00067202 */ /* 0x000fe20000000f00 */
[----:B------:R-:W-:Y:S01]  /*10bb0*/  FMUL R113, R113, 1.4426950216293334961 ;  /* 0x3fb8aa3b71717820 */ /* 0x000fe20000400000 */
[----:B------:R-:W-:Y:S01]  /*10bc0*/  MOV R29, R28 ;  /* 0x0000001c001d7202 */ /* 0x000fe20000000f00 */
[----:B------:R0:W-:Y:S01]  /*10bd0*/  STS.U16 [R15+UR4+0xab00], R183 ;  /* 0x00ab00b70f007988 */ /* 0x0001e20008000404 */
[----:B------:R-:W-:Y:S01]  /*10be0*/  MOV R40, R37 ;  /* 0x0000002500287202 */ /* 0x000fe20000000f00 */
[----:B------:R-:W-:Y:S01]  /*10bf0*/  FMUL R112, R112, 1.4426950216293334961 ;  /* 0x3fb8aa3b70707820 */ /* 0x000fe20000400000 */
[----:B------:R-:W-:Y:S01]  /*10c00*/  MOV R125, R124 ;  /* 0x0000007c007d7202 */ /* 0x000fe20000000f00 */
[----:B------:R0:W-:Y:S01]  /*10c10*/  STS.U16 [R15+UR4+0xaf00], R186 ;  /* 0x00af00ba0f007988 */ /* 0x0001e20008000404 */
[----:B------:R-:W-:-:S03]  /*10c20*/  MOV R28, R11 ;  /* 0x0000000b001c7202 */ /* 0x000fc60000000f00 */
[----:B-1----:R-:W3:Y:S01]  /*10c30*/  LDL.LU R182, [R1+0x860] ;  /* 0x0008600001b67983 */ /* 0x002ee20000300800 */
[----:B------:R-:W-:Y:S02]  /*10c40*/  MOV R37, R36 ;  /* 0x0000002400257202 */ /* 0x000fe40000000f00 */
[----:B0-----:R-:W-:Y:S01]  /*10c50*/  MOV R48, R45 ;  /* 0x0000002d00307202 */ /* 0x001fe20000000f00 */
[----:B------:R-:W3:Y:S01]  /*10c60*/  LDL.LU R183, [R1+0x85c] ;  /* 0x00085c0001b77983 */ /* 0x000ee20000300800 */
[----:B------:R-:W-:Y:S02]  /*10c70*/  MOV R124, R121 ;  /* 0x00000079007c7202 */ /* 0x000fe40000000f00 */
[----:B------:R-:W-:Y:S01]  /*10c80*/  MOV R11, R123 ;  /* 0x0000007b000b7202 */ /* 0x000fe20000000f00 */
[----:B------:R-:W3:Y:S01]  /*10c90*/  LDL.LU R186, [R1+0x858] ;  /* 0x0008580001ba7983 */ /* 0x000ee20000300800 */
[----:B------:R-:W-:Y:S02]  /*10ca0*/  MOV R36, R33 ;  /* 0x0000002100247202 */ /* 0x000fe40000000f00 */
[----:B------:R-:W-:Y:S01]  /*10cb0*/  MOV R45, R44 ;  /* 0x0000002c002d7202 */ /* 0x000fe20000000f00 */
[----:B------:R0:W-:Y:S01]  /*10cc0*/  STS.U16 [R15+UR4+0xb300], R187 ;  /* 0x00b300bb0f007988 */ /* 0x0001e20008000404 */
[----:B------:R-:W-:-:S02]  /*10cd0*/  MOV R121, R120 ;  /* 0x0000007800797202 */ /* 0x000fc40000000f00 */
[----:B------:R-:W-:Y:S01]  /*10ce0*/  MOV R123, R122 ;  /* 0x0000007a007b7202 */ /* 0x000fe20000000f00 */
[----:B------:R1:W-:Y:S01]  /*10cf0*/  STS.U16 [R15+UR4+0xb700], R190 ;  /* 0x00b700be0f007988 */ /* 0x0003e20008000404 */
[----:B------:R-:W-:Y:S02]  /*10d00*/  MOV R33, R32 ;  /* 0x0000002000217202 */ /* 0x000fe40000000f00 */
[----:B------:R-:W-:Y:S01]  /*10d10*/  MOV R44, R41 ;  /* 0x00000029002c7202 */ /* 0x000fe20000000f00 */
[----:B------:R-:W-:Y:S01]  /*10d20*/  STS.U16 [R15+UR4+0xbb00], R246 ;  /* 0x00bb00f60f007988 */ /* 0x000fe20008000404 */
[----:B------:R-:W-:-:S03]  /*10d30*/  MOV R2, R6 ;  /* 0x0000000600027202 */ /* 0x000fc60000000f00 */
[----:B0-----:R-:W3:Y:S01]  /*10d40*/  LDL.LU R187, [R1+0x854] ;  /* 0x0008540001bb7983 */ /* 0x001ee20000300800 */
[----:B------:R-:W-:-:S03]  /*10d50*/  MOV R32, R29 ;  /* 0x0000001d00207202 */ /* 0x000fc60000000f00 */
[----:B------:R-:W-:Y:S01]  /*10d60*/  STS.U16 [R15+UR4+0xbf00], R242 ;  /* 0x00bf00f20f007988 */ /* 0x000fe20008000404 */
[----:B------:R-:W-:Y:S01]  /*10d70*/  MOV R41, R40 ;  /* 0x0000002800297202 */ /* 0x000fe20000000f00 */
[----:B------:R-:W0:Y:S02]  /*10d80*/  MUFU.EX2 R8, R113 ;  /* 0x0000007100087308 */ /* 0x000e240000000800 */
[----:B-1----:R-:W3:Y:S01]  /*10d90*/  LDL.LU R190, [R1+0x850] ;  /* 0x0008500001be7983 */ /* 0x002ee20000300800 */
[----:B------:R-:W-:-:S03]  /*10da0*/  FMNMX R25, R24, R25, !PT ;  /* 0x0000001918197209 */ /* 0x000fc60007800000 */
[----:B------:R1:W-:Y:S01]  /*10db0*/  STS.U16 [R10+UR4+0x8380], R191 ;  /* 0x008380bf0a007988 */ /* 0x0003e20008000404 */
[----:B------:R-:W-:Y:S01]  /*10dc0*/  MOV R6, R125 ;  /* 0x0000007d00067202 */ /* 0x000fe20000000f00 */
[----:B------:R-:W0:Y:S01]  /*10dd0*/  MUFU.EX2 R3, R112 ;  /* 0x0000007000037308 */ /* 0x000e220000000800 */
[----:B------:R-:W-:Y:S01]  /*10de0*/  MOV R29, R28 ;  /* 0x0000001c001d7202 */ /* 0x000fe20000000f00 */
[----:B------:R1:W-:Y:S01]  /*10df0*/  STS.U16 [R10+UR4+0x8780], R194 ;  /* 0x008780c20a007988 */ /* 0x0003e20008000404 */
[----:B------:R-:W-:Y:S02]  /*10e00*/  MOV R40, R37 ;  /* 0x0000002500287202 */ /* 0x000fe40000000f00 */
[----:B------:R-:W-:Y:S01]  /*10e10*/  MOV R125, R124 ;  /* 0x0000007c007d7202 */ /* 0x000fe20000000f00 */
[----:B------:R0:W-:Y:S01]  /*10e20*/  STS.U16 [R10+UR4+0x8b80], R195 ;  /* 0x008b80c30a007988 */ /* 0x0001e20008000404 */
[----:B------:R-:W-:-:S03]  /*10e30*/  MOV R28, R11 ;  /* 0x0000000b001c7202 */ /* 0x000fc60000000f00 */
[----:B-1----:R-:W3:Y:S01]  /*10e40*/  LDL.LU R191, [R1+0x84c] ;  /* 0x00084c0001bf7983 */ /* 0x002ee20000300800 */
[----:B------:R-:W-:-:S03]  /*10e50*/  MOV R37, R36 ;  /* 0x0000002400257202 */ /* 0x000fc60000000f00 */
[----:B------:R-:W3:Y:S01]  /*10e60*/  LDL.LU R194, [R1+0x848] ;  /* 0x0008480001c27983 */ /* 0x000ee20000300800 */
[----:B------:R-:W-:Y:S01]  /*10e70*/  MOV R124, R121 ;  /* 0x00000079007c7202 */ /* 0x000fe20000000f00 */
[----:B------:R-:W-:Y:S01]  /*10e80*/  FADD R24, -R13, R90 ;  /* 0x0000005a0d187221 */ /* 0x000fe20000000100 */
[----:B------:R-:W-:Y:S01]  /*10e90*/  MOV R11, R123 ;  /* 0x0000007b000b7202 */ /* 0x000fe20000000f00 */
[----:B0-----:R-:W3:Y:S01]  /*10ea0*/  LDL.LU R195, [R1+0x844] ;  /* 0x0008440001c37983 */ /* 0x001ee20000300800 */
[----:B------:R-:W-:-:S03]  /*10eb0*/  MOV R36, R33 ;  /* 0x0000002100247202 */ /* 0x000fc60000000f00 */
[----:B------:R0:W-:Y:S01]  /*10ec0*/  STS.U16 [R10+UR4+0x8f80], R198 ;  /* 0x008f80c60a007988 */ /* 0x0001e20008000404 */
[----:B------:R-:W-:Y:S02]  /*10ed0*/  MOV R5, R2 ;  /* 0x0000000200057202 */ /* 0x000fe40000000f00 */
[----:B------:R-:W-:Y:S01]  /*10ee0*/  MOV R33, R32 ;  /* 0x0000002000217202 */ /* 0x000fe20000000f00 */
[----:B------:R1:W-:Y:S01]  /*10ef0*/  STS.U16 [R10+UR4+0x9380], R199 ;  /* 0x009380c70a007988 */ /* 0x0003e20008000404 */
[----:B------:R-:W-:Y:S02]  /*10f00*/  FMNMX R90, R25, R49, !PT ;  /* 0x00000031195a7209 */ /* 0x000fe40007800000 */
[----:B------:R-:W-:Y:S01]  /*10f10*/  MOV R2, R6 ;  /* 0x0000000600027202 */ /* 0x000fe20000000f00 */
[----:B------:R1:W-:Y:S01]  /*10f20*/  STS.U16 [R10+UR4+0x9780], R202 ;  /* 0x009780ca0a007988 */ /* 0x0003e20008000404 */
[----:B------:R-:W-:-:S03]  /*10f30*/  MOV R32, R29 ;  /* 0x0000001d00207202 */ /* 0x000fc60000000f00 */
[----:B0-----:R-:W3:Y:S01]  /*10f40*/  LDL.LU R198, [R1+0x840] ;  /* 0x0008400001c67983 */ /* 0x001ee20000300800 */
[----:B------:R-:W-:-:S03]  /*10f50*/  MOV R6, R125 ;  /* 0x0000007d00067202 */ /* 0x000fc60000000f00 */
[----:B-1----:R-:W3:Y:S01]  /*10f60*/  LDL.LU R199, [R1+0x83c] ;  /* 0x00083c0001c77983 */ /* 0x002ee20000300800 */
[----:B------:R-:W-:-:S03]  /*10f70*/  MOV R29, R28 ;  /* 0x0000001c001d7202 */ /* 0x000fc60000000f00 */
[----:B------:R-:W3:Y:S01]  /*10f80*/  LDL.LU R202, [R1+0x838] ;  /* 0x0008380001ca7983 */ /* 0x000ee20000300800 */
[----:B------:R-:W-:-:S03]  /*10f90*/  MOV R117, R100 ;  /* 0x0000006400757202 */ /* 0x000fc60000000f00 */
[----:B------:R0:W-:Y:S01]  /*10fa0*/  STS.U16 [R10+UR4+0x9b80], R203 ;  /* 0x009b80cb0a007988 */ /* 0x0001e20008000404 */
[----:B------:R-:W-:Y:S02]  /*10fb0*/  MOV R125, R124 ;  /* 0x0000007c007d7202 */ /* 0x000fe40000000f00 */
[----:B------:R-:W-:Y:S01]  /*10fc0*/  MOV R28, R11 ;  /* 0x0000000b001c7202 */ /* 0x000fe20000000f00 */
[----:B------:R1:W-:Y:S01]  /*10fd0*/  STS.U16 [R10+UR4+0x9f80], R206 ;  /* 0x009f80ce0a007988 */ /* 0x0003e20008000404 */
[----:B------:R-:W-:-:S03]  /*10fe0*/  MOV R11, R5 ;  /* 0x00000005000b7202 */ /* 0x000fc60000000f00 */
        /* <DEDUP_REMOVED lines=9> */
[----:B------:R-:W-:-:S03]  /*11080*/  FFMA R87, R87, UR5, -R90 ;  /* 0x0000000557577c23 */ /* 0x000fc6000800085a */
[----:B------:R1:W-:Y:S01]  /*11090*/  STS.U16 [R10+UR4+0xab80], R211 ;  /* 0x00ab80d30a007988 */ /* 0x0003e20008000404 */
[----:B------:R-:W-:-:S03]  /*110a0*/  FFMA R85, R85, UR5, -R13 ;  /* 0x0000000555557c23 */ /* 0x000fc6000800080d */
[----:B------:R1:W-:Y:S04]  /*110b0*/  STS.U16 [R10+UR4+0xaf80], R214 ;  /* 0x00af80d60a007988 */ /* 0x0003e80008000404 */
[----:B0-----:R-:W4:Y:S04]  /*110c0*/  LDL.LU R210, [R1+0x828] ;  /* 0x0008280001d27983 */ /* 0x001f280000300800 */
[----:B------:R-:W-:Y:S01]  /*110d0*/  STL [R1+0x7f4], R90 ;  /* 0x0007f45a01007387 */ /* 0x000fe20000100800 */
[----:B------:R-:W-:-:S03]  /*110e0*/  MOV R236, R5 ;  /* 0x0000000500ec7202 */ /* 0x000fc60000000f00 */
[----:B-1----:R-:W3:Y:S01]  /*110f0*/  LDL.LU R211, [R1+0x824] ;  /* 0x0008240001d37983 */ /* 0x002ee20000300800 */
[----:B------:R-:W-:-:S03]  /*11100*/  FFMA R84, R84, UR5, -R13 ;  /* 0x0000000554547c23 */ /* 0x000fc6000800080d */
[----:B------:R-:W4:Y:S01]  /*11110*/  LDL.LU R214, [R1+0x820] ;  /* 0x0008200001d67983 */ /* 0x000f220000300800 */
[----:B------:R-:W-:-:S03]  /*11120*/  MOV R124, R120 ;  /* 0x00000078007c7202 */ /* 0x000fc60000000f00 */
[----:B------:R0:W-:Y:S01]  /*11130*/  STS.U16 [R10+UR4+0xb380], R213 ;  /* 0x00b380d50a007988 */ /* 0x0001e20008000404 */
[----:B------:R-:W-:-:S03]  /*11140*/  MOV R247, R2 ;  /* 0x0000000200f77202 */ /* 0x000fc60000000f00 */
[----:B------:R1:W-:Y:S01]  /*11150*/  STS.U16 [R10+UR4+0xb780], R215 ;  /* 0x00b780d70a007988 */ /* 0x0003e20008000404 */
[--C-:B------:R-:W-:Y:S01]  /*11160*/  FFMA R83, R83, UR5, -R90.reuse ;  /* 0x0000000553537c23 */ /* 0x100fe2000800085a */
[----:B------:R-:W-:Y:S01]  /*11170*/  FMUL R87, R87, 1.4426950216293334961 ;  /* 0x3fb8aa3b57577820 */ /* 0x000fe20000400000 */
[----:B------:R-:W-:Y:S01]  /*11180*/  MOV R239, R6 ;  /* 0x0000000600ef7202 */ /* 0x000fe20000000f00 */
[----:B0-----:R-:W3:Y:S01]  /*11190*/  LDL.LU R213, [R1+0x81c] ;  /* 0x00081c0001d57983 */ /* 0x001ee20000300800 */
[----:B------:R-:W-:-:S03]  /*111a0*/  FFMA R82, R82, UR5, -R90 ;  /* 0x0000000552527c23 */ /* 0x000fc6000800085a */
[----:B-1----:R-:W4:Y:S01]  /*111b0*/  LDL.LU R215, [R1+0x818] ;  /* 0x0008180001d77983 */ /* 0x002f220000300800 */
[----:B------:R-:W-:-:S03]  /*111c0*/  FFMA R86, R86, UR5, -R90 ;  /* 0x0000000556567c23 */ /* 0x000fc6000800085a */
[----:B------:R-:W4:Y:S01]  /*111d0*/  LDL.LU R5, [R1] ;  /* 0x0000000001057983 */ /* 0x000f220000300800 */
[----:B------:R-:W-:Y:S01]  /*111e0*/  FFMA R81, R81, UR5, -R13 ;  /* 0x0000000551517c23 */ /* 0x000fe2000800080d */
[----:B------:R-:W-:Y:S02]  /*111f0*/  FMUL R85, R85, 1.4426950216293334961 ;  /* 0x3fb8aa3b55557820 */ /* 0x000fe40000400000 */
[----:B------:R0:W-:Y:S01]  /*11200*/  STS.U16 [R10+UR4+0xbf80], R240 ;  /* 0x00bf80f00a007988 */ /* 0x0001e20008000404 */
[----:B------:R-:W-:-:S03]  /*11210*/  MOV R242, R8 ;  /* 0x0000000800f27202 */ /* 0x000fc60000000f00 */
[----:B------:R-:W4:Y:S01]  /*11220*/  LDL.LU R2, [R1+0x4] ;  /* 0x0000040001027983 */ /* 0x000f220000300800 */
[----:B------:R-:W-:Y:S01]  /*11230*/  FFMA R80, R80, UR5, -R13 ;  /* 0x0000000550507c23 */ /* 0x000fe2000800080d */
[----:B------:R-:W-:Y:S02]  /*11240*/  FMUL R84, R84, 1.4426950216293334961 ;  /* 0x3fb8aa3b54547820 */ /* 0x000fe40000400000 */
[----:B------:R-:W4:Y:S01]  /*11250*/  LDL.LU R6, [R1+0x8] ;  /* 0x0000080001067983 */ /* 0x000f220000300800 */
[----:B0-----:R-:W-:-:S03]  /*11260*/  MOV R240, R0 ;  /* 0x0000000000f07202 */ /* 0x001fc60000000f00 */
[----:B------:R0:W-:Y:S01]  /*11270*/  STS.U16 [R10+UR4+0xbb80], R248 ;  /* 0x00bb80f80a007988 */ /* 0x0001e20008000404 */
[----:B------:R-:W-:Y:S01]  /*11280*/  FMUL R83, R83, 1.4426950216293334961 ;  /* 0x3fb8aa3b53537820 */ /* 0x000fe20000400000 */
[----:B------:R-:W-:Y:S02]  /*11290*/  MOV R125, R124 ;  /* 0x0000007c007d7202 */ /* 0x000fe40000000f00 */
[----:B------:R-:W4:Y:S01]  /*112a0*/  LDL.LU R0, [R1+0xc] ;  /* 0x00000c0001007983 */ /* 0x000f220000300800 */
[----:B------:R-:W-:Y:S01]  /*112b0*/  FMUL R82, R82, 1.4426950216293334961 ;  /* 0x3fb8aa3b52527820 */ /* 0x000fe20000400000 */
[----:B------:R1:W-:Y:S02]  /*112c0*/  MUFU.EX2 R124, R87 ;  /* 0x00000057007c7308 */ /* 0x0003e40000000800 */
[----:B------:R-:W4:Y:S01]  /*112d0*/  LDL.LU R8, [R1+0x10] ;  /* 0x0000100001087983 */ /* 0x000f220000300800 */
[----:B0-----:R-:W-:Y:S02]  /*112e0*/  MOV R248, R3 ;  /* 0x0000000300f87202 */ /* 0x001fe40000000f00 */
[----:B------:R-:W-:Y:S01]  /*112f0*/  MOV R10, R4 ;  /* 0x00000004000a7202 */ /* 0x000fe20000000f00 */
[----:B------:R-:W4:Y:S01]  /*11300*/  LDL.LU R3, [R1+0x14] ;  /* 0x0000140001037983 */ /* 0x000f220000300800 */
[----:B------:R-:W-:Y:S01]  /*11310*/  FMUL R81, R81, 1.4426950216293334961 ;  /* 0x3fb8aa3b51517820 */ /* 0x000fe20000400000 */
[----:B------:R-:W-:-:S02]  /*11320*/  FMUL R15, R86, 1.4426950216293334961 ;  /* 0x3fb8aa3b560f7820 */ /* 0x000fc40000400000 */
[----:B------:R-:W4:Y:S01]  /*11330*/  LDL.LU R4, [R1+0x18] ;  /* 0x0000180001047983 */ /* 0x000f220000300800 */
[----:B------:R-:W-:Y:S01]  /*11340*/  FMUL R80, R80, 1.4426950216293334961 ;  /* 0x3fb8aa3b50507820 */ /* 0x000fe20000400000 */
[----:B------:R0:W-:Y:S02]  /*11350*/  MUFU.EX2 R92, R85 ;  /* 0x00000055005c7308 */ /* 0x0001e40000000800 */
[----:B-1----:R-:W4:Y:S01]  /*11360*/  LDL.LU R87, [R1+0x20] ;  /* 0x0000200001577983 */ /* 0x002f220000300800 */
[--C-:B------:R-:W-:Y:S01]  /*11370*/  FFMA R75, R75, UR5, -R90.reuse ;  /* 0x000000054b4b7c23 */ /* 0x100fe2000800085a */
[--C-:B------:R-:W-:Y:S02]  /*11380*/  FFMA R79, R79, UR5, -R90.reuse ;  /* 0x000000054f4f7c23 */ /* 0x100fe4000800085a */
[----:B------:R-:W4:Y:S01]  /*11390*/  LDL.LU R86, [R1+0x24] ;  /* 0x0000240001567983 */ /* 0x000f220000300800 */
[--C-:B------:R-:W-:Y:S01]  /*113a0*/  FFMA R74, R74, UR5, -R90.reuse ;  /* 0x000000054a4a7c23 */ /* 0x100fe2000800085a */
[----:B------:R1:W-:Y:S01]  /*113b0*/  MUFU.EX2 R91, R84 ;  /* 0x00000054005b7308 */ /* 0x0003e20000000800 */
[--C-:B------:R-:W-:Y:S01]  /*113c0*/  FFMA R78, R78, UR5, -R90.reuse ;  /* 0x000000054e4e7c23 */ /* 0x100fe2000800085a */
[----:B0-----:R-:W4:Y:S01]  /*113d0*/  LDL.LU R85, [R1+0x28] ;  /* 0x0000280001557983 */ /* 0x001f220000300800 */
[--C-:B------:R-:W-:Y:S01]  /*113e0*/  FFMA R76, R76, UR5, -R13.reuse ;  /* 0x000000054c4c7c23 */ /* 0x100fe2000800080d */
[----:B------:R-:W-:Y:S01]  /*113f0*/  FMUL R75, R75, 1.4426950216293334961 ;  /* 0x3fb8aa3b4b4b7820 */ /* 0x000fe20000400000 */
[--C-:B------:R-:W-:Y:S01]  /*11400*/  FFMA R70, R70, UR5, -R90.reuse ;  /* 0x0000000546467c23 */ /* 0x100fe2000800085a */
[--C-:B------:R-:W-:Y:S01]  /*11410*/  FFMA R69, R69, UR5, -R13.reuse ;  /* 0x0000000545457c23 */ /* 0x100fe2000800080d */
[--C-:B------:R-:W-:Y:S01]  /*11420*/  FFMA R73, R73, UR5, -R13.reuse ;  /* 0x0000000549497c23 */ /* 0x100fe2000800080d */
[----:B------:R0:W-:Y:S01]  /*11430*/  MUFU.EX2 R123, R83 ;  /* 0x00000053007b7308 */ /* 0x0001e20000000800 */
[----:B-1----:R-:W4:Y:S01]  /*11440*/  LDL.LU R84, [R1+0x2c] ;  /* 0x00002c0001547983 */ /* 0x002f220000300800 */
[----:B------:R-:W-:Y:S01]  /*11450*/  FMUL R74, R74, 1.4426950216293334961 ;  /* 0x3fb8aa3b4a4a7820 */ /* 0x000fe20000400000 */
[----:B------:R-:W-:Y:S01]  /*11460*/  FMUL R16, R79, 1.4426950216293334961 ;  /* 0x3fb8aa3b4f107820 */ /* 0x000fe20000400000 */
[----:B------:R-:W-:Y:S01]  /*11470*/  FMUL R17, R78, 1.4426950216293334961 ;  /* 0x3fb8aa3b4e117820 */ /* 0x000fe20000400000 */
[--C-:B------:R-:W-:Y:S01]  /*11480*/  FFMA R72, R72, UR5, -R13.reuse ;  /* 0x0000000548487c23 */ /* 0x100fe2000800080d */
[--C-:B------:R-:W-:Y:S01]  /*11490*/  FFMA R23, R77, UR5, -R13.reuse ;  /* 0x000000054d177c23 */ /* 0x100fe2000800080d */
[--C-:B------:R-:W-:Y:S01]  /*114a0*/  FFMA R71, R71, UR5, -R90.reuse ;  /* 0x0000000547477c23 */ /* 0x100fe2000800085a */
[----:B------:R1:W-:Y:S01]  /*114b0*/  MUFU.EX2 R122, R82 ;  /* 0x00000052007a7308 */ /* 0x0003e20000000800 */
[----:B0-----:R-:W4:Y:S01]  /*114c0*/  LDL.LU R83, [R1+0x30] ;  /* 0x0000300001537983 */ /* 0x001f220000300800 */
[----:B------:R-:W-:Y:S01]  /*114d0*/  FMUL R22, R76, 1.4426950216293334961 ;  /* 0x3fb8aa3b4c167820 */ /* 0x000fe20000400000 */
[----:B------:R-:W-:Y:S01]  /*114e0*/  FMUL R110, R110, 1.4426950216293334961 ;  /* 0x3fb8aa3b6e6e7820 */ /* 0x000fe20000400000 */
[--C-:B------:R-:W-:Y:S01]  /*114f0*/  FFMA R66, R66, UR5, -R90.reuse ;  /* 0x0000000542427c23 */ /* 0x100fe2000800085a */
[--C-:B------:R-:W-:Y:S01]  /*11500*/  FFMA R65, R65, UR5, -R13.reuse ;  /* 0x0000000541417c23 */ /* 0x100fe2000800080d */
[----:B------:R-:W-:Y:S01]  /*11510*/  FMUL R111, R111, 1.4426950216293334961 ;  /* 0x3fb8aa3b6f6f7820 */ /* 0x000fe20000400000 */
[--C-:B------:R-:W-:Y:S01]  /*11520*/  FFMA R64, R64, UR5, -R13.reuse ;  /* 0x0000000540407c23 */ /* 0x100fe2000800080d */
[----:B------:R0:W-:Y:S01]  /*11530*/  MUFU.EX2 R89, R81 ;  /* 0x0000005100597308 */ /* 0x0001e20000000800 */
[----:B-1----:R-:W4:Y:S01]  /*11540*/  LDL.LU R82, [R1+0x34] ;  /* 0x0000340001527983 */ /* 0x002f220000300800 */
[----:B------:R-:W-:Y:S01]  /*11550*/  FMUL R70, R70, 1.4426950216293334961 ;  /* 0x3fb8aa3b46467820 */ /* 0x000fe20000400000 */
[--C-:B------:R-:W-:Y:S01]  /*11560*/  FFMA R63, R63, UR5, -R90.reuse ;  /* 0x000000053f3f7c23 */ /* 0x100fe2000800085a */
[--C-:B------:R-:W-:Y:S01]  /*11570*/  FFMA R67, R67, UR5, -R90.reuse ;  /* 0x0000000543437c23 */ /* 0x100fe2000800085a */
        /* <DEDUP_REMOVED lines=8> */
[----:B------:R-:W-:Y:S01]  /*11600*/  FMUL R126, R126, 1.4426950216293334961 ;  /* 0x3fb8aa3b7e7e7820 */ /* 0x000fe20000400000 */
[--C-:B------:R-:W-:Y:S01]  /*11610*/  FFMA R57, R57, UR5, -R13.reuse ;  /* 0x0000000539397c23 */ /* 0x100fe2000800080d */
[----:B------:R-:W-:Y:S01]  /*11620*/  FFMA R56, R56, UR5, -R13 ;  /* 0x0000000538387c23 */ /* 0x000fe2000800080d */
[----:B------:R-:W-:Y:S01]  /*11630*/  FFMA R55, R55, UR5, -R90 ;  /* 0x0000000537377c23 */ /* 0x000fe2000800085a */
[----:B-1----:R-:W4:Y:S01]  /*11640*/  LDL.LU R80, [R1+0x3c] ;  /* 0x00003c0001507983 */ /* 0x002f220000300800 */
[----:B------:R0:W-:Y:S03]  /*11650*/  MUFU.EX2 R120, R75 ;  /* 0x0000004b00787308 */ /* 0x0001e60000000800 */
[----:B------:R-:W4:Y:S04]  /*11660*/  LDL.LU R79, [R1+0x40] ;  /* 0x00004000014f7983 */ /* 0x000f280000300800 */
[----:B------:R-:W4:Y:S01]  /*11670*/  LDL.LU R78, [R1+0x44] ;  /* 0x00004400014e7983 */ /* 0x000f220000300800 */
[----:B------:R1:W-:Y:S03]  /*11680*/  MUFU.EX2 R121, R74 ;  /* 0x0000004a00797308 */ /* 0x0003e60000000800 */
[----:B------:R-:W4:Y:S01]  /*11690*/  LDL.LU R77, [R1+0x48] ;  /* 0x00004800014d7983 */ /* 0x000f220000300800 */
[----:B------:R-:W-:-:S03]  /*116a0*/  FMUL R20, R72, 1.4426950216293334961 ;  /* 0x3fb8aa3b48147820 */ /* 0x000fc60000400000 */
[----:B------:R-:W4:Y:S01]  /*116b0*/  LDL.LU R76, [R1+0x4c] ;  /* 0x00004c00014c7983 */ /* 0x000f220000300800 */
[----:B------:R-:W-:-:S03]  /*116c0*/  FMUL R66, R66, 1.4426950216293334961 ;  /* 0x3fb8aa3b42427820 */ /* 0x000fc60000400000 */
[----:B0-----:R-:W4:Y:S01]  /*116d0*/  LDL.LU R75, [R1+0x50] ;  /* 0x00005000014b7983 */ /* 0x001f220000300800 */
[----:B------:R-:W-:-:S03]  /*116e0*/  FMUL R18, R71, 1.4426950216293334961 ;  /* 0x3fb8aa3b47127820 */ /* 0x000fc60000400000 */
[----:B-1----:R-:W4:Y:S01]  /*116f0*/  LDL.LU R74, [R1+0x54] ;  /* 0x00005400014a7983 */ /* 0x002f220000300800 */
[----:B------:R-:W-:Y:S01]  /*11700*/  MUFU.EX2 R233, R110 ;  /* 0x0000006e00e97308 */ /* 0x000fe20000000800 */
[----:B------:R-:W-:Y:S02]  /*11710*/  FMUL R65, R65, 1.4426950216293334961 ;  /* 0x3fb8aa3b41417820 */ /* 0x000fe40000400000 */
[----:B------:R-:W4:Y:S01]  /*11720*/  LDL.LU R73, [R1+0x58] ;  /* 0x0000580001497983 */ /* 0x000f220000300800 */
[----:B------:R-:W-:-:S03]  /*11730*/  FMUL R64, R64, 1.4426950216293334961 ;  /* 0x3fb8aa3b40407820 */ /* 0x000fc60000400000 */
[----:B------:R-:W4:Y:S01]  /*11740*/  LDL.LU R72, [R1+0x5c] ;  /* 0x00005c0001487983 */ /* 0x000f220000300800 */
[----:B------:R0:W-:Y:S01]  /*11750*/  MUFU.EX2 R119, R70 ;  /* 0x0000004600777308 */ /* 0x0001e20000000800 */
[----:B------:R-:W-:Y:S02]  /*11760*/  FMUL R63, R63, 1.4426950216293334961 ;  /* 0x3fb8aa3b3f3f7820 */ /* 0x000fe40000400000 */
[----:B------:R-:W4:Y:S01]  /*11770*/  LDL.LU R71, [R1+0x60] ;  /* 0x0000600001477983 */ /* 0x000f220000300800 */
[----:B------:R-:W-:Y:S01]  /*11780*/  FMUL R62, R62, 1.4426950216293334961 ;  /* 0x3fb8aa3b3e3e7820 */ /* 0x000fe20000400000 */
[----:B------:R-:W-:Y:S01]  /*11790*/  FMUL R19, R67, 1.4426950216293334961 ;  /* 0x3fb8aa3b43137820 */ /* 0x000fe20000400000 */
        /* <DEDUP_REMOVED lines=8> */
[----:B------:R-:W-:Y:S01]  /*11820*/  MOV R150, R115 ;  /* 0x0000007300967202 */ /* 0x000fe20000000f00 */
[--C-:B------:R-:W-:Y:S01]  /*11830*/  FFMA R50, R50, UR5, -R90.reuse ;  /* 0x0000000532327c23 */ /* 0x100fe2000800085a */
[----:B------:R0:W-:Y:S01]  /*11840*/  MUFU.EX2 R110, R69 ;  /* 0x00000045006e7308 */ /* 0x0001e20000000800 */
[----:B-1----:R-:W-:Y:S01]  /*11850*/  FFMA R111, R68, UR5, -R13 ;  /* 0x00000005446f7c23 */ /* 0x002fe2000800080d */
[----:B------:R-:W-:Y:S01]  /*11860*/  FMUL R59, R59, 1.4426950216293334961 ;  /* 0x3fb8aa3b3b3b7820 */ /* 0x000fe20000400000 */
[----:B------:R-:W-:Y:S01]  /*11870*/  FMUL R57, R57, 1.4426950216293334961 ;  /* 0x3fb8aa3b39397820 */ /* 0x000fe20000400000 */
[----:B------:R-:W-:Y:S01]  /*11880*/  MOV R151, R114 ;  /* 0x0000007200977202 */ /* 0x000fe20000000f00 */
[--C-:B------:R-:W-:Y:S01]  /*11890*/  FFMA R47, R47, UR5, -R90.reuse ;  /* 0x000000052f2f7c23 */ /* 0x100fe2000800085a */
[--C-:B------:R-:W-:Y:S01]  /*118a0*/  FFMA R46, R46, UR5, -R90.reuse ;  /* 0x000000052e2e7c23 */ /* 0x100fe2000800085a */
[----:B------:R-:W-:Y:S01]  /*118b0*/  FMUL R24, R24, 1.4426950216293334961 ;  /* 0x3fb8aa3b18187820 */ /* 0x000fe20000400000 */
[--C-:B------:R-:W-:Y:S01]  /*118c0*/  FFMA R43, R43, UR5, -R90.reuse ;  /* 0x000000052b2b7c23 */ /* 0x100fe2000800085a */
[----:B0-----:R-:W4:Y:S01]  /*118d0*/  LDL.LU R69, [R1+0x68] ;  /* 0x0000680001457983 */ /* 0x001f220000300800 */
[----:B------:R0:W-:Y:S03]  /*118e0*/  MUFU.EX2 R117, R66 ;  /* 0x0000004200757308 */ /* 0x0001e60000000800 */
[----:B------:R-:W4:Y:S04]  /*118f0*/  LDL.LU R68, [R1+0x6c] ;  /* 0x00006c0001447983 */ /* 0x000f280000300800 */
[----:B------:R-:W4:Y:S01]  /*11900*/  LDL.LU R67, [R1+0x70] ;  /* 0x0000700001437983 */ /* 0x000f220000300800 */
[----:B------:R1:W-:Y:S03]  /*11910*/  MUFU.EX2 R112, R65 ;  /* 0x0000004100707308 */ /* 0x0003e60000000800 */
[----:B0-----:R-:W4:Y:S01]  /*11920*/  LDL.LU R66, [R1+0x74] ;  /* 0x0000740001427983 */ /* 0x001f220000300800 */
        /* <DEDUP_REMOVED lines=8> */
[----:B------:R-:W-:Y:S01]  /*119b0*/  MOV R252, R48 ;  /* 0x0000003000fc7202 */ /* 0x000fe20000000f00 */
[--C-:B------:R-:W-:Y:S01]  /*119c0*/  FFMA R35, R35, UR5, -R90.reuse ;  /* 0x0000000523237c23 */ /* 0x100fe2000800085a */
[--C-:B------:R-:W-:Y:S01]  /*119d0*/  FFMA R34, R34, UR5, -R90.reuse ;  /* 0x0000000522227c23 */ /* 0x100fe2000800085a */
[--C-:B------:R-:W-:Y:S01]  /*119e0*/  FFMA R31, R31, UR5, -R90.reuse ;  /* 0x000000051f1f7c23 */ /* 0x100fe2000800085a */
[----:B------:R1:W-:Y:S01]  /*119f0*/  MUFU.EX2 R118, R63 ;  /* 0x0000003f00767308 */ /* 0x0003e20000000800 */
[----:B0-----:R-:W4:Y:S01]  /*11a00*/  LDL.LU R64, [R1+0x7c] ;  /* 0x00007c0001407983 */ /* 0x001f220000300800 */
[----:B------:R-:W-:Y:S01]  /*11a10*/  FMUL R53, R53, 1.4426950216293334961 ;  /* 0x3fb8aa3b35357820 */ /* 0x000fe20000400000 */
[--C-:B------:R-:W-:Y:S01]  /*11a20*/  FFMA R114, R58, UR5, -R90.reuse ;  /* 0x000000053a727c23 */ /* 0x100fe2000800085a */
[----:B------:R-:W-:Y:S01]  /*11a30*/  MOV R249, R45 ;  /* 0x0000002d00f97202 */ /* 0x000fe20000000f00 */
[--C-:B------:R-:W-:Y:S01]  /*11a40*/  FFMA R30, R30, UR5, -R90.reuse ;  /* 0x000000051e1e7c23 */ /* 0x100fe2000800085a */
[----:B------:R-:W-:Y:S01]  /*11a50*/  MOV R241, R44 ;  /* 0x0000002c00f17202 */ /* 0x000fe20000000f00 */
[----:B------:R-:W-:Y:S01]  /*11a60*/  FMUL R98, R98, 1.4426950216293334961 ;  /* 0x3fb8aa3b62627820 */ /* 0x000fe20000400000 */
[----:B------:R-:W-:Y:S01]  /*11a70*/  MUFU.EX2 R225, R126 ;  /* 0x0000007e00e17308 */ /* 0x000fe20000000800 */
[----:B-1----:R-:W4:Y:S01]  /*11a80*/  LDL.LU R63, [R1+0x80] ;  /* 0x00008000013f7983 */ /* 0x002f220000300800 */
[----:B------:R-:W-:Y:S01]  /*11a90*/  FMUL R52, R52, 1.4426950216293334961 ;  /* 0x3fb8aa3b34347820 */ /* 0x000fe20000400000 */
[--C-:B------:R-:W-:Y:S01]  /*11aa0*/  FFMA R27, R27, UR5, -R90.reuse ;  /* 0x000000051b1b7c23 */ /* 0x100fe2000800085a */
[----:B------:R-:W-:Y:S01]  /*11ab0*/  MOV R238, R41 ;  /* 0x0000002900ee7202 */ /* 0x000fe20000000f00 */
[----:B------:R-:W-:Y:S01]  /*11ac0*/  FMUL R95, R95, 1.4426950216293334961 ;  /* 0x3fb8aa3b5f5f7820 */ /* 0x000fe20000400000 */
[----:B------:R-:W-:Y:S01]  /*11ad0*/  FFMA R26, R26, UR5, -R90 ;  /* 0x000000051a1a7c23 */ /* 0x000fe2000800085a */
[----:B------:R-:W-:Y:S01]  /*11ae0*/  MOV R234, R40 ;  /* 0x0000002800ea7202 */ /* 0x000fe20000000f00 */
[----:B------:R0:W-:Y:S01]  /*11af0*/  MUFU.EX2 R116, R62 ;  /* 0x0000003e00747308 */ /* 0x0001e20000000800 */
[----:B------:R-:W-:Y:S01]  /*11b00*/  FMUL R51, R51, 1.4426950216293334961 ;  /* 0x3fb8aa3b33337820 */ /* 0x000fe20000400000 */
[----:B------:R-:W-:Y:S01]  /*11b10*/  FMUL R50, R50, 1.4426950216293334961 ;  /* 0x3fb8aa3b32327820 */ /* 0x000fe20000400000 */
[----:B------:R-:W-:Y:S01]  /*11b20*/  MOV R251, R37 ;  /* 0x0000002500fb7202 */ /* 0x000fe20000000f00 */
[----:B------:R-:W-:Y:S01]  /*11b30*/  FMUL R14, R14, 1.4426950216293334961 ;  /* 0x3fb8aa3b0e0e7820 */ /* 0x000fe20000400000 */
[----:B------:R-:W-:Y:S01]  /*11b40*/  MOV R244, R36 ;  /* 0x0000002400f47202 */ /* 0x000fe20000000f00 */
[----:B------:R1:W-:Y:S06]  /*11b50*/  MEMBAR.ALL.CTA ;  /* 0x0000000000007992 */ /* 0x0003ec0000008000 */
[----:B-1----:R-:W1:Y:S01]  /*11b60*/  FENCE.VIEW.ASYNC.S ;  /* 0x00000000000073c6 */ /* 0x002e620000000000 */
[----:B------:R2:W-:Y:S03]  /*11b70*/  MUFU.EX2 R126, R61 ;  /* 0x0000003d007e7308 */ /* 0x0005e60000000800 */
[----:B0-----:R-:W4:Y:S05]  /*11b80*/  LDL.LU R62, [R1+0x84] ;  /* 0x00008400013e7983 */ /* 0x001f2a0000300800 */
[----:B------:R0:W-:Y:S01]  /*11b90*/  MUFU.EX2 R127, R60 ;  /* 0x0000003c007f7308 */ /* 0x0001e20000000800 */
[----:B--2---:R-:W2:Y:S07]  /*11ba0*/  LDL.LU R61, [R1+0x88] ;  /* 0x00008800013d7983 */ /* 0x004eae0000300800 */
[----:B------:R1:W-:Y:S01]  /*11bb0*/  MUFU.EX2 R115, R59 ;  /* 0x0000003b00737308 */ /* 0x0003e20000000800 */
[----:B0-----:R-:W2:Y:S01]  /*11bc0*/  LDL.LU R60, [R1+0x8c] ;  /* 0x00008c00013c7983 */ /* 0x001ea20000300800 */
[----:B------:R-:W-:-:S06]  /*11bd0*/  FMUL R47, R47, 1.4426950216293334961 ;  /* 0x3fb8aa3b2f2f7820 */ /* 0x000fcc0000400000 */
[----:B------:R0:W-:Y:S01]  /*11be0*/  MUFU.EX2 R128, R57 ;  /* 0x0000003900807308 */ /* 0x0001e20000000800 */
[----:B-1----:R-:W2:Y:S04]  /*11bf0*/  LDL.LU R59, [R1+0x90] ;  /* 0x00009000013b7983 */ /* 0x002ea80000300800 */
[----:B------:R-:W2:Y:S03]  /*11c00*/  LDL.LU R58, [R1+0x94] ;  /* 0x00009400013a7983 */ /* 0x000ea60000300800 */
[----:B------:R1:W-:Y:S01]  /*11c10*/  MUFU.EX2 R129, R56 ;  /* 0x0000003800817308 */ /* 0x0003e20000000800 */
[----:B0-----:R-:W2:Y:S01]  /*11c20*/  LDL.LU R57, [R1+0x98] ;  /* 0x0000980001397983 */ /* 0x001ea20000300800 */
[----:B------:R-:W-:-:S06]  /*11c30*/  FMUL R46, R46, 1.4426950216293334961 ;  /* 0x3fb8aa3b2e2e7820 */ /* 0x000fcc0000400000 */
[----:B------:R0:W-:Y:S01]  /*11c40*/  MUFU.EX2 R109, R55 ;  /* 0x00000037006d7308 */ /* 0x0001e20000000800 */
[----:B-1----:R-:W2:Y:S01]  /*11c50*/  LDL.LU R56, [R1+0x9c] ;  /* 0x00009c0001387983 */ /* 0x002ea20000300800 */
[----:B------:R-:W-:-:S06]  /*11c60*/  FMUL R43, R43, 1.4426950216293334961 ;  /* 0x3fb8aa3b2b2b7820 */ /* 0x000fcc0000400000 */
[----:B------:R1:W-:Y:S01]  /*11c70*/  MUFU.EX2 R108, R54 ;  /* 0x00000036006c7308 */ /* 0x0003e20000000800 */
[----:B0-----:R-:W2:Y:S01]  /*11c80*/  LDL.LU R55, [R1+0xa0] ;  /* 0x0000a00001377983 */ /* 0x001ea20000300800 */
[----:B------:R-:W-:-:S06]  /*11c90*/  FMUL R42, R42, 1.4426950216293334961 ;  /* 0x3fb8aa3b2a2a7820 */ /* 0x000fcc0000400000 */
[----:B------:R0:W-:Y:S01]  /*11ca0*/  MUFU.EX2 R130, R53 ;  /* 0x0000003500827308 */ /* 0x0001e20000000800 */
[----:B-1----:R-:W2:Y:S07]  /*11cb0*/  LDL.LU R54, [R1+0xa4] ;  /* 0x0000a40001367983 */ /* 0x002eae0000300800 */
[----:B------:R1:W-:Y:S01]  /*11cc0*/  MUFU.EX2 R131, R52 ;  /* 0x0000003400837308 */ /* 0x0003e20000000800 */
[----:B0-----:R-:W2:Y:S01]  /*11cd0*/  LDL.LU R53, [R1+0xa8] ;  /* 0x0000a80001357983 */ /* 0x001ea20000300800 */
[----:B------:R-:W-:-:S06]  /*11ce0*/  FMUL R39, R39, 1.4426950216293334961 ;  /* 0x3fb8aa3b27277820 */ /* 0x000fcc0000400000 */
[----:B------:R0:W-:Y:S01]  /*11cf0*/  MUFU.EX2 R107, R51 ;  /* 0x00000033006b7308 */ /* 0x0001e20000000800 */
[----:B-1----:R-:W2:Y:S01]  /*11d00*/  LDL.LU R52, [R1+0xac] ;  /* 0x0000ac0001347983 */ /* 0x002ea20000300800 */
[----:B------:R-:W-:-:S06]  /*11d10*/  FMUL R38, R38, 1.4426950216293334961 ;  /* 0x3fb8aa3b26267820 */ /* 0x000fcc0000400000 */
[----:B------:R1:W3:Y:S01]  /*11d20*/  MUFU.EX2 R93, R24 ;  /* 0x00000018005d7308 */ /* 0x0002e20000000800 */
[----:B0-----:R-:W2:Y:S07]  /*11d30*/  LDL.LU R51, [R1+0xb0] ;  /* 0x0000b00001337983 */ /* 0x001eae0000300800 */
[----:B------:R0:W-:Y:S01]  /*11d40*/  MUFU.EX2 R106, R50 ;  /* 0x00000032006a7308 */ /* 0x0001e20000000800 */
[----:B-1----:R-:W-:Y:S01]  /*11d50*/  FADD R24, -R90, R49 ;  /* 0x000000315a187221 */ /* 0x002fe20000000100 */
[----:B------:R-:W-:Y:S01]  /*11d60*/  FMUL R35, R35, 1.4426950216293334961 ;  /* 0x3fb8aa3b23237820 */ /* 0x000fe20000400000 */
[----:B0-----:R-:W2:Y:S05]  /*11d70*/  LDL.LU R50, [R1+0xb4] ;  /* 0x0000b40001327983 */ /* 0x001eaa0000300800 */
[----:B------:R0:W-:Y:S01]  /*11d80*/  MUFU.EX2 R105, R47 ;  /* 0x0000002f00697308 */ /* 0x0001e20000000800 */
[----:B------:R-:W2:Y:S04]  /*11d90*/  LDL.LU R49, [R1+0xb8] ;  /* 0x0000b80001317983 */ /* 0x000ea80000300800 */
[----:B------:R-:W2:Y:S03]  /*11da0*/  LDL.LU R48, [R1+0xbc] ;  /* 0x0000bc0001307983 */ /* 0x000ea60000300800 */
[----:B------:R1:W-:Y:S01]  /*11db0*/  MUFU.EX2 R104, R46 ;  /* 0x0000002e00687308 */ /* 0x0003e20000000800 */
[----:B0-----:R-:W2:Y:S01]  /*11dc0*/  LDL.LU R47, [R1+0xc0] ;  /* 0x0000c000012f7983 */ /* 0x001ea20000300800 */
[----:B------:R-:W-:Y:S01]  /*11dd0*/  FMUL R34, R34, 1.4426950216293334961 ;  /* 0x3fb8aa3b22227820 */ /* 0x000fe20000400000 */
[----:B------:R-:W-:-:S02]  /*11de0*/  FMUL R31, R31, 1.4426950216293334961 ;  /* 0x3fb8aa3b1f1f7820 */ /* 0x000fc40000400000 */
[----:B-1----:R-:W2:Y:S03]  /*11df0*/  LDL.LU R46, [R1+0xc4] ;  /* 0x0000c400012e7983 */ /* 0x002ea60000300800 */
[----:B------:R0:W-:Y:S01]  /*11e00*/  MUFU.EX2 R103, R43 ;  /* 0x0000002b00677308 */ /* 0x0001e20000000800 */
[----:B------:R-:W2:Y:S01]  /*11e10*/  LDL.LU R45, [R1+0xc8] ;  /* 0x0000c800012d7983 */ /* 0x000ea20000300800 */
[----:B------:R-:W-:-:S03]  /*11e20*/  FMUL R30, R30, 1.4426950216293334961 ;  /* 0x3fb8aa3b1e1e7820 */ /* 0x000fc60000400000 */
[----:B------:R-:W2:Y:S03]  /*11e30*/  LDL.LU R44, [R1+0xcc] ;  /* 0x0000cc00012c7983 */ /* 0x000ea60000300800 */
[----:B------:R1:W-:Y:S01]  /*11e40*/  MUFU.EX2 R102, R42 ;  /* 0x0000002a00667308 */ /* 0x0003e20000000800 */
[----:B0-----:R-:W2:Y:S01]  /*11e50*/  LDL.LU R43, [R1+0xd0] ;  /* 0x0000d000012b7983 */ /* 0x001ea20000300800 */
[----:B------:R-:W-:-:S06]  /*11e60*/  FMUL R27, R27, 1.4426950216293334961 ;  /* 0x3fb8aa3b1b1b7820 */ /* 0x000fcc0000400000 */
[----:B------:R0:W-:Y:S01]  /*11e70*/  MUFU.EX2 R101, R39 ;  /* 0x0000002700657308 */ /* 0x0001e20000000800 */
[----:B-1----:R-:W2:Y:S04]  /*11e80*/  LDL.LU R42, [R1+0xd4] ;  /* 0x0000d400012a7983 */ /* 0x002ea80000300800 */
[----:B------:R-:W2:Y:S03]  /*11e90*/  LDL.LU R41, [R1+0xd8] ;  /* 0x0000d80001297983 */ /* 0x000ea60000300800 */
[----:B------:R1:W-:Y:S01]  /*11ea0*/  MUFU.EX2 R100, R38 ;  /* 0x0000002600647308 */ /* 0x0003e20000000800 */
[----:B0-----:R-:W2:Y:S07]  /*11eb0*/  LDL.LU R39, [R1+0xdc] ;  /* 0x0000dc0001277983 */ /* 0x001eae0000300800 */
[----:B------:R-:W-:Y:S01]  /*11ec0*/  MUFU.EX2 R7, R98 ;  /* 0x0000006200077308 */ /* 0x000fe20000000800 */
[----:B-1----:R-:W2:Y:S07]  /*11ed0*/  LDL.LU R38, [R1+0xe0] ;  /* 0x0000e00001267983 */ /* 0x002eae0000300800 */
[----:B------:R0:W-:Y:S08]  /*11ee0*/  MUFU.EX2 R99, R35 ;  /* 0x0000002300637308 */ /* 0x0001f00000000800 */
[----:B------:R1:W-:Y:S01]  /*11ef0*/  MUFU.EX2 R98, R34 ;  /* 0x0000002200627308 */ /* 0x0003e20000000800 */
[----:B0-----:R-:W2:Y:S07]  /*11f00*/  LDL.LU R35, [R1+0xe4] ;  /* 0x0000e40001237983 */ /* 0x001eae0000300800 */
[----:B------:R0:W-:Y:S01]  /*11f10*/  MUFU.EX2 R97, R31 ;  /* 0x0000001f00617308 */ /* 0x0001e20000000800 */
[----:B-1----:R-:W2:Y:S07]  /*11f20*/  LDL.LU R34, [R1+0xe8] ;  /* 0x0000e80001227983 */ /* 0x002eae0000300800 */
[----:B------:R-:W-:Y:S01]  /*11f30*/  MUFU.EX2 R9, R95 ;  /* 0x0000005f00097308 */ /* 0x000fe20000000800 */
[----:B0-----:R-:W2:Y:S07]  /*11f40*/  LDL.LU R31, [R1+0xec] ;  /* 0x0000ec00011f7983 */ /* 0x001eae0000300800 */
[----:B------:R0:W-:Y:S08]  /*11f50*/  MUFU.EX2 R96, R30 ;  /* 0x0000001e00607308 */ /* 0x0001f00000000800 */
[----:B------:R1:W-:Y:S01]  /*11f60*/  MUFU.EX2 R95, R27 ;  /* 0x0000001b005f7308 */ /* 0x0003e20000000800 */
[----:B0-----:R-:W2:Y:S04]  /*11f70*/  LDL.LU R30, [R1+0xf0] ;  /* 0x0000f000011e7983 */ /* 0x001ea80000300800 */
[----:B-1----:R-:W2:Y:S01]  /*11f80*/  LDL.LU R27, [R1+0xf4] ;  /* 0x0000f400011b7983 */ /* 0x002ea20000300800 */
[----:B------:R-:W-:Y:S01]  /*11f90*/  FMUL R24, R24, 1.4426950216293334961 ;  /* 0x3fb8aa3b18187820 */ /* 0x000fe20000400000 */
[----:B------:R-:W-:-:S03]  /*11fa0*/  MOV R246, R125 ;  /* 0x0000007d00f67202 */ /* 0x000fc60000000f00 */
[----:B------:R-:W4:Y:S01]  /*11fb0*/  MUFU.EX2 R125, R24 ;  /* 0x00000018007d7308 */ /* 0x000f220000000800 */
[----:B------:R-:W-:Y:S01]  /*11fc0*/  FMUL R26, R26, 1.4426950216293334961 ;  /* 0x3fb8aa3b1a1a7820 */ /* 0x000fe20000400000 */
[----:B------:R-:W-:Y:S02]  /*11fd0*/  MOV R235, R33 ;  /* 0x0000002100eb7202 */ /* 0x000fe40000000f00 */
[----:B------:R-:W-:Y:S02]  /*11fe0*/  MOV R250, R32 ;  /* 0x0000002000fa7202 */ /* 0x000fe40000000f00 */
[----:B------:R-:W-:Y:S02]  /*11ff0*/  MOV R243, R29 ;  /* 0x0000001d00f37202 */ /* 0x000fe40000000f00 */
[----:B------:R0:W-:Y:S01]  /*12000*/  MUFU.EX2 R94, R26 ;  /* 0x0000001a005e7308 */ /* 0x0001e20000000800 */
[----:B------:R-:W-:Y:S01]  /*12010*/  MOV R237, R28 ;  /* 0x0000001c00ed7202 */ /* 0x000fe20000000f00 */
[----:B---3--:R-:W-:Y:S01]  /*12020*/  FMUL R212, R212, R93 ;  /* 0x0000005dd4d47220 */ /* 0x008fe20000400000 */
[----:B------:R-:W-:Y:S01]  /*12030*/  MOV R245, R11 ;  /* 0x0000000b00f57202 */ /* 0x000fe20000000f00 */
[----:B------:R-:W-:Y:S01]  /*12040*/  FMUL R213, R213, R93 ;  /* 0x0000005dd5d57220 */ /* 0x000fe20000400000 */
[----:B0-----:R-:W3:Y:S01]  /*12050*/  LDL.LU R26, [R1+0xf8] ;  /* 0x0000f800011a7983 */ /* 0x001ee20000300800 */
[----:B----4-:R-:W-:-:S03]  /*12060*/  FMUL R214, R214, R125 ;  /* 0x0000007dd6d67220 */ /* 0x010fc60000400000 */
[----:B------:R-:W4:Y:S01]  /*12070*/  LDL.LU R25, [R1+0xfc] ;  /* 0x0000fc0001197983 */ /* 0x000f220000300800 */
[----:B------:R-:W-:-:S03]  /*12080*/  FMUL R215, R215, R125 ;  /* 0x0000007dd7d77220 */ /* 0x000fc60000400000 */
[----:B------:R-:W4:Y:S04]  /*12090*/  LDL R40, [R1+0x13c] ;  /* 0x00013c0001287983 */ /* 0x000f280000100800 */
[----:B------:R-:W4:Y:S04]  /*120a0*/  LDL R37, [R1+0x10c] ;  /* 0x00010c0001257983 */ /* 0x000f280000100800 */
[----:B------:R-:W4:Y:S04]  /*120b0*/  LDL R36, [R1+0x134] ;  /* 0x0001340001247983 */ /* 0x000f280000100800 */
[----:B------:R-:W4:Y:S04]  /*120c0*/  LDL R33, [R1+0x138] ;  /* 0x0001380001217983 */ /* 0x000f280000100800 */
[----:B------:R-:W4:Y:S04]  /*120d0*/  LDL R32, [R1+0x100] ;  /* 0x0001000001207983 */ /* 0x000f280000100800 */
[----:B------:R-:W4:Y:S04]  /*120e0*/  LDL R29, [R1+0x104] ;  /* 0x00010400011d7983 */ /* 0x000f280000100800 */
[----:B------:R-:W4:Y:S01]  /*120f0*/  LDL R28, [R1+0x130] ;  /* 0x00013000011c7983 */ /* 0x000f220000100800 */
[----:B------:R-:W-:-:S03]  /*12100*/  FMUL R210, R210, R125 ;  /* 0x0000007dd2d27220 */ /* 0x000fc60000400000 */
[----:B------:R-:W4:Y:S01]  /*12110*/  LDL.LU R90, [R1+0x140] ;  /* 0x00014000015a7983 */ /* 0x000f220000300800 */
[----:B------:R-:W-:-:S03]  /*12120*/  FMUL R211, R211, R125 ;  /* 0x0000007dd3d37220 */ /* 0x000fc60000400000 */
[----:B------:R-:W4:Y:S01]  /*12130*/  LDL.LU R13, [R1+0x114] ;  /* 0x00011400010d7983 */ /* 0x000f220000300800 */
[-C--:B------:R-:W-:Y:S01]  /*12140*/  FMUL R5, R5, R12.reuse ;  /* 0x0000000c05057220 */ /* 0x080fe20000400000 */
[-C--:B------:R-:W-:Y:S02]  /*12150*/  FMUL R2, R2, R12.reuse ;  /* 0x0000000c02027220 */ /* 0x080fe40000400000 */
[----:B------:R-:W4:Y:S01]  /*12160*/  LDL.LU R11, [R1+0x144] ;  /* 0x00014400010b7983 */ /* 0x000f220000300800 */
[-C--:B------:R-:W-:Y:S01]  /*12170*/  FMUL R8, R8, R12.reuse ;  /* 0x0000000c08087220 */ /* 0x080fe20000400000 */
[-C--:B------:R-:W-:Y:S01]  /*12180*/  FMUL R3, R3, R12.reuse ;  /* 0x0000000c03037220 */ /* 0x080fe20000400000 */
[-C--:B------:R-:W-:Y:S01]  /*12190*/  FMUL R87, R87, R12.reuse ;  /* 0x0000000c57577220 */ /* 0x080fe20000400000 */
[----:B------:R-:W3:Y:S01]  /*121a0*/  LDL.LU R24, [R1+0x1c] ;  /* 0x00001c0001187983 */ /* 0x000ee20000300800 */
[-C--:B------:R-:W-:Y:S01]  /*121b0*/  FMUL R86, R86, R12.reuse ;  /* 0x0000000c56567220 */ /* 0x080fe20000400000 */
        /* <DEDUP_REMOVED lines=12> */
[----:B------:R-:W-:Y:S01]  /*12280*/  FMUL R209, R209, R93 ;  /* 0x0000005dd1d17220 */ /* 0x000fe20000400000 */
[----:B------:R0:W-:Y:S01]  /*12290*/  STL [R1+0x7f8], R12 ;  /* 0x0007f80c01007387 */ /* 0x0001e20000100800 */
[-C--:B------:R-:W-:Y:S01]  /*122a0*/  FMUL R206, R206, R125.reuse ;  /* 0x0000007dcece7220 */ /* 0x080fe20000400000 */
[----:B------:R-:W-:Y:S01]  /*122b0*/  FMUL R207, R207, R125 ;  /* 0x0000007dcfcf7220 */ /* 0x000fe20000400000 */
[-C--:B------:R-:W-:Y:S01]  /*122c0*/  FMUL R204, R204, R93.reuse ;  /* 0x0000005dcccc7220 */ /* 0x080fe20000400000 */
[----:B------:R-:W-:Y:S01]  /*122d0*/  FMUL R205, R205, R93 ;  /* 0x0000005dcdcd7220 */ /* 0x000fe20000400000 */
[-C--:B------:R-:W-:Y:S01]  /*122e0*/  FMUL R202, R202, R125.reuse ;  /* 0x0000007dcaca7220 */ /* 0x080fe20000400000 */
[----:B------:R-:W-:Y:S01]  /*122f0*/  FMUL R203, R203, R125 ;  /* 0x0000007dcbcb7220 */ /* 0x000fe20000400000 */
[-C--:B------:R-:W-:Y:S01]  /*12300*/  FMUL R200, R200, R93.reuse ;  /* 0x0000005dc8c87220 */ /* 0x080fe20000400000 */
[----:B------:R-:W-:Y:S01]  /*12310*/  FMUL R201, R201, R93 ;  /* 0x0000005dc9c97220 */ /* 0x000fe20000400000 */
[-C--:B------:R-:W-:Y:S01]  /*12320*/  FMUL R62, R62, R12.reuse ;  /* 0x0000000c3e3e7220 */ /* 0x080fe20000400000 */
        /* <DEDUP_REMOVED lines=12> */
[-C--:B--2---:R-:W-:Y:S01]  /*123f0*/  FMUL R59, R59, R12.reuse ;  /* 0x0000000c3b3b7220 */ /* 0x084fe20000400000 */
        /* <DEDUP_REMOVED lines=9> */
[----:B------:R-:W1:Y:S01]  /*12490*/  MUFU.EX2 R14, R14 ;  /* 0x0000000e000e7308 */ /* 0x000e620000000800 */
        /* <DEDUP_REMOVED lines=25> */
[----:B------:R-:W-:-:S02]  /*12630*/  FMUL R27, R27, R12 ;  /* 0x0000000c1b1b7220 */ /* 0x000fc40000400000 */
[----:B0-----:R-:W2:Y:S04]  /*12640*/  LDL.LU R12, [R1+0x110] ;  /* 0x00011000010c7983 */ /* 0x001ea80000300800 */
[----:B------:R-:W-:Y:S04]  /*12650*/  STL.64 [R1+0x7c0], R214 ;  /* 0x0007c0d601007387 */ /* 0x000fe80000100a00 */
        /* <DEDUP_REMOVED lines=15> */
[----:B------:R-:W-:Y:S01]  /*12750*/  STL.64 [R1+0x740], R182 ;  /* 0x000740b601007387 */ /* 0x000fe20000100a00 */
[----:B------:R-:W-:-:S03]  /*12760*/  FMUL R164, R164, R93 ;  /* 0x0000005da4a47220 */ /* 0x000fc60000400000 */
[----:B------:R-:W-:Y:S01]  /*12770*/  STL.64 [R1+0x738], R180 ;  /* 0x000738b401007387 */ /* 0x000fe20000100a00 */
[----:B------:R-:W-:-:S03]  /*12780*/  FMUL R165, R165, R93 ;  /* 0x0000005da5a57220 */ /* 0x000fc60000400000 */
[----:B------:R-:W-:Y:S01]  /*12790*/  STL.64 [R1+0x730], R178 ;  /* 0x000730b201007387 */ /* 0x000fe20000100a00 */
[-C--:B------:R-:W-:Y:S01]  /*127a0*/  FMUL R162, R162, R125.reuse ;  /* 0x0000007da2a27220 */ /* 0x080fe20000400000 */
[----:B------:R-:W-:Y:S02]  /*127b0*/  FMUL R163, R163, R125 ;  /* 0x0000007da3a37220 */ /* 0x000fe40000400000 */
[----:B------:R-:W-:Y:S01]  /*127c0*/  STL.64 [R1+0x728], R176 ;  /* 0x000728b001007387 */ /* 0x000fe20000100a00 */
[-C--:B------:R-:W-:Y:S01]  /*127d0*/  FMUL R160, R160, R93.reuse ;  /* 0x0000005da0a07220 */ /* 0x080fe20000400000 */
[----:B------:R-:W-:Y:S02]  /*127e0*/  FMUL R161, R161, R93 ;  /* 0x0000005da1a17220 */ /* 0x000fe40000400000 */
[----:B------:R-:W-:Y:S01]  /*127f0*/  STL.64 [R1+0x720], R174 ;  /* 0x000720ae01007387 */ /* 0x000fe20000100a00 */
[-C--:B------:R-:W-:Y:S01]  /*12800*/  FMUL R158, R158, R125.reuse ;  /* 0x0000007d9e9e7220 */ /* 0x080fe20000400000 */
[----:B------:R-:W-:-:S02]  /*12810*/  FMUL R159, R159, R125 ;  /* 0x0000007d9f9f7220 */ /* 0x000fc40000400000 */
        /* <DEDUP_REMOVED lines=9> */
[----:B------:R-:W-:Y:S04]  /*128b0*/  STL.64 [R1+0x700], R166 ;  /* 0x000700a601007387 */ /* 0x000fe80000100a00 */
[----:B------:R-:W-:Y:S01]  /*128c0*/  STL.64 [R1+0x6f8], R164 ;  /* 0x0006f8a401007387 */ /* 0x000fe20000100a00 */
[----:B-1----:R-:W-:-:S03]  /*128d0*/  FMUL R6, R6, R14 ;  /* 0x0000000e06067220 */ /* 0x002fc60000400000 */
[----:B------:R-:W-:Y:S01]  /*128e0*/  STL.64 [R1+0x6f0], R162 ;  /* 0x0006f0a201007387 */ /* 0x000fe20000100a00 */
[----:B------:R-:W-:-:S03]  /*128f0*/  FMUL R0, R0, R14 ;  /* 0x0000000e00007220 */ /* 0x000fc60000400000 */
[----:B------:R-:W-:Y:S04]  /*12900*/  STL.64 [R1+0x6e8], R160 ;  /* 0x0006e8a001007387 */ /* 0x000fe80000100a00 */
[----:B------:R0:W-:Y:S04]  /*12910*/  STL.64 [R1+0x6e0], R158 ;  /* 0x0006e09e01007387 */ /* 0x0001e80000100a00 */
[----:B------:R1:W-:Y:S01]  /*12920*/  STL.64 [R1+0x6d8], R156 ;  /* 0x0006d89c01007387 */ /* 0x0003e20000100a00 */
[----:B------:R-:W-:-:S03]  /*12930*/  FMUL R4, R4, R14 ;  /* 0x0000000e04047220 */ /* 0x000fc60000400000 */
[----:B------:R4:W-:Y:S04]  /*12940*/  STL.64 [R1+0x6d0], R154 ;  /* 0x0006d09a01007387 */ /* 0x0009e80000100a00 */
[----:B------:R3:W-:Y:S01]  /*12950*/  STL.64 [R1+0x6c8], R152 ;  /* 0x0006c89801007387 */ /* 0x0007e20000100a00 */
[----:B0-----:R-:W-:Y:S02]  /*12960*/  MOV R158, R4 ;  /* 0x00000004009e7202 */ /* 0x001fe40000000f00 */
[----:B-1----:R-:W-:Y:S02]  /*12970*/  MOV R156, R8 ;  /* 0x00000008009c7202 */ /* 0x002fe40000000f00 */
[----:B----4-:R-:W-:Y:S02]  /*12980*/  MOV R154, R6 ;  /* 0x00000006009a7202 */ /* 0x010fe40000000f00 */
[----:B---3--:R-:W-:-:S02]  /*12990*/  MOV R152, R5 ;  /* 0x0000000500987202 */ /* 0x008fc40000000f00 */
[----:B------:R-:W3:Y:S01]  /*129a0*/  LDL.LU R5, [R1+0x814] ;  /* 0x0008140001057983 */ /* 0x000ee20000300800 */
[----:B------:R-:W-:Y:S02]  /*129b0*/  MOV R153, R2 ;  /* 0x0000000200997202 */ /* 0x000fe40000000f00 */
[----:B------:R-:W-:Y:S01]  /*129c0*/  MOV R155, R0 ;  /* 0x00000000009b7202 */ /* 0x000fe20000000f00 */
[----:B------:R-:W4:Y:S01]  /*129d0*/  LDL.LU R2, [R1+0x810] ;  /* 0x0008100001027983 */ /* 0x000f220000300800 */
[----:B------:R-:W-:-:S03]  /*129e0*/  MOV R157, R3 ;  /* 0x00000003009d7202 */ /* 0x000fc60000000f00 */
[----:B------:R-:W4:Y:S04]  /*129f0*/  LDL.LU R6, [R1+0x80c] ;  /* 0x00080c0001067983 */ /* 0x000f280000300800 */
[----:B------:R-:W4:Y:S04]  /*12a00*/  LDL.LU R0, [R1+0x808] ;  /* 0x0008080001007983 */ /* 0x000f280000300800 */
[----:B------:R-:W4:Y:S04]  /*12a10*/  LDL.LU R8, [R1+0x804] ;  /* 0x0008040001087983 */ /* 0x000f280000300800 */
[----:B------:R-:W4:Y:S04]  /*12a20*/  LDL.LU R3, [R1+0x800] ;  /* 0x0008000001037983 */ /* 0x000f280000300800 */
[----:B------:R-:W4:Y:S01]  /*12a30*/  LDL.LU R4, [R1+0x7fc] ;  /* 0x0007fc0001047983 */ /* 0x000f220000300800 */
        /* <DEDUP_REMOVED lines=29> */
[----:B------:R-:W-:-:S02]  /*12c10*/  MOV R159, R24 ;  /* 0x00000018009f7202 */ /* 0x000fc40000000f00 */
[----:B------:R-:W-:Y:S02]  /*12c20*/  MOV R160, R87 ;  /* 0x0000005700a07202 */ /* 0x000fe40000000f00 */
[----:B------:R-:W-:Y:S02]  /*12c30*/  MOV R161, R86 ;  /* 0x0000005600a17202 */ /* 0x000fe40000000f00 */
[----:B------:R-:W-:Y:S02]  /*12c40*/  MOV R162, R85 ;  /* 0x0000005500a27202 */ /* 0x000fe40000000f00 */
[----:B------:R-:W-:Y:S02]  /*12c50*/  MOV R163, R84 ;  /* 0x0000005400a37202 */ /* 0x000fe40000000f00 */
[----:B------:R-:W-:Y:S02]  /*12c60*/  MOV R164, R83 ;  /* 0x0000005300a47202 */ /* 0x000fe40000000f00 */
        /* <DEDUP_REMOVED lines=51> */
[----:B------:R-:W-:Y:S02]  /*12fa0*/  F2FP.BF16.F32.PACK_AB R81, R13, R7 ;  /* 0x000000070d51723e */ /* 0x000fe400000010ff */
[----:B------:R-:W-:Y:S02]  /*12fb0*/  F2FP.BF16.F32.PACK_AB R82, R40, R90 ;  /* 0x0000005a2852723e */ /* 0x000fe400000010ff */
[----:B--2---:R-:W-:Y:S02]  /*12fc0*/  F2FP.BF16.F32.PACK_AB R83, R37, R12 ;  /* 0x0000000c2553723e */ /* 0x004fe400000010ff */
[----:B---3--:R-:W-:-:S02]  /*12fd0*/  F2FP.BF16.F32.PACK_AB R87, R9, R5 ;  /* 0x000000050957723e */ /* 0x008fc400000010ff */
[----:B----4-:R-:W-:Y:S02]  /*12fe0*/  F2FP.BF16.F32.PACK_AB R85, R2, R6 ;  /* 0x000000060255723e */ /* 0x010fe400000010ff */
[----:B------:R-:W-:Y:S02]  /*12ff0*/  F2FP.BF16.F32.PACK_AB R86, R8, R3 ;  /* 0x000000030856723e */ /* 0x000fe400000010ff */
[----:B------:R-:W-:Y:S01]  /*13000*/  F2FP.BF16.F32.PACK_AB R84, R4, R10 ;  /* 0x0000000a0454723e */ /* 0x000fe200000010ff */
[----:B------:R-:W-:Y:S06]  /*13010*/  BAR.SYNC.DEFER_BLOCKING 0x0 ;  /* 0x0000000000007b1d */ /* 0x000fec0000010000 */
[----:B------:R-:W-:-:S06]  /*13020*/  WARPGROUP.ARRIVE ;  /* 0x00000000000079c5 */ /* 0x000fcc0000000000 */
[----:B------:R-:W-:Y:S01]  /*13030*/  HGMMA.64x128x16.F32.BF16 R152, R84, gdesc[UR36], R152, gsb0 ;  /* 0x01e0002454987df0 */ /* 0x000fe20008001898 */
[----:B------:R-:W-:Y:S02]  /*13040*/  F2FP.BF16.F32.PACK_AB R80, R11, R0 ;  /* 0x000000000b50723e */ /* 0x000fe400000010ff */
[----:B------:R-:W-:Y:S02]  /*13050*/  F2FP.BF16.F32.PACK_AB R76, R36, R33 ;  /* 0x00000021244c723e */ /* 0x000fe400000010ff */
[----:B------:R-:W-:Y:S02]  /*13060*/  F2FP.BF16.F32.PACK_AB R77, R32, R29 ;  /* 0x0000001d204d723e */ /* 0x000fe400000010ff */
[----:B------:R-:W-:Y:S02]  /*13070*/  F2FP.BF16.F32.PACK_AB R78, R240, R28 ;  /* 0x0000001cf04e723e */ /* 0x000fe400000010ff */
[----:B------:R-:W-:Y:S01]  /*13080*/  F2FP.BF16.F32.PACK_AB R79, R232, R233 ;  /* 0x000000e9e84f723e */ /* 0x000fe200000010ff */
[----:B------:R-:W-:-:S02]  /*13090*/  WARPGROUP.DEPBAR.LE gsb0, 0x0 ;  /* 0x00008000000079c5 */ /* 0x000fc40000010000 */
[----:B------:R-:W-:Y:S01]  /*130a0*/  WARPGROUP.ARRIVE ;  /* 0x00000000000079c5 */ /* 0x000fe20000000000 */
[----:B------:R-:W-:Y:S01]  /*130b0*/  F2FP.BF16.F32.PACK_AB R24, R242, R248 ;  /* 0x000000f8f218723e */ /* 0x000fe200000010ff */
[----:B------:R-:W-:Y:S01]  /*130c0*/  FMUL R224, R224, 1.4426950216293334961 ;  /* 0x3fb8aa3be0e07820 */ /* 0x000fe20000400000 */
[----:B------:R-:W-:Y:S01]  /*130d0*/  F2FP.BF16.F32.PACK_AB R25, R230, R231 ;  /* 0x000000e7e619723e */ /* 0x000fe200000010ff */
[----:B------:R-:W-:Y:S01]  /*130e0*/  FMUL R223, R223, 1.4426950216293334961 ;  /* 0x3fb8aa3bdfdf7820 */ /* 0x000fe20000400000 */
[----:B------:R-:W-:Y:S01]  /*130f0*/  F2FP.BF16.F32.PACK_AB R26, R239, R246 ;  /* 0x000000f6ef1a723e */ /* 0x000fe200000010ff */
[----:B------:R-:W-:Y:S01]  /*13100*/  HGMMA.64x128x16.F32.BF16 R152, R80, gdesc[UR32], R152, gsb0 ;  /* 0x01e0002050987df0 */ /* 0x000fe20008001898 */
[----:B------:R-:W-:Y:S01]  /*13110*/  F2FP.BF16.F32.PACK_AB R27, R228, R229 ;  /* 0x000000e5e41b723e */ /* 0x000fe200000010ff */
[----:B------:R-:W-:Y:S01]  /*13120*/  FMUL R222, R222, 1.4426950216293334961 ;  /* 0x3fb8aa3bdede7820 */ /* 0x000fe20000400000 */
        /* <DEDUP_REMOVED lines=9> */
[----:B------:R-:W-:Y:S01]  /*131c0*/  MUFU.EX2 R147, R147 ;  /* 0x0000009300937308 */ /* 0x000fe20000000800 */
[----:B------:R-:W-:Y:S01]  /*131d0*/  F2FP.BF16.F32.PACK_AB R36, R234, R251 ;  /* 0x000000fbea24723e */ /* 0x000fe200000010ff */
[----:B------:R-:W2:Y:S01]  /*131e0*/  LDL.LU R87, [R1+0x130] ;  /* 0x0001300001577983 */ /* 0x000ea20000300800 */
[----:B------:R-:W-:-:S02]  /*131f0*/  F2FP.BF16.F32.PACK_AB R37, R218, R219 ;  /* 0x000000dbda25723e */ /* 0x000fc400000010ff */
[----:B------:R-:W-:Y:S01]  /*13200*/  F2FP.BF16.F32.PACK_AB R38, R241, R238 ;  /* 0x000000eef126723e */ /* 0x000fe200000010ff */
[----:B------:R-:W3:Y:S01]  /*13210*/  LDL.LU R85, [R1+0x134] ;  /* 0x0001340001557983 */ /* 0x000ee20000300800 */
[----:B------:R-:W-:Y:S02]  /*13220*/  WARPGROUP.DEPBAR.LE gsb0, 0x0 ;  /* 0x00008000000079c5 */ /* 0x000fe40000010000 */
[----:B------:R-:W-:Y:S01]  /*13230*/  WARPGROUP.ARRIVE ;  /* 0x00000000000079c5 */ /* 0x000fe20000000000 */
[----:B------:R-:W0:Y:S01]  /*13240*/  MUFU.EX2 R224, R224 ;  /* 0x000000e000e07308 */ /* 0x000e220000000800 */
[----:B------:R-:W-:Y:S01]  /*13250*/  F2FP.BF16.F32.PACK_AB R40, R252, R249 ;  /* 0x000000f9fc28723e */ /* 0x000fe200000010ff */
[----:B------:R-:W4:Y:S03]  /*13260*/  LDL.LU R86, [R1+0x100] ;  /* 0x0001000001567983 */ /* 0x000f260000300800 */
[----:B------:R-:W-:Y:S01]  /*13270*/  HGMMA.64x128x16.F32.BF16 R152, R76, gdesc[UR28], R152, gsb0 ;  /* 0x01e0001c4c987df0 */ /* 0x000fe20008001898 */
[----:B------:R-:W-:Y:S01]  /*13280*/  F2FP.BF16.F32.PACK_AB R41, R148, R149 ;  /* 0x000000959429723e */ /* 0x000fe200000010ff */
[----:B------:R-:W4:Y:S01]  /*13290*/  LDL.LU R84, [R1+0x104] ;  /* 0x0001040001547983 */ /* 0x000f220000300800 */
[----:B------:R-:W-:Y:S08]  /*132a0*/  MUFU.EX2 R223, R223 ;  /* 0x000000df00df7308 */ /* 0x000ff00000000800 */
[----:B------:R-:W1:Y:S01]  /*132b0*/  MUFU.EX2 R222, R222 ;  /* 0x000000de00de7308 */ /* 0x000e620000000800 */
[----:B0-----:R-:W-:Y:S01]  /*132c0*/  F2FP.BF16.F32.PACK_AB R31, R224, R225 ;  /* 0x000000e1e01f723e */ /* 0x001fe200000010ff */
[----:B------:R-:W2:Y:S06]  /*132d0*/  LDL.LU R81, [R1+0x13c] ;  /* 0x00013c0001517983 */ /* 0x000eac0000300800 */
[----:B------:R-:W0:Y:S01]  /*132e0*/  MUFU.EX2 R221, R221 ;  /* 0x000000dd00dd7308 */ /* 0x000e220000000800 */
[----:B------:R-:W-:Y:S01]  /*132f0*/  F2FP.BF16.F32.PACK_AB R42, R150, R151 ;  /* 0x00000097962a723e */ /* 0x000fe200000010ff */
[----:B------:R-:W4:Y:S06]  /*13300*/  LDL.LU R82, [R1+0x10c] ;  /* 0x00010c0001527983 */ /* 0x000f2c0000300800 */
[----:B------:R-:W-:Y:S01]  /*13310*/  MUFU.EX2 R217, R217 ;  /* 0x000000d900d97308 */ /* 0x000fe20000000800 */
[----:B------:R-:W-:-:S02]  /*13320*/  WARPGROUP.DEPBAR.LE gsb0, 0x0 ;  /* 0x00008000000079c5 */ /* 0x000fc40000010000 */
[----:B------:R-:W-:Y:S01]  /*13330*/  WARPGROUP.ARRIVE ;  /* 0x00000000000079c5 */ /* 0x000fe20000000000 */
[----:B-1----:R-:W-:-:S04]  /*13340*/  F2FP.BF16.F32.PACK_AB R33, R222, R223 ;  /* 0x000000dfde21723e */ /* 0x002fc800000010ff */
[----:B------:R-:W1:Y:S01]  /*13350*/  MUFU.EX2 R216, R216 ;  /* 0x000000d800d87308 */ /* 0x000e620000000800 */
[----:B0-----:R-:W-:Y:S01]  /*13360*/  F2FP.BF16.F32.PACK_AB R35, R220, R221 ;  /* 0x000000dddc23723e */ /* 0x001fe200000010ff */
[----:B------:R-:W3:Y:S01]  /*13370*/  LDL.LU R83, [R1+0x138] ;  /* 0x0001380001537983 */ /* 0x000ee20000300800 */
[----:B------:R-:W-:Y:S03]  /*13380*/  HGMMA.64x128x16.F32.BF16 R152, R24, gdesc[UR24], R152, gsb0 ;  /* 0x01e0001818987df0 */ /* 0x000fe60008001898 */
[----:B------:R-:W-:Y:S02]  /*13390*/  WARPGROUP.DEPBAR.LE gsb0, 0x0 ;  /* 0x00008000000079c5 */ /* 0x000fe40000010000 */
[----:B------:R-:W-:-:S07]  /*133a0*/  WARPGROUP.ARRIVE ;  /* 0x00000000000079c5 */ /* 0x000fce0000000000 */
[----:B------:R-:W-:Y:S01]  /*133b0*/  HGMMA.64x128x16.F32.BF16 R152, R28, gdesc[UR20], R152, gsb0 ;  /* 0x01e000141c987df0 */ /* 0x000fe20008001898 */
[----:B-1----:R-:W-:Y:S02]  /*133c0*/  F2FP.BF16.F32.PACK_AB R39, R216, R217 ;  /* 0x000000d9d827723e */ /* 0x002fe400000010ff */
[----:B------:R-:W-:Y:S02]  /*133d0*/  WARPGROUP.DEPBAR.LE gsb0, 0x0 ;  /* 0x00008000000079c5 */ /* 0x000fe40000010000 */
[----:B------:R-:W-:-:S07]  /*133e0*/  WARPGROUP.ARRIVE ;  /* 0x00000000000079c5 */ /* 0x000fce0000000000 */
[----:B------:R-:W-:Y:S01]  /*133f0*/  HGMMA.64x128x16.F32.BF16 R152, R32, gdesc[UR16], R152, gsb0 ;  /* 0x01e0001020987df0 */ /* 0x000fe20008001898 */
[----:B------:R-:W0:Y:S02]  /*13400*/  MUFU.EX2 R146, R146 ;  /* 0x0000009200927308 */ /* 0x000e240000000800 */
[----:B0-----:R-:W-:Y:S01]  /*13410*/  F2FP.BF16.F32.PACK_AB R43, R146, R147 ;  /* 0x00000093922b723e */ /* 0x001fe200000010ff */
[----:B------:R-:W-:Y:S02]  /*13420*/  WARPGROUP.DEPBAR.LE gsb0, 0x0 ;  /* 0x00008000000079c5 */ /* 0x000fe40000010000 */
[----:B------:R-:W-:-:S06]  /*13430*/  WARPGROUP.ARRIVE ;  /* 0x00000000000079c5 */ /* 0x000fcc0000000000 */
[----:B------:R-:W-:Y:S01]  /*13440*/  HGMMA.64x128x16.F32.BF16 R152, R36, gdesc[UR12], R152, gsb0 ;  /* 0x01e0000c24987df0 */ /* 0x000fe20008001898 */
[----:B------:R-:W-:Y:S02]  /*13450*/  MOV R80, R12 ;  /* 0x0000000c00507202 */ /* 0x000fe40000000f00 */
[----:B------:R-:W4:Y:S01]  /*13460*/  LDL.LU R12, [R1+0x7f8] ;  /* 0x0007f800010c7983 */ /* 0x000f220000300800 */
[----:B------:R-:W-:Y:S02]  /*13470*/  MOV R79, R90 ;  /* 0x0000005a004f7202 */ /* 0x000fe40000000f00 */
[----:B------:R-:W-:Y:S01]  /*13480*/  MOV R78, R13 ;  /* 0x0000000d004e7202 */ /* 0x000fe20000000f00 */
[----:B------:R-:W4:Y:S01]  /*13490*/  LDL.LU R90, [R1+0x7f4] ;  /* 0x0007f400015a7983 */ /* 0x000f220000300800 */
[----:B------:R-:W-:Y:S02]  /*134a0*/  MOV R77, R11 ;  /* 0x0000000b004d7202 */ /* 0x000fe40000000f00 */
[----:B------:R-:W-:Y:S01]  /*134b0*/  MOV R76, R7 ;  /* 0x00000007004c7202 */ /* 0x000fe20000000f00 */
[----:B------:R-:W4:Y:S01]  /*134c0*/  LDL.LU R13, [R1+0x7f0] ;  /* 0x0007f000010d7983 */ /* 0x000f220000300800 */
[----:B------:R-:W-:-:S03]  /*134d0*/  MOV R24, R6 ;  /* 0x0000000600187202 */ /* 0x000fc60000000f00 */
[----:B------:R-:W4:Y:S01]  /*134e0*/  LDL.LU R11, [R1+0x7ec] ;  /* 0x0007ec00010b7983 */ /* 0x000f220000300800 */
[----:B------:R-:W-:-:S03]  /*134f0*/  MOV R27, R0 ;  /* 0x00000000001b7202 */ /* 0x000fc60000000f00 */
[----:B------:R-:W4:Y:S01]  /*13500*/  LDL.LU R7, [R1+0x7e8] ;  /* 0x0007e80001077983 */ /* 0x000f220000300800 */
[----:B------:R-:W-:-:S03]  /*13510*/  MOV R25, R8 ;  /* 0x0000000800197202 */ /* 0x000fc60000000f00 */
[----:B------:R0:W5:Y:S01]  /*13520*/  LDL.LU R6, [R1+0x7e4] ;  /* 0x0007e40001067983 */ /* 0x0001620000300800 */
[----:B------:R-:W-:-:S03]  /*13530*/  MOV R26, R9 ;  /* 0x00000009001a7202 */ /* 0x000fc60000000f00 */
[----:B------:R-:W4:Y:S01]  /*13540*/  LDL.LU R0, [R1+0x7e0] ;  /* 0x0007e00001007983 */ /* 0x000f220000300800 */
[----:B------:R-:W-:-:S03]  /*13550*/  MOV R28, R4 ;  /* 0x00000004001c7202 */ /* 0x000fc60000000f00 */
[----:B------:R0:W5:Y:S01]  /*13560*/  LDL.LU R8, [R1+0x7dc] ;  /* 0x0007dc0001087983 */ /* 0x0001620000300800 */
[----:B------:R-:W-:-:S03]  /*13570*/  MOV R29, R2 ;  /* 0x00000002001d7202 */ /* 0x000fc60000000f00 */
[----:B------:R0:W5:Y:S01]  /*13580*/  LDL.LU R9, [R1+0x7d8] ;  /* 0x0007d80001097983 */ /* 0x0001620000300800 */
[----:B------:R-:W-:-:S03]  /*13590*/  MOV R30, R3 ;  /* 0x00000003001e7202 */ /* 0x000fc60000000f00 */
[----:B------:R-:W4:Y:S01]  /*135a0*/  LDL.LU R4, [R1+0x7d4] ;  /* 0x0007d40001047983 */ /* 0x000f220000300800 */
[----:B------:R-:W-:-:S03]  /*135b0*/  MOV R31, R5 ;  /* 0x00000005001f7202 */ /* 0x000fc60000000f00 */
[----:B------:R0:W5:Y:S04]  /*135c0*/  LDL.LU R2, [R1+0x7d0] ;  /* 0x0007d00001027983 */ /* 0x0001680000300800 */
[----:B------:R0:W5:Y:S04]  /*135d0*/  LDL.LU R3, [R1+0x7cc] ;  /* 0x0007cc0001037983 */ /* 0x0001680000300800 */
[----:B------:R-:W4:Y:S01]  /*135e0*/  LDL.LU R5, [R1+0x7c8] ;  /* 0x0007c80001057983 */ /* 0x000f220000300800 */
[----:B------:R-:W-:Y:S02]  /*135f0*/  WARPGROUP.DEPBAR.LE gsb0, 0x0 ;  /* 0x00008000000079c5 */ /* 0x000fe40000010000 */
[----:B------:R-:W-:-:S06]  /*13600*/  WARPGROUP.ARRIVE ;  /* 0x00000000000079c5 */ /* 0x000fcc0000000000 */
[----:B------:R-:W-:Y:S03]  /*13610*/  HGMMA.64x128x16.F32.BF16 R152, R40, gdesc[UR8], R152, gsb0 ;  /* 0x01e0000828987df0 */ /* 0x000fe60008001898 */
[----:B------:R-:W-:Y:S02]  /*13620*/  WARPGROUP.DEPBAR.LE gsb0, 0x0 ;  /* 0x00008000000079c5 */ /* 0x000fe40000010000 */
[----:B------:R-:W-:Y:S04]  /*13630*/  STL.64 [R1], R152 ;  /* 0x0000009801007387 */ /* 0x000fe80000100a00 */
        /* <DEDUP_REMOVED lines=30> */
[----:B------:R1:W-:Y:S04]  /*13820*/  STL.64 [R1+0xf8], R214 ;  /* 0x0000f8d601007387 */ /* 0x0003e80000100a00 */
[----:B-1----:R-:W2:Y:S04]  /*13830*/  LDL.LU.64 R214, [R1+0x7c0] ;  /* 0x0007c00001d67983 */ /* 0x002ea80000300a00 */
[----:B------:R-:W2:Y:S04]  /*13840*/  LDL.LU.64 R212, [R1+0x7b8] ;  /* 0x0007b80001d47983 */ /* 0x000ea80000300a00 */
        /* <DEDUP_REMOVED lines=29> */
[----:B------:R-:W2:Y:S01]  /*13a20*/  LDL.LU.64 R152, [R1+0x6c8] ;  /* 0x0006c80001987983 */ /* 0x000ea20000300a00 */
[----:B------:R-:W-:-:S02]  /*13a30*/  F2FP.BF16.F32.PACK_AB R44, R144, R145 ;  /* 0x00000091902c723e */ /* 0x000fc400000010ff */
[----:B------:R-:W-:Y:S02]  /*13a40*/  F2FP.BF16.F32.PACK_AB R46, R142, R143 ;  /* 0x0000008f8e2e723e */ /* 0x000fe400000010ff */
[----:B------:R-:W-:Y:S02]  /*13a50*/  F2FP.BF16.F32.PACK_AB R45, R95, R94 ;  /* 0x0000005e5f2d723e */ /* 0x000fe400000010ff */
[----:B------:R-:W-:Y:S02]  /*13a60*/  F2FP.BF16.F32.PACK_AB R47, R97, R96 ;  /* 0x00000060612f723e */ /* 0x000fe400000010ff */
[----:B------:R-:W-:Y:S02]  /*13a70*/  F2FP.BF16.F32.PACK_AB R48, R140, R141 ;  /* 0x0000008d8c30723e */ /* 0x000fe400000010ff */
[----:B------:R-:W-:Y:S02]  /*13a80*/  F2FP.BF16.F32.PACK_AB R49, R99, R98 ;  /* 0x000000626331723e */ /* 0x000fe400000010ff */
[----:B------:R-:W-:-:S02]  /*13a90*/  F2FP.BF16.F32.PACK_AB R50, R138, R139 ;  /* 0x0000008b8a32723e */ /* 0x000fc400000010ff */
[----:B------:R-:W-:Y:S02]  /*13aa0*/  F2FP.BF16.F32.PACK_AB R51, R101, R100 ;  /* 0x000000646533723e */ /* 0x000fe400000010ff */
[----:B------:R-:W-:Y:S02]  /*13ab0*/  F2FP.BF16.F32.PACK_AB R52, R136, R137 ;  /* 0x000000898834723e */ /* 0x000fe400000010ff */
[----:B------:R-:W-:Y:S02]  /*13ac0*/  F2FP.BF16.F32.PACK_AB R53, R103, R102 ;  /* 0x000000666735723e */ /* 0x000fe400000010ff */
[----:B------:R-:W-:Y:S02]  /*13ad0*/  F2FP.BF16.F32.PACK_AB R54, R134, R135 ;  /* 0x000000878636723e */ /* 0x000fe400000010ff */
[----:B------:R-:W-:Y:S01]  /*13ae0*/  F2FP.BF16.F32.PACK_AB R55, R105, R104 ;  /* 0x000000686937723e */ /* 0x000fe200000010ff */
[----:B--2---:R-:W-:-:S06]  /*13af0*/  WARPGROUP.ARRIVE ;  /* 0x00000000000079c5 */ /* 0x004fcc0000000000 */
[----:B------:R-:W-:Y:S03]  /*13b00*/  HGMMA.64x128x16.F32.BF16 R152, R44, gdesc[UR36], R152, gsb0 ;  /* 0x01e000242c987df0 */ /* 0x000fe60008001898 */
[----:B------:R-:W-:Y:S02]  /*13b10*/  WARPGROUP.DEPBAR.LE gsb0, 0x0 ;  /* 0x00008000000079c5 */ /* 0x000fe40000010000 */
[----:B------:R-:W-:-:S07]  /*13b20*/  WARPGROUP.ARRIVE ;  /* 0x00000000000079c5 */ /* 0x000fce0000000000 */
[----:B------:R-:W-:Y:S01]  /*13b30*/  HGMMA.64x128x16.F32.BF16 R152, R48, gdesc[UR32], R152, gsb0 ;  /* 0x01e0002030987df0 */ /* 0x000fe20008001898 */
[----:B------:R-:W-:Y:S02]  /*13b40*/  F2FP.BF16.F32.PACK_AB R56, R132, R133 ;  /* 0x000000858438723e */ /* 0x000fe400000010ff */
[----:B------:R-:W-:Y:S02]  /*13b50*/  F2FP.BF16.F32.PACK_AB R57, R107, R106 ;  /* 0x0000006a6b39723e */ /* 0x000fe400000010ff */
[----:B------:R-:W-:Y:S02]  /*13b60*/  F2FP.BF16.F32.PACK_AB R58, R130, R131 ;  /* 0x00000083823a723e */ /* 0x000fe400000010ff */
[----:B------:R-:W-:Y:S01]  /*13b70*/  F2FP.BF16.F32.PACK_AB R59, R109, R108 ;  /* 0x0000006c6d3b723e */ /* 0x000fe200000010ff */
[----:B------:R-:W-:Y:S02]  /*13b80*/  WARPGROUP.DEPBAR.LE gsb0, 0x0 ;  /* 0x00008000000079c5 */ /* 0x000fe40000010000 */
[----:B------:R-:W-:-:S06]  /*13b90*/  WARPGROUP.ARRIVE ;  /* 0x00000000000079c5 */ /* 0x000fcc0000000000 */
[----:B------:R-:W-:Y:S01]  /*13ba0*/  HGMMA.64x128x16.F32.BF16 R152, R52, gdesc[UR28], R152, gsb0 ;  /* 0x01e0001c34987df0 */ /* 0x000fe20008001898 */
[----:B------:R-:W-:Y:S01]  /*13bb0*/  FMUL R114, R114, 1.4426950216293334961 ;  /* 0x3fb8aa3b72727820 */ /* 0x000fe20000400000 */
[----:B------:R-:W-:-:S04]  /*13bc0*/  FADD R144, R145, R144 ;  /* 0x0000009091907221 */ /* 0x000fc80000000000 */
[----:B------:R-:W-:Y:S01]  /*13bd0*/  FADD R144, R143, R144 ;  /* 0x000000908f907221 */ /* 0x000fe20000000000 */
[----:B------:R-:W1:Y:S03]  /*13be0*/  MUFU.EX2 R114, R114 ;  /* 0x0000007200727308 */ /* 0x000e660000000800 */
[----:B------:R-:W-:-:S04]  /*13bf0*/  FADD R144, R142, R144 ;  /* 0x000000908e907221 */ /* 0x000fc80000000000 */
[----:B------:R-:W-:-:S04]  /*13c00*/  FADD R144, R141, R144 ;  /* 0x000000908d907221 */ /* 0x000fc80000000000 */
[----:B------:R-:W-:Y:S01]  /*13c10*/  FADD R144, R140, R144 ;  /* 0x000000908c907221 */ /* 0x000fe20000000000 */
[----:B------:R-:W-:Y:S02]  /*13c20*/  F2FP.BF16.F32.PACK_AB R60, R128, R129 ;  /* 0x00000081803c723e */ /* 0x000fe400000010ff */
[----:B------:R-:W-:Y:S01]  /*13c30*/  F2FP.BF16.F32.PACK_AB R62, R126, R127 ;  /* 0x0000007f7e3e723e */ /* 0x000fe200000010ff */
[----:B------:R-:W-:Y:S01]  /*13c40*/  FADD R144, R139, R144 ;  /* 0x000000908b907221 */ /* 0x000fe20000000000 */
[----:B------:R-:W-:Y:S02]  /*13c50*/  F2FP.BF16.F32.PACK_AB R63, R118, R116 ;  /* 0x00000074763f723e */ /* 0x000fe400000010ff */
[----:B-1----:R-:W-:Y:S01]  /*13c60*/  F2FP.BF16.F32.PACK_AB R61, R115, R114 ;  /* 0x00000072733d723e */ /* 0x002fe200000010ff */
[----:B------:R-:W-:-:S04]  /*13c70*/  FADD R144, R138, R144 ;  /* 0x000000908a907221 */ /* 0x000fc80000000000 */
[----:B------:R-:W-:Y:S01]  /*13c80*/  FADD R144, R137, R144 ;  /* 0x0000009089907221 */ /* 0x000fe20000000000 */
[----:B------:R-:W-:Y:S02]  /*13c90*/  WARPGROUP.DEPBAR.LE gsb0, 0x0 ;  /* 0x00008000000079c5 */ /* 0x000fe40000010000 */
[----:B------:R-:W-:-:S06]  /*13ca0*/  WARPGROUP.ARRIVE ;  /* 0x00000000000079c5 */ /* 0x000fcc0000000000 */
[----:B------:R-:W-:Y:S01]  /*13cb0*/  HGMMA.64x128x16.F32.BF16 R152, R56, gdesc[UR24], R152, gsb0 ;  /* 0x01e0001838987df0 */ /* 0x000fe20008001898 */
[----:B------:R-:W-:-:S04]  /*13cc0*/  FADD R144, R136, R144 ;  /* 0x0000009088907221 */ /* 0x000fc80000000000 */
[----:B------:R-:W-:-:S04]  /*13cd0*/  FADD R144, R135, R144 ;  /* 0x0000009087907221 */ /* 0x000fc80000000000 */
[----:B------:R-:W-:-:S04]  /*13ce0*/  FADD R144, R134, R144 ;  /* 0x0000009086907221 */ /* 0x000fc80000000000 */
[----:B------:R-:W-:-:S04]  /*13cf0*/  FADD R144, R133, R144 ;  /* 0x0000009085907221 */ /* 0x000fc80000000000 */
[----:B------:R-:W-:-:S04]  /*13d00*/  FADD R144, R132, R144 ;  /* 0x0000009084907221 */ /* 0x000fc80000000000 */
[----:B------:R-:W-:-:S04]  /*13d10*/  FADD R144, R131, R144 ;  /* 0x0000009083907221 */ /* 0x000fc80000000000 */
[----:B------:R-:W-:Y:S01]  /*13d20*/  FADD R144, R130, R144 ;  /* 0x0000009082907221 */ /* 0x000fe20000000000 */
[----:B------:R-:W-:-:S03]  /*13d30*/  FMUL R111, R111, 1.4426950216293334961 ;  /* 0x3fb8aa3b6f6f7820 */ /* 0x000fc60000400000 */
[----:B------:R-:W-:-:S04]  /*13d40*/  FADD R144, R129, R144 ;  /* 0x0000009081907221 */ /* 0x000fc80000000000 */
[----:B------:R-:W-:Y:S01]  /*13d50*/  FADD R144, R128, R144 ;  /* 0x0000009080907221 */ /* 0x000fe20000000000 */
[----:B------:R-:W1:Y:S03]  /*13d60*/  MUFU.EX2 R111, R111 ;  /* 0x0000006f006f7308 */ /* 0x000e660000000800 */
[----:B------:R-:W-:-:S04]  /*13d70*/  FADD R144, R127, R144 ;  /* 0x000000907f907221 */ /* 0x000fc80000000000 */
[----:B------:R-:W-:Y:S01]  /*13d80*/  FADD R144, R126, R144 ;  /* 0x000000907e907221 */ /* 0x000fe20000000000 */
[----:B------:R-:W2:Y:S01]  /*13d90*/  MUFU.EX2 R20, R20 ;  /* 0x0000001400147308 */ /* 0x000ea20000000800 */
[----:B------:R-:W-:Y:S02]  /*13da0*/  FMUL R23, R23, 1.4426950216293334961 ;  /* 0x3fb8aa3b17177820 */ /* 0x000fe40000400000 */
[----:B------:R-:W-:-:S04]  /*13db0*/  FADD R144, R113, R144 ;  /* 0x0000009071907221 */ /* 0x000fc80000000000 */
[----:B------:R-:W-:Y:S01]  /*13dc0*/  FADD R144, R112, R144 ;  /* 0x0000009070907221 */ /* 0x000fe20000000000 */
[----:B------:R-:W0:Y:S03]  /*13dd0*/  MUFU.EX2 R21, R21 ;  /* 0x0000001500157308 */ /* 0x000e260000000800 */
[----:B-1----:R-:W-:-:S05]  /*13de0*/  FADD R144, R111, R144 ;  /* 0x000000906f907221 */ /* 0x002fca0000000000 */
[----:B------:R-:W-:Y:S01]  /*13df0*/  MUFU.EX2 R22, R22 ;  /* 0x0000001600167308 */ /* 0x000fe20000000800 */
[----:B------:R-:W-:-:S07]  /*13e00*/  FADD R144, R110, R144 ;  /* 0x000000906e907221 */ /* 0x000fce0000000000 */
[----:B------:R-:W1:Y:S01]  /*13e10*/  MUFU.EX2 R23, R23 ;  /* 0x0000001700177308 */ /* 0x000e620000000800 */
[----:B--2---:R-:W-:Y:S01]  /*13e20*/  FADD R144, R20, R144 ;  /* 0x0000009014907221 */ /* 0x004fe20000000000 */
[----:B------:R-:W-:Y:S02]  /*13e30*/  WARPGROUP.DEPBAR.LE gsb0, 0x0 ;  /* 0x00008000000079c5 */ /* 0x000fe40000010000 */
[----:B------:R-:W-:-:S06]  /*13e40*/  WARPGROUP.ARRIVE ;  /* 0x00000000000079c5 */ /* 0x000fcc0000000000 */
[----:B------:R-:W-:Y:S01]  /*13e50*/  HGMMA.64x128x16.F32.BF16 R152, R60, gdesc[UR20], R152, gsb0 ;  /* 0x01e000143c987df0 */ /* 0x000fe20008001898 */
[----:B0-----:R-:W-:Y:S01]  /*13e60*/  FADD R144, R21, R144 ;  /* 0x0000009015907221 */ /* 0x001fe20000000000 */
[----:B-1----:R-:W-:-:S03]  /*13e70*/  F2FP.BF16.F32.PACK_AB R70, R23, R22 ;  /* 0x000000161746723e */ /* 0x002fc600000010ff */
[----:B------:R-:W-:Y:S02]  /*13e80*/  FADD R144, R22, R144 ;  /* 0x0000009016907221 */ /* 0x000fe40000000000 */
[----:B------:R-:W2:Y:S01]  /*13e90*/  LDL.LU R22, [R1+0x2bc] ;  /* 0x0002bc0001167983 */ /* 0x000ea20000300800 */
[----:B------:R-:W-:Y:S01]  /*13ea0*/  FADD R24, R24, R29 ;  /* 0x0000001d18187221 */ /* 0x000fe20000000000 */
[----:B------:R-:W0:Y:S01]  /*13eb0*/  MUFU.EX2 R19, R19 ;  /* 0x0000001300137308 */ /* 0x000e220000000800 */
[----:B------:R-:W-:Y:S02]  /*13ec0*/  FADD R10, R10, R28 ;  /* 0x0000001c0a0a7221 */ /* 0x000fe40000000000 */
[----:B------:R-:W-:-:S05]  /*13ed0*/  FADD R24, R31, R24 ;  /* 0x000000181f187221 */ /* 0x000fca0000000000 */
[----:B------:R-:W1:Y:S01]  /*13ee0*/  MUFU.EX2 R18, R18 ;  /* 0x0000001200127308 */ /* 0x000e620000000800 */
[----:B------:R-:W-:Y:S01]  /*13ef0*/  FADD R10, R30, R10 ;  /* 0x0000000a1e0a7221 */ /* 0x000fe20000000000 */
[----:B------:R-:W-:Y:S01]  /*13f00*/  FADD R24, R26, R24 ;  /* 0x000000181a187221 */ /* 0x000fe20000000000 */
[----:B------:R-:W-:Y:S01]  /*13f10*/  FADD R144, R23, R144 ;  /* 0x0000009017907221 */ /* 0x000fe20000000000 */
[----:B------:R-:W2:Y:S01]  /*13f20*/  LDL.LU R26, [R1+0x2b8] ;  /* 0x0002b800011a7983 */ /* 0x000ea20000300800 */
[----:B------:R-:W-:-:S03]  /*13f30*/  FADD R10, R25, R10 ;  /* 0x0000000a190a7221 */ /* 0x000fc60000000000 */
[----:B------:R-:W2:Y:S04]  /*13f40*/  LDL.LU R25, [R1+0x2b4] ;  /* 0x0002b40001197983 */ /* 0x000ea80000300800 */
[----:B------:R-:W2:Y:S01]  /*13f50*/  LDL.LU R23, [R1+0x2b0] ;  /* 0x0002b00001177983 */ /* 0x000ea20000300800 */
[----:B------:R-:W-:Y:S02]  /*13f60*/  F2FP.BF16.F32.PACK_AB R64, R112, R113 ;  /* 0x000000717040723e */ /* 0x000fe400000010ff */
[----:B0-----:R-:W-:Y:S02]  /*13f70*/  F2FP.BF16.F32.PACK_AB R65, R19, R117 ;  /* 0x000000751341723e */ /* 0x001fe400000010ff */
[----:B------:R-:W-:Y:S02]  /*13f80*/  F2FP.BF16.F32.PACK_AB R66, R110, R111 ;  /* 0x0000006f6e42723e */ /* 0x000fe400000010ff */
[----:B-1----:R-:W-:-:S02]  /*13f90*/  F2FP.BF16.F32.PACK_AB R67, R18, R119 ;  /* 0x000000771243723e */ /* 0x002fc400000010ff */
[----:B------:R-:W-:Y:S02]  /*13fa0*/  F2FP.BF16.F32.PACK_AB R68, R21, R20 ;  /* 0x000000141544723e */ /* 0x000fe400000010ff */
[----:B------:R-:W2:Y:S01]  /*13fb0*/  LDL R21, [R1+0x6bc] ;  /* 0x0006bc0001157983 */ /* 0x000ea20000100800 */
[----:B------:R-:W-:Y:S08]  /*13fc0*/  MUFU.EX2 R17, R17 ;  /* 0x0000001100117308 */ /* 0x000ff00000000800 */
[----:B------:R-:W0:Y:S01]  /*13fd0*/  MUFU.EX2 R16, R16 ;  /* 0x0000001000107308 */ /* 0x000e220000000800 */
[----:B------:R-:W-:-:S02]  /*13fe0*/  WARPGROUP.DEPBAR.LE gsb0, 0x0 ;  /* 0x00008000000079c5 */ /* 0x000fc40000010000 */
[----:B------:R-:W-:-:S06]  /*13ff0*/  WARPGROUP.ARRIVE ;  /* 0x00000000000079c5 */ /* 0x000fcc0000000000 */
[----:B------:R-:W-:Y:S01]  /*14000*/  HGMMA.64x128x16.F32.BF16 R152, R64, gdesc[UR16], R152, gsb0 ;  /* 0x01e0001040987df0 */ /* 0x000fe20008001898 */
[----:B------:R-:W-:Y:S01]  /*14010*/  F2FP.BF16.F32.PACK_AB R69, R120, R121 ;  /* 0x000000797845723e */ /* 0x000fe200000010ff */
[----:B------:R-:W-:Y:S01]  /*14020*/  FADD R10, R27, R10 ;  /* 0x0000000a1b0a7221 */ /* 0x000fe20000000000 */
[----:B0-----:R-:W-:Y:S01]  /*14030*/  F2FP.BF16.F32.PACK_AB R71, R16, R17 ;  /* 0x000000111047723e */ /* 0x001fe200000010ff */
[----:B------:R-:W-:Y:S02]  /*14040*/  FADD R94, R94, R95 ;  /* 0x0000005f5e5e7221 */ /* 0x000fe40000000000 */
[----:B------:R-:W-:Y:S02]  /*14050*/  FADD R10, R77, R10 ;  /* 0x0000000a4d0a7221 */ /* 0x000fe40000000000 */
[----:B------:R-:W-:Y:S02]  /*14060*/  FADD R94, R96, R94 ;  /* 0x0000005e605e7221 */ /* 0x000fe40000000000 */
[----:B------:R-:W-:-:S02]  /*14070*/  FADD R10, R79, R10 ;  /* 0x0000000a4f0a7221 */ /* 0x000fc40000000000 */
[----:B------:R-:W-:Y:S02]  /*14080*/  FADD R94, R97, R94 ;  /* 0x0000005e615e7221 */ /* 0x000fe40000000000 */
[----:B------:R-:W-:Y:S01]  /*14090*/  FADD R10, R81, R10 ;  /* 0x0000000a510a7221 */ /* 0x000fe20000000000 */
[----:B------:R-:W-:Y:S01]  /*140a0*/  FADD R24, R76, R24 ;  /* 0x000000184c187221 */ /* 0x000fe20000000000 */
[----:B------:R-:W-:Y:S02]  /*140b0*/  FADD R94, R98, R94 ;  /* 0x0000005e625e7221 */ /* 0x000fe40000000000 */
[----:B---3--:R-:W-:Y:S01]  /*140c0*/  FADD R10, R83, R10 ;  /* 0x0000000a530a7221 */ /* 0x008fe20000000000 */
[----:B------:R-:W-:Y:S01]  /*140d0*/  FADD R24, R78, R24 ;  /* 0x000000184e187221 */ /* 0x000fe20000000000 */
[----:B------:R-:W-:Y:S02]  /*140e0*/  FADD R94, R99, R94 ;  /* 0x0000005e635e7221 */ /* 0x000fe40000000000 */
[----:B------:R-:W-:Y:S01]  /*140f0*/  FADD R10, R85, R10 ;  /* 0x0000000a550a7221 */ /* 0x000fe20000000000 */
[----:B------:R-:W-:Y:S01]  /*14100*/  FADD R24, R80, R24 ;  /* 0x0000001850187221 */ /* 0x000fe20000000000 */
[----:B------:R-:W-:-:S02]  /*14110*/  FADD R94, R100, R94 ;  /* 0x0000005e645e7221 */ /* 0x000fc40000000000 */
[----:B------:R-:W-:Y:S01]  /*14120*/  FADD R10, R87, R10 ;  /* 0x0000000a570a7221 */ /* 0x000fe20000000000 */
[----:B----4-:R-:W-:Y:S01]  /*14130*/  FADD R24, R82, R24 ;  /* 0x0000001852187221 */ /* 0x010fe20000000000 */
[----:B------:R-:W-:Y:S02]  /*14140*/  FADD R94, R101, R94 ;  /* 0x0000005e655e7221 */ /* 0x000fe40000000000 */
[----:B------:R-:W-:Y:S01]  /*14150*/  FADD R10, R240, R10 ;  /* 0x0000000af00a7221 */ /* 0x000fe20000000000 */
[----:B------:R-:W-:Y:S01]  /*14160*/  FADD R24, R84, R24 ;  /* 0x0000001854187221 */ /* 0x000fe20000000000 */
[----:B------:R-:W-:Y:S02]  /*14170*/  FADD R94, R102, R94 ;  /* 0x0000005e665e7221 */ /* 0x000fe40000000000 */
[----:B------:R-:W-:Y:S01]  /*14180*/  FADD R10, R248, R10 ;  /* 0x0000000af80a7221 */ /* 0x000fe20000000000 */
[----:B------:R-:W-:Y:S01]  /*14190*/  FADD R24, R86, R24 ;  /* 0x0000001856187221 */ /* 0x000fe20000000000 */
[----:B------:R-:W-:-:S02]  /*141a0*/  FADD R94, R103, R94 ;  /* 0x0000005e675e7221 */ /* 0x000fc40000000000 */
[----:B------:R-:W-:Y:S01]  /*141b0*/  FADD R10, R242, R10 ;  /* 0x0000000af20a7221 */ /* 0x000fe20000000000 */
[----:B------:R-:W-:Y:S01]  /*141c0*/  FADD R24, R233, R24 ;  /* 0x00000018e9187221 */ /* 0x000fe20000000000 */
        /* <DEDUP_REMOVED lines=24> */
[----:B------:R-:W-:-:S02]  /*14350*/  WARPGROUP.DEPBAR.LE gsb0, 0x0 ;  /* 0x00008000000079c5 */ /* 0x000fc40000010000 */
[----:B------:R-:W-:-:S06]  /*14360*/  WARPGROUP.ARRIVE ;  /* 0x00000000000079c5 */ /* 0x000fcc0000000000 */
[----:B------:R-:W-:Y:S01]  /*14370*/  HGMMA.64x128x16.F32.BF16 R152, R68, gdesc[UR12], R152, gsb0 ;  /* 0x01e0000c44987df0 */ /* 0x000fe20008001898 */
        /* <DEDUP_REMOVED lines=11> */
[----:B------:R-:W0:Y:S01]  /*14430*/  MUFU.EX2 R15, R15 ;  /* 0x0000000f000f7308 */ /* 0x000e220000000800 */
        /* <DEDUP_REMOVED lines=11> */
[----:B------:R-:W-:Y:S01]  /*144f0*/  FADD R94, R120, R94 ;  /* 0x0000005e785e7221 */ /* 0x000fe20000000000 */
[----:B------:R-:W-:Y:S01]  /*14500*/  F2FP.BF16.F32.PACK_AB R72, R89, R88 ;  /* 0x000000585948723e */ /* 0x000fe200000010ff */
[----:B------:R-:W-:Y:S01]  /*14510*/  FADD R24, R217, R24 ;  /* 0x00000018d9187221 */ /* 0x000fe20000000000 */
[----:B------:R-:W-:Y:S01]  /*14520*/  F2FP.BF16.F32.PACK_AB R73, R123, R122 ;  /* 0x0000007a7b49723e */ /* 0x000fe200000010ff */
[----:B------:R-:W-:Y:S01]  /*14530*/  FADD R10, R151, R10 ;  /* 0x0000000a970a7221 */ /* 0x000fe20000000000 */
[----:B------:R-:W-:Y:S01]  /*14540*/  F2FP.BF16.F32.PACK_AB R74, R92, R91 ;  /* 0x0000005b5c4a723e */ /* 0x000fe200000010ff */
[----:B------:R-:W-:Y:S01]  /*14550*/  FADD R94, R17, R94 ;  /* 0x0000005e115e7221 */ /* 0x000fe20000000000 */
[----:B0-----:R-:W-:Y:S01]  /*14560*/  F2FP.BF16.F32.PACK_AB R75, R124, R15 ;  /* 0x0000000f7c4b723e */ /* 0x001fe200000010ff */
[----:B------:R-:W-:Y:S01]  /*14570*/  FADD R24, R216, R24 ;  /* 0x00000018d8187221 */ /* 0x000fe20000000000 */
[----:B------:R-:W-:Y:S01]  /*14580*/  FADD R10, R150, R10 ;  /* 0x0000000a960a7221 */ /* 0x000fe20000000000 */
[----:B------:R-:W-:Y:S01]  /*14590*/  FADD R94, R16, R94 ;  /* 0x0000005e105e7221 */ /* 0x000fe20000000000 */
[----:B------:R-:W-:Y:S01]  /*145a0*/  FADD R144, R88, R144 ;  /* 0x0000009058907221 */ /* 0x000fe20000000000 */
[----:B------:R-:W-:-:S02]  /*145b0*/  FADD R24, R149, R24 ;  /* 0x0000001895187221 */ /* 0x000fc40000000000 */
[----:B------:R-:W-:Y:S01]  /*145c0*/  FADD R94, R122, R94 ;  /* 0x0000005e7a5e7221 */ /* 0x000fe20000000000 */
[----:B------:R-:W0:Y:S01]  /*145d0*/  SHFL.BFLY PT, R18, R10, 0x2, 0x1f ;  /* 0x0c401f000a127f89 */ /* 0x000e2200000e0000 */
        /* <DEDUP_REMOVED lines=8> */
[----:B------:R-:W-:-:S03]  /*14660*/  FADD R94, R124, R94 ;  /* 0x0000005e7c5e7221 */ /* 0x000fc60000000000 */
[----:B------:R-:W1:Y:S04]  /*14670*/  SHFL.BFLY PT, R17, R24, 0x2, 0x1f ;  /* 0x0c401f0018117f89 */ /* 0x000e6800000e0000 */
[----:B------:R-:W3:Y:S04]  /*14680*/  SHFL.BFLY PT, R16, R144, 0x2, 0x1f ;  /* 0x0c401f0090107f89 */ /* 0x000ee800000e0000 */
[----:B------:R-:W4:Y:S01]  /*14690*/  SHFL.BFLY PT, R15, R94, 0x2, 0x1f ;  /* 0x0c401f005e0f7f89 */ /* 0x000f2200000e0000 */
[----:B0-----:R-:W-:-:S05]  /*146a0*/  FADD R18, R10, R18 ;  /* 0x000000120a127221 */ /* 0x001fca0000000000 */
[----:B------:R-:W0:Y:S01]  /*146b0*/  SHFL.BFLY PT, R20, R18, 0x1, 0x1f ;  /* 0x0c201f0012147f89 */ /* 0x000e2200000e0000 */
[----:B-1----:R-:W-:Y:S01]  /*146c0*/  FADD R17, R24, R17 ;  /* 0x0000001118117221 */ /* 0x002fe20000000000 */
[----:B---3--:R-:W-:-:S04]  /*146d0*/  FADD R16, R144, R16 ;  /* 0x0000001090107221 */ /* 0x008fc80000000000 */
[----:B------:R-:W1:Y:S01]  /*146e0*/  SHFL.BFLY PT, R19, R17, 0x1, 0x1f ;  /* 0x0c201f0011137f89 */ /* 0x000e6200000e0000 */
[----:B----4-:R-:W-:Y:S01]  /*146f0*/  FADD R94, R94, R15 ;  /* 0x0000000f5e5e7221 */ /* 0x010fe20000000000 */
[----:B------:R-:W-:Y:S02]  /*14700*/  WARPGROUP.DEPBAR.LE gsb0, 0x0 ;  /* 0x00008000000079c5 */ /* 0x000fe40000010000 */
[----:B------:R-:W-:-:S06]  /*14710*/  WARPGROUP.ARRIVE ;  /* 0x00000000000079c5 */ /* 0x000fcc0000000000 */
[----:B------:R-:W-:Y:S01]  /*14720*/  HGMMA.64x128x16.F32.BF16 R152, R72, gdesc[UR8], R152, gsb0 ;  /* 0x01e0000848987df0 */ /* 0x000fe20008001898 */
[----:B------:R-:W3:Y:S04]  /*14730*/  SHFL.BFLY PT, R10, R16, 0x1, 0x1f ;  /* 0x0c201f00100a7f89 */ /* 0x000ee800000e0000 */
[----:B------:R-:W4:Y:S01]  /*14740*/  SHFL.BFLY PT, R15, R94, 0x1, 0x1f ;  /* 0x0c201f005e0f7f89 */ /* 0x000f2200000e0000 */
[----:B0-----:R-:W-:-:S04]  /*14750*/  FADD R20, R18, R20 ;  /* 0x0000001412147221 */ /* 0x001fc80000000000 */
[----:B--2---:R-:W-:-:S05]  /*14760*/  FFMA R22, R12, R22, R20 ;  /* 0x000000160c167223 */ /* 0x004fca0000000014 */
[----:B------:R0:W-:Y:S01]  /*14770*/  STL [R1+0x2bc], R22 ;  /* 0x0002bc1601007387 */ /* 0x0001e20000100800 */
[----:B-1----:R-:W-:Y:S01]  /*14780*/  FADD R19, R17, R19 ;  /* 0x0000001311137221 */ /* 0x002fe20000000000 */
[----:B0-----:R-:W0:Y:S01]  /*14790*/  LDC R22, c[0x0][0x280] ;  /* 0x0000a000ff167b82 */ /* 0x001e220000000800 */
[----:B---3--:R-:W-:Y:S02]  /*147a0*/  FADD R10, R16, R10 ;  /* 0x0000000a100a7221 */ /* 0x008fe40000000000 */
[----:B------:R-:W-:Y:S01]  /*147b0*/  FFMA R26, R14, R26, R19 ;  /* 0x0000001a0e1a7223 */ /* 0x000fe20000000013 */
[----:B----4-:R-:W-:Y:S01]  /*147c0*/  FADD R15, R94, R15 ;  /* 0x0000000f5e0f7221 */ /* 0x010fe20000000000 */
[----:B------:R-:W-:-:S03]  /*147d0*/  FFMA R25, R93, R25, R10 ;  /* 0x000000195d197223 */ /* 0x000fc6000000000a */
[----:B------:R-:W-:Y:S01]  /*147e0*/  FFMA R23, R125, R23, R15 ;  /* 0x000000177d177223 */ /* 0x000fe2000000000f */
[----:B------:R1:W-:Y:S01]  /*147f0*/  STL [R1+0x2b8], R26 ;  /* 0x0002b81a01007387 */ /* 0x0003e20000100800 */
[----:B------:R-:W-:-:S03]  /*14800*/  UIADD3 UR60, UR60, 0x80, URZ ;  /* 0x000000803c3c7890 */ /* 0x000fc6000fffe03f */
[----:B------:R1:W-:Y:S04]  /*14810*/  STL [R1+0x2b4], R25 ;  /* 0x0002b41901007387 */ /* 0x0003e80000100800 */
[----:B------:R1:W-:Y:S04]  /*14820*/  STL [R1+0x2b0], R23 ;  /* 0x0002b01701007387 */ /* 0x0003e80000100800 */
[----:B------:R1:W-:Y:S04]  /*14830*/  STL [R1+0x128], R90 ;  /* 0x0001285a01007387 */ /* 0x0003e80000100800 */
[----:B------:R1:W-:Y:S04]  /*14840*/  STL [R1+0x118], R13 ;  /* 0x0001180d01007387 */ /* 0x0003e80000100800 */
[----:B------:R1:W-:Y:S01]  /*14850*/  STL [R1+0x108], R11 ;  /* 0x0001080b01007387 */ /* 0x0003e20000100800 */
[----:B0-----:R-:W-:-:S02]  /*14860*/  ISETP.LE.AND P0, PT, R22, UR60, PT ;  /* 0x0000003c16007c0c */ /* 0x001fc4000bf03270 */
[----:B------:R-:W-:Y:S02]  /*14870*/  LEA R0, R21, R0, 0x7 ;  /* 0x0000000015007211 */ /* 0x000fe400078e38ff */
[----:B------:R-:W-:Y:S02]  /*14880*/  LEA R4, R5, R4, 0x7 ;  /* 0x0000000405047211 */ /* 0x000fe400078e38ff */
[----:B------:R-:W-:Y:S02]  /*14890*/  MOV R10, R90 ;  /* 0x0000005a000a7202 */ /* 0x000fe40000000f00 */
[----:B------:R-:W-:Y:S02]  /*148a0*/  MOV R12, R13 ;  /* 0x0000000d000c7202 */ /* 0x000fe40000000f00 */
[----:B------:R-:W-:Y:S01]  /*148b0*/  MOV R233, R7 ;  /* 0x0000000700e97202 */ /* 0x000fe20000000f00 */
[----:B------:R-:W-:Y:S02]  /*148c0*/  WARPGROUP.DEPBAR.LE gsb0, 0x0 ;  /* 0x00008000000079c5 */ /* 0x000fe40000010000 */
[----:B-1----:R-:W-:Y:S05]  /*148d0*/  @!P0 BRA `(.L_x_1) ;  /* 0xffffff34000c8947 */ /* 0x002fea000383ffff */
.L_x_0:
[----:B------:R-:W2:Y:S01]  /*148e0*/  LDL.LU R25, [R1+0x2b0] ;  /* 0x0002b00001197983 */ /* 0x000ea20000300800 */
[----:B------:R-:W0:Y:S01]  /*148f0*/  S2R R126, SR_TID.X ;  /* 0x00000000007e7919 */ /* 0x000e220000002100 */
[----:B-----5:R-:W-:Y:S01]  /*14900*/  FMUL R6, R211, 0.25 ;  /* 0x3e800000d3067820 */ /* 0x020fe20000400000 */
[----:B------:R-:W-:Y:S01]  /*14910*/  FMUL R9, R210, 0.25 ;  /* 0x3e800000d2097820 */ /* 0x000fe20000400000 */
[----:B------:R-:W-:Y:S01]  /*14920*/  FMUL R8, R207, 0.25 ;  /* 0x3e800000cf087820 */ /* 0x000fe20000400000 */
[----:B------:R-:W3:Y:S01]  /*14930*/  LDL.LU R18, [R1+0x2b8] ;  /* 0x0002b80001127983 */ /* 0x000ee20000300800 */
[----:B------:R-:W-:-:S03]  /*14940*/  ULDC.64 UR8, c[0x0][0x270] ;  /* 0x00009c0000087ab9 */ /* 0x000fc60000000a00 */
[----:B------:R-:W4:Y:S04]  /*14950*/  LDL.LU R19, [R1+0xec] ;  /* 0x0000ec0001137983 */ /* 0x000f280000300800 */
[----:B------:R-:W4:Y:S04]  /*14960*/  LDL.LU R17, [R1+0xe8] ;  /* 0x0000e80001117983 */ /* 0x000f280000300800 */
[----:B------:R-:W3:Y:S04]  /*14970*/  LDL.LU R23, [R1+0xd8] ;  /* 0x0000d80001177983 */ /* 0x000ee80000300800 */
[----:B------:R-:W4:Y:S04]  /*14980*/  LDL.LU R22, [R1+0xcc] ;  /* 0x0000cc0001167983 */ /* 0x000f280000300800 */
[----:B------:R-:W4:Y:S04]  /*14990*/  LDL.LU R21, [R1+0xc8] ;  /* 0x0000c80001157983 */ /* 0x000f280000300800 */
[----:B------:R-:W4:Y:S04]  /*149a0*/  LDL.LU R20, [R1+0xbc] ;  /* 0x0000bc0001147983 */ /* 0x000f280000300800 */
[----:B------:R-:W4:Y:S04]  /*149b0*/  LDL.LU R24, [R1+0xfc] ;  /* 0x0000fc0001187983 */ /* 0x000f280000300800 */
[----:B------:R-:W4:Y:S04]  /*149c0*/  LDL.LU R16, [R1+0xf8] ;  /* 0x0000f80001107983 */ /* 0x000f280000300800 */
[----:B------:R-:W4:Y:S04]  /*149d0*/  LDL.LU R15, [R1+0x2bc] ;  /* 0x0002bc00010f7983 */ /* 0x000f280000300800 */
[----:B------:R-:W4:Y:S01]  /*149e0*/  LDL.LU R14, [R1+0x2b4] ;  /* 0x0002b400010e7983 */ /* 0x000f220000300800 */
[----:B0-----:R-:W-:-:S02]  /*149f0*/  SHF.L.U32 R0, R126, 0x4, RZ ;  /* 0x000000047e007819 */ /* 0x001fc400000006ff */
[----:B------:R-:W-:Y:S01]  /*14a00*/  SHF.L.U32 R3, R126, 0x6, RZ ;  /* 0x000000067e037819 */ /* 0x000fe200000006ff */
[----:B------:R-:W4:Y:S01]  /*14a10*/  LDL.LU R49, [R1+0xdc] ;  /* 0x0000dc0001317983 */ /* 0x000f220000300800 */
[----:B------:R-:W-:Y:S02]  /*14a20*/  LOP3.LUT R0, R0, 0xf0, RZ, 0xc0, !PT ;  /* 0x000000f000007812 */ /* 0x000fe400078ec0ff */
[----:B------:R-:W-:Y:S01]  /*14a30*/  LOP3.LUT R3, R3, 0x400, RZ, 0xc0, !PT ;  /* 0x0000040003037812 */ /* 0x000fe200078ec0ff */
[----:B------:R-:W4:Y:S01]  /*14a40*/  LDL.LU R31, [R1+0xb8] ;  /* 0x0000b800011f7983 */ /* 0x000f220000300800 */
[C---:B------:R-:W-:Y:S02]  /*14a50*/  SHF.L.U32 R2, R126.reuse, 0x3, RZ ;  /* 0x000000037e027819 */ /* 0x040fe400000006ff */
[----:B------:R-:W-:Y:S01]  /*14a60*/  SHF.L.U32 R4, R126, 0x2, RZ ;  /* 0x000000027e047819 */ /* 0x000fe200000006ff */
[----:B------:R-:W4:Y:S01]  /*14a70*/  LDL.LU R30, [R1+0xac] ;  /* 0x0000ac00011e7983 */ /* 0x000f220000300800 */
[----:B------:R-:W-:-:S02]  /*14a80*/  IADD3 R3, R3, UR4, R0 ;  /* 0x0000000403037c10 */ /* 0x000fc4000fffe000 */
[----:B------:R-:W-:Y:S01]  /*14a90*/  LOP3.LUT R0, R2, 0x300, RZ, 0xc0, !PT ;  /* 0x0000030002007812 */ /* 0x000fe200078ec0ff */
[----:B------:R-:W4:Y:S01]  /*14aa0*/  LDL.LU R29, [R1+0xa8] ;  /* 0x0000a800011d7983 */ /* 0x000f220000300800 */
[----:B------:R-:W-:Y:S02]  /*14ab0*/  LOP3.LUT R5, R4, 0x1c0, RZ, 0xc0, !PT ;  /* 0x000001c004057812 */ /* 0x000fe400078ec0ff */
[----:B------:R-:W-:Y:S01]  /*14ac0*/  LOP3.LUT R4, R2, 0x38, RZ, 0xc0, !PT ;  /* 0x0000003802047812 */ /* 0x000fe200078ec0ff */
[----:B------:R-:W4:Y:S01]  /*14ad0*/  LDL.LU R28, [R1+0x9c] ;  /* 0x00009c00011c7983 */ /* 0x000f220000300800 */
[----:B------:R-:W-:Y:S02]  /*14ae0*/  IADD3 R0, R0, R3, RZ ;  /* 0x0000000300007210 */ /* 0x000fe40007ffe0ff */
[----:B------:R-:W-:Y:S01]  /*14af0*/  IADD3 R13, R5, UR4, R4 ;  /* 0x00000004050d7c10 */ /* 0x000fe2000fffe004 */
[----:B------:R-:W-:Y:S01]  /*14b00*/  FMUL R4, R215, 0.25 ;  /* 0x3e800000d7047820 */ /* 0x000fe20000400000 */
[----:B------:R-:W-:Y:S01]  /*14b10*/  FMUL R5, R214, 0.25 ;  /* 0x3e800000d6057820 */ /* 0x000fe20000400000 */
[----:B------:R-:W-:-:S04]  /*14b20*/  SHF.R.U32.HI R2, RZ, 0x1, R126 ;  /* 0x00000001ff027819 */ /* 0x000fc8000001167e */
[----:B------:R-:W-:-:S04]  /*14b30*/  LOP3.LUT R2, R2, 0x4, RZ, 0xc0, !PT ;  /* 0x0000000402027812 */ /* 0x000fc800078ec0ff */
[----:B------:R-:W-:Y:S01]  /*14b40*/  IADD3 R2, R2, R13, RZ ;  /* 0x0000000d02027210 */ /* 0x000fe20007ffe0ff */
[----:B------:R-:W-:Y:S01]  /*14b50*/  FMUL R13, R202, 0.25 ;  /* 0x3e800000ca0d7820 */ /* 0x000fe20000400000 */
[----:B------:R-:W-:Y:S01]  /*14b60*/  BAR.SYNC.DEFER_BLOCKING 0x0 ;  /* 0x0000000000007b1d */ /* 0x000fe20000010000 */
[----:B--2---:R-:W-:-:S04]  /*14b70*/  MOV R3, R25 ;  /* 0x0000001900037202 */ /* 0x004fc80000000f00 */
[----:B------:R-:W-:-:S04]  /*14b80*/  FSETP.GT.AND P3, PT, |R3|, 8.50705917302346158658e+37, PT ;  /* 0x7e8000000300780b */ /* 0x000fc80003f64200 */
[----:B------:R-:W-:Y:S02]  /*14b90*/  FSEL R215, R4, R215, P3 ;  /* 0x000000d704d77208 */ /* 0x000fe40001800000 */
[----:B------:R-:W-:Y:S02]  /*14ba0*/  FSEL R4, R5, R214, P3 ;  /* 0x000000d605047208 */ /* 0x000fe40001800000 */
[----:B------:R-:W-:Y:S02]  /*14bb0*/  FSEL R5, R6, R211, P3 ;  /* 0x000000d306057208 */ /* 0x000fe40001800000 */
[----:B------:R-:W-:Y:S01]  /*14bc0*/  FSEL R6, R9, R210, P3 ;  /* 0x000000d209067208 */ /* 0x000fe20001800000 */
[----:B------:R-:W-:Y:S01]  /*14bd0*/  FMUL R9, R206, 0.25 ;  /* 0x3e800000ce097820 */ /* 0x000fe20000400000 */
        /* <DEDUP_REMOVED lines=8> */
[----:B---3--:R-:W-:-:S02]  /*14c60*/  MOV R48, R23 ;  /* 0x0000001700307202 */ /* 0x008fc40000000f00 */
        /* <DEDUP_REMOVED lines=10> */
[----:B----4-:R-:W-:-:S02]  /*14d10*/  MOV R26, R24 ;  /* 0x00000018001a7202 */ /* 0x010fc40000000f00 */
[----:B------:R-:W-:Y:S01]  /*14d20*/  FSEL R178, R9, R178, P3 ;  /* 0x000000b209b27208 */ /* 0x000fe20001800000 */
[----:B------:R-:W-:Y:S01]  /*14d30*/  FMUL R9, R166, 0.25 ;  /* 0x3e800000a6097820 */ /* 0x000fe20000400000 */
[----:B------:R-:W-:Y:S02]  /*14d40*/  FSEL R167, R8, R167, P3 ;  /* 0x000000a708a77208 */ /* 0x000fe40001800000 */
[----:B------:R-:W-:Y:S01]  /*14d50*/  MOV R25, R16 ;  /* 0x0000001000197202 */ /* 0x000fe20000000f00 */
[----:B------:R-:W-:Y:S01]  /*14d60*/  FMUL R16, R199, 0.25 ;  /* 0x3e800000c7107820 */ /* 0x000fe20000400000 */
[----:B------:R-:W-:Y:S01]  /*14d70*/  FSEL R166, R9, R166, P3 ;  /* 0x000000a609a67208 */ /* 0x000fe20001800000 */
[----:B------:R-:W-:Y:S01]  /*14d80*/  FMUL R9, R158, 0.25 ;  /* 0x3e8000009e097820 */ /* 0x000fe20000400000 */
[----:B------:R-:W-:Y:S01]  /*14d90*/  MOV R24, R15 ;  /* 0x0000000f00187202 */ /* 0x000fe20000000f00 */
[----:B------:R-:W-:Y:S01]  /*14da0*/  FMUL R15, R190, 0.25 ;  /* 0x3e800000be0f7820 */ /* 0x000fe20000400000 */
[----:B------:R-:W-:Y:S01]  /*14db0*/  MOV R27, R14 ;  /* 0x0000000e001b7202 */ /* 0x000fe20000000f00 */
[----:B------:R-:W-:Y:S01]  /*14dc0*/  FMUL R14, R203, 0.25 ;  /* 0x3e800000cb0e7820 */ /* 0x000fe20000400000 */
[----:B------:R-:W-:Y:S01]  /*14dd0*/  FSEL R158, R9, R158, P3 ;  /* 0x0000009e099e7208 */ /* 0x000fe20001800000 */
[----:B------:R-:W-:Y:S01]  /*14de0*/  FMUL R9, R212, 0.25 ;  /* 0x3e800000d4097820 */ /* 0x000fe20000400000 */
[----:B------:R-:W-:-:S02]  /*14df0*/  MOV R8, R27 ;  /* 0x0000001b00087202 */ /* 0x000fc40000000f00 */
[----:B------:R-:W-:Y:S01]  /*14e00*/  MOV R27, R18 ;  /* 0x00000012001b7202 */ /* 0x000fe20000000f00 */
[----:B------:R-:W-:Y:S01]  /*14e10*/  FMUL R18, R193, 0.25 ;  /* 0x3e800000c1127820 */ /* 0x000fe20000400000 */
[----:B------:R-:W-:Y:S02]  /*14e20*/  FSETP.GT.AND P2, PT, |R8|, 8.50705917302346158658e+37, PT ;  /* 0x7e8000000800780b */ /* 0x000fe40003f44200 */
        /* <DEDUP_REMOVED lines=10> */
[----:B------:R-:W-:-:S02]  /*14ed0*/  MOV R50, R25 ;  /* 0x0000001900327202 */ /* 0x000fc40000000f00 */
[----:B------:R-:W-:Y:S01]  /*14ee0*/  FSEL R183, R14, R183, P3 ;  /* 0x000000b70eb77208 */ /* 0x000fe20001800000 */
[----:B------:R-:W-:Y:S01]  /*14ef0*/  FMUL R14, R171, 0.25 ;  /* 0x3e800000ab0e7820 */ /* 0x000fe20000400000 */
[----:B------:R-:W-:Y:S01]  /*14f00*/  FSEL R192, R9, R192, P2 ;  /* 0x000000c009c07208 */ /* 0x000fe20001000000 */
[----:B------:R-:W-:Y:S01]  /*14f10*/  FMUL R9, R180, 0.25 ;  /* 0x3e800000b4097820 */ /* 0x000fe20000400000 */
[----:B------:R-:W-:Y:S02]  /*14f20*/  MOV R42, R24 ;  /* 0x00000018002a7202 */ /* 0x000fe40000000f00 */
        /* <DEDUP_REMOVED lines=13> */
[----:B------:R-:W-:Y:S02]  /*15000*/  FSEL R160, R9, R160, P2 ;  /* 0x000000a009a07208 */ /* 0x000fe40001000000 */
[----:B------:R-:W-:Y:S02]  /*15010*/  MOV R9, R27 ;  /* 0x0000001b00097202 */ /* 0x000fe40000000f00 */
[----:B------:R-:W2:Y:S01]  /*15020*/  LDL.LU R27, [R1+0x98] ;  /* 0x00009800011b7983 */ /* 0x000ea20000300800 */
[----:B------:R-:W-:Y:S01]  /*15030*/  FSEL R209, R14, R209, P2 ;  /* 0x000000d10ed17208 */ /* 0x000fe20001000000 */
[----:B------:R-:W-:Y:S01]  /*15040*/  FMUL R14, R201, 0.25 ;  /* 0x3e800000c90e7820 */ /* 0x000fe20000400000 */
[----:B------:R-:W-:Y:S01]  /*15050*/  MOV R24, R20 ;  /* 0x0000001400187202 */ /* 0x000fe20000000f00 */
[----:B------:R-:W3:Y:S01]  /*15060*/  LDL.LU R36, [R1+0x8c] ;  /* 0x00008c0001247983 */ /* 0x000ee20000300800 */
[----:B------:R-:W-:-:S02]  /*15070*/  MOV R51, R26 ;  /* 0x0000001a00337202 */ /* 0x000fc40000000f00 */
[----:B------:R-:W-:Y:S01]  /*15080*/  FSEL R201, R14, R201, P2 ;  /* 0x000000c90ec97208 */ /* 0x000fe20001000000 */
[----:B------:R-:W4:Y:S01]  /*15090*/  LDL.LU R35, [R1+0x88] ;  /* 0x0000880001237983 */ /* 0x000f220000300800 */
[----:B------:R-:W-:Y:S01]  /*150a0*/  FMUL R14, R189, 0.25 ;  /* 0x3e800000bd0e7820 */ /* 0x000fe20000400000 */
[----:B------:R-:W-:Y:S02]  /*150b0*/  FSEL R153, R18, R153, P2 ;  /* 0x0000009912997208 */ /* 0x000fe40001000000 */
[----:B------:R-:W4:Y:S01]  /*150c0*/  LDL.LU R34, [R1+0x7c] ;  /* 0x00007c0001227983 */ /* 0x000f220000300800 */
[----:B------:R-:W-:Y:S02]  /*150d0*/  FSEL R182, R13, R182, P3 ;  /* 0x000000b60db67208 */ /* 0x000fe40001800000 */
[----:B------:R-:W-:Y:S01]  /*150e0*/  FSEL R189, R14, R189, P2 ;  /* 0x000000bd0ebd7208 */ /* 0x000fe20001000000 */
[----:B------:R-:W4:Y:S01]  /*150f0*/  LDL.LU R33, [R1+0x78] ;  /* 0x0000780001217983 */ /* 0x000f220000300800 */
[----:B------:R-:W-:Y:S01]  /*15100*/  FMUL R14, R181, 0.25 ;  /* 0x3e800000b50e7820 */ /* 0x000fe20000400000 */
[----:B------:R-:W-:Y:S01]  /*15110*/  FMUL R21, R19, 0.25 ;  /* 0x3e80000013157820 */ /* 0x000fe20000400000 */
[----:B------:R-:W-:Y:S01]  /*15120*/  FSETP.GT.AND P0, PT, |R9|, 8.50705917302346158658e+37, PT ;  /* 0x7e8000000900780b */ /* 0x000fe20003f04200 */
[----:B------:R-:W3:Y:S01]  /*15130*/  LDL.LU R32, [R1+0x6c] ;  /* 0x00006c0001207983 */ /* 0x000ee20000300800 */
[----:B------:R-:W-:Y:S01]  /*15140*/  FMUL R20, R17, 0.25 ;  /* 0x3e80000011147820 */ /* 0x000fe20000400000 */
[----:B------:R-:W-:Y:S01]  /*15150*/  FSEL R181, R14, R181, P2 ;  /* 0x000000b50eb57208 */ /* 0x000fe20001000000 */
[----:B------:R-:W-:Y:S01]  /*15160*/  FMUL R14, R169, 0.25 ;  /* 0x3e800000a90e7820 */ /* 0x000fe20000400000 */
[----:B------:R-:W4:Y:S01]  /*15170*/  LDL.LU R41, [R1+0x68] ;  /* 0x0000680001297983 */ /* 0x000f220000300800 */
[----:B------:R-:W-:Y:S01]  /*15180*/  MOV R26, R22 ;  /* 0x00000016001a7202 */ /* 0x000fe20000000f00 */
[----:B------:R-:W-:Y:S01]  /*15190*/  FMUL R18, R48, 0.25 ;  /* 0x3e80000030127820 */ /* 0x000fe20000400000 */
[----:B------:R-:W-:Y:S01]  /*151a0*/  FMUL R23, R51, 0.25 ;  /* 0x3e80000033177820 */ /* 0x000fe20000400000 */
[----:B------:R-:W4:Y:S01]  /*151b0*/  LDL.LU R40, [R1+0x5c] ;  /* 0x00005c0001287983 */ /* 0x000f220000300800 */
[----:B------:R-:W-:Y:S01]  /*151c0*/  FSEL R21, R21, R19, P0 ;  /* 0x0000001315157208 */ /* 0x000fe20000000000 */
[----:B------:R-:W-:Y:S01]  /*151d0*/  FMUL R13, R174, 0.25 ;  /* 0x3e800000ae0d7820 */ /* 0x000fe20000400000 */
[----:B------:R-:W-:Y:S01]  /*151e0*/  FSEL R20, R20, R17, P0 ;  /* 0x0000001114147208 */ /* 0x000fe20000000000 */
[----:B------:R-:W4:Y:S01]  /*151f0*/  LDL.LU R39, [R1+0x58] ;  /* 0x0000580001277983 */ /* 0x000f220000300800 */
[----:B------:R-:W-:Y:S01]  /*15200*/  FMUL R22, R50, 0.25 ;  /* 0x3e80000032167820 */ /* 0x000fe20000400000 */
[----:B------:R-:W-:Y:S01]  /*15210*/  FMUL R19, R49, 0.25 ;  /* 0x3e80000031137820 */ /* 0x000fe20000400000 */
[----:B------:R-:W-:Y:S01]  /*15220*/  FSEL R169, R14, R169, P2 ;  /* 0x000000a90ea97208 */ /* 0x000fe20001000000 */
[----:B------:R-:W4:Y:S01]  /*15230*/  LDL.LU R38, [R1+0x4c] ;  /* 0x00004c0001267983 */ /* 0x000f220000300800 */
[----:B------:R-:W-:Y:S01]  /*15240*/  FMUL R17, R26, 0.25 ;  /* 0x3e8000001a117820 */ /* 0x000fe20000400000 */
[----:B------:R-:W-:Y:S01]  /*15250*/  FMUL R14, R161, 0.25 ;  /* 0x3e800000a10e7820 */ /* 0x000fe20000400000 */
[----:B------:R-:W-:Y:S01]  /*15260*/  FSEL R18, R18, R48, P0 ;  /* 0x0000003012127208 */ /* 0x000fe20000000000 */
[----:B------:R-:W4:Y:S01]  /*15270*/  LDL.LU R37, [R1+0x48] ;  /* 0x0000480001257983 */ /* 0x000f220000300800 */
[----:B------:R-:W-:-:S02]  /*15280*/  FSEL R22, R22, R50, P0 ;  /* 0x0000003216167208 */ /* 0x000fc40000000000 */
[----:B------:R-:W-:Y:S01]  /*15290*/  FSEL R19, R19, R49, P0 ;  /* 0x0000003113137208 */ /* 0x000fe20000000000 */
[----:B------:R-:W4:Y:S01]  /*152a0*/  LDL.LU R47, [R1+0x3c] ;  /* 0x00003c00012f7983 */ /* 0x000f220000300800 */
[----:B------:R-:W-:Y:S02]  /*152b0*/  FSEL R17, R17, R26, P0 ;  /* 0x0000001a11117208 */ /* 0x000fe40000000000 */
[----:B------:R-:W-:Y:S01]  /*152c0*/  FSEL R161, R14, R161, P2 ;  /* 0x000000a10ea17208 */ /* 0x000fe20001000000 */
[----:B------:R-:W4:Y:S01]  /*152d0*/  LDL.LU R46, [R1+0x38] ;  /* 0x00003800012e7983 */ /* 0x000f220000300800 */
[----:B------:R-:W-:Y:S02]  /*152e0*/  FSEL R23, R23, R51, P0 ;  /* 0x0000003317177208 */ /* 0x000fe40000000000 */
[----:B------:R-:W-:Y:S01]  /*152f0*/  FSEL R199, R16, R199, P3 ;  /* 0x000000c710c77208 */ /* 0x000fe20001800000 */
[----:B------:R-:W4:Y:S01]  /*15300*/  LDL.LU R45, [R1+0x2c] ;  /* 0x00002c00012d7983 */ /* 0x000f220000300800 */
[----:B------:R-:W-:Y:S01]  /*15310*/  FMUL R14, R31, 0.25 ;  /* 0x3e8000001f0e7820 */ /* 0x000fe20000400000 */
[----:B------:R-:W-:Y:S01]  /*15320*/  FMUL R16, R179, 0.25 ;  /* 0x3e800000b3107820 */ /* 0x000fe20000400000 */
[----:B------:R-:W-:Y:S01]  /*15330*/  FSEL R174, R13, R174, P3 ;  /* 0x000000ae0dae7208 */ /* 0x000fe20001800000 */
[----:B------:R-:W4:Y:S01]  /*15340*/  LDL.LU R44, [R1+0x28] ;  /* 0x00002800012c7983 */ /* 0x000f220000300800 */
[----:B------:R-:W-:Y:S01]  /*15350*/  FMUL R13, R162, 0.25 ;  /* 0x3e800000a20d7820 */ /* 0x000fe20000400000 */
[----:B------:R-:W-:-:S02]  /*15360*/  FSEL R14, R14, R31, P0 ;  /* 0x0000001f0e0e7208 */ /* 0x000fc40000000000 */
[----:B------:R-:W4:Y:S01]  /*15370*/  LDL.LU R43, [R1+0x1c] ;  /* 0x00001c00012b7983 */ /* 0x000f220000300800 */
[----:B------:R-:W-:Y:S01]  /*15380*/  FSEL R179, R16, R179, P3 ;  /* 0x000000b310b37208 */ /* 0x000fe20001800000 */
[----:B------:R-:W-:Y:S01]  /*15390*/  FMUL R16, R159, 0.25 ;  /* 0x3e8000009f107820 */ /* 0x000fe20000400000 */
[----:B------:R-:W-:Y:S01]  /*153a0*/  FSEL R162, R13, R162, P3 ;  /* 0x000000a20da27208 */ /* 0x000fe20001800000 */
[----:B------:R-:W4:Y:S01]  /*153b0*/  LDL.LU R60, [R1+0x18] ;  /* 0x00001800013c7983 */ /* 0x000f220000300800 */
[----:B------:R-:W-:Y:S01]  /*153c0*/  FMUL R13, R154, 0.25 ;  /* 0x3e8000009a0d7820 */ /* 0x000fe20000400000 */
[----:B------:R-:W-:Y:S01]  /*153d0*/  FSEL R190, R15, R190, P3 ;  /* 0x000000be0fbe7208 */ /* 0x000fe20001800000 */
[----:B------:R-:W-:Y:S01]  /*153e0*/  FMUL R15, R170, 0.25 ;  /* 0x3e800000aa0f7820 */ /* 0x000fe20000400000 */
        /* <DEDUP_REMOVED lines=22> */
[----:B------:R-:W-:Y:S01]  /*15550*/  FMUL R83, R42, 8388608 ;  /* 0x4b0000002a537820 */ /* 0x000fe20000400000 */
[----:B------:R-:W-:Y:S01]  /*15560*/  FSEL R197, R16, R197, P2 ;  /* 0x000000c510c57208 */ /* 0x000fe20001000000 */
[----:B------:R-:W4:Y:S01]  /*15570*/  LDL.LU R49, [R1+0xd4] ;  /* 0x0000d40001317983 */ /* 0x000f220000300800 */
[----:B------:R-:W-:Y:S01]  /*15580*/  FMUL R16, R185, 0.25 ;  /* 0x3e800000b9107820 */ /* 0x000fe20000400000 */
[----:B------:R-:W-:Y:S01]  /*15590*/  FSEL R188, R13, R188, P2 ;  /* 0x000000bc0dbc7208 */ /* 0x000fe20001000000 */
[----:B------:R-:W-:Y:S01]  /*155a0*/  FMUL R13, R176, 0.25 ;  /* 0x3e800000b00d7820 */ /* 0x000fe20000400000 */
[----:B------:R-:W4:Y:S01]  /*155b0*/  LDL.LU R48, [R1+0xd0] ;  /* 0x0000d00001307983 */ /* 0x000f220000300800 */
[----:B------:R-:W-:-:S02]  /*155c0*/  FSETP.GEU.AND P4, PT, R42, 1.175494350822287508e-38, PT ;  /* 0x008000002a00780b */ /* 0x000fc40003f8e000 */
[----:B------:R-:W-:Y:S01]  /*155d0*/  FSEL R185, R16, R185, P2 ;  /* 0x000000b910b97208 */ /* 0x000fe20001000000 */
[----:B------:R-:W4:Y:S01]  /*155e0*/  LDL.LU R75, [R1+0xc4] ;  /* 0x0000c400014b7983 */ /* 0x000f220000300800 */
[----:B------:R-:W-:Y:S01]  /*155f0*/  FMUL R16, R177, 0.25 ;  /* 0x3e800000b1107820 */ /* 0x000fe20000400000 */
[----:B------:R-:W-:Y:S01]  /*15600*/  FSEL R176, R13, R176, P2 ;  /* 0x000000b00db07208 */ /* 0x000fe20001000000 */
[----:B------:R-:W-:Y:S01]  /*15610*/  FMUL R13, R168, 0.25 ;  /* 0x3e800000a80d7820 */ /* 0x000fe20000400000 */
[----:B------:R-:W4:Y:S01]  /*15620*/  LDL.LU R74, [R1+0xc0] ;  /* 0x0000c000014a7983 */ /* 0x000f220000300800 */
[----:B------:R-:W-:Y:S01]  /*15630*/  FMUL R86, R9, 8388608 ;  /* 0x4b00000009567820 */ /* 0x000fe20000400000 */
[----:B------:R-:W-:Y:S01]  /*15640*/  FSEL R177, R16, R177, P2 ;  /* 0x000000b110b17208 */ /* 0x000fe20001000000 */
[----:B------:R-:W-:Y:S01]  /*15650*/  FMUL R16, R165, 0.25 ;  /* 0x3e800000a5107820 */ /* 0x000fe20000400000 */
[----:B------:R-:W4:Y:S01]  /*15660*/  LDL.LU R71, [R1+0xb4] ;  /* 0x0000b40001477983 */ /* 0x000f220000300800 */
[----:B------:R-:W-:Y:S01]  /*15670*/  FSEL R168, R13, R168, P2 ;  /* 0x000000a80da87208 */ /* 0x000fe20001000000 */
[----:B------:R-:W-:Y:S01]  /*15680*/  FMUL R13, R156, 0.25 ;  /* 0x3e8000009c0d7820 */ /* 0x000fe20000400000 */
[----:B------:R-:W-:Y:S01]  /*15690*/  FSEL R184, R15, R184, P2 ;  /* 0x000000b80fb87208 */ /* 0x000fe20001000000 */
[----:B------:R-:W4:Y:S01]  /*156a0*/  LDL.LU R70, [R1+0xb0] ;  /* 0x0000b00001467983 */ /* 0x000f220000300800 */
[----:B------:R-:W-:Y:S01]  /*156b0*/  FSEL R165, R16, R165, P2 ;  /* 0x000000a510a57208 */ /* 0x000fe20001000000 */
[----:B------:R-:W-:Y:S01]  /*156c0*/  FMUL R84, R3, 8388608 ;  /* 0x4b00000003547820 */ /* 0x000fe20000400000 */
[----:B--2---:R-:W-:Y:S01]  /*156d0*/  FMUL R26, R27, 0.25 ;  /* 0x3e8000001b1a7820 */ /* 0x004fe20000400000 */
[----:B------:R-:W2:Y:S01]  /*156e0*/  LDL.LU R69, [R1+0xa4] ;  /* 0x0000a40001457983 */ /* 0x000ea20000300800 */
[----:B---3--:R-:W-:-:S03]  /*156f0*/  FMUL R31, R32, 0.25 ;  /* 0x3e800000201f7820 */ /* 0x008fc60000400000 */
[----:B------:R-:W-:Y:S01]  /*15700*/  FSEL R26, R26, R27, P0 ;  /* 0x0000001b1a1a7208 */ /* 0x000fe20000000000 */
[----:B------:R-:W-:Y:S01]  /*15710*/  FMUL R27, R36, 0.25 ;  /* 0x3e800000241b7820 */ /* 0x000fe20000400000 */
[----:B------:R-:W3:Y:S01]  /*15720*/  LDL.LU R80, [R1+0xa0] ;  /* 0x0000a00001507983 */ /* 0x000ee20000300800 */
[----:B------:R-:W-:Y:S01]  /*15730*/  FSETP.GEU.AND P6, PT, R9, 1.175494350822287508e-38, PT ;  /* 0x008000000900780b */ /* 0x000fe20003fce000 */
[----:B------:R-:W-:Y:S01]  /*15740*/  FMUL R15, R164, 0.25 ;  /* 0x3e800000a40f7820 */ /* 0x000fe20000400000 */
[----:B------:R-:W-:Y:S01]  /*15750*/  FSEL R83, R83, R42, !P4 ;  /* 0x0000002a53537208 */ /* 0x000fe20006000000 */
[----:B------:R-:W3:Y:S01]  /*15760*/  LDL.LU R79, [R1+0x94] ;  /* 0x00009400014f7983 */ /* 0x000ee20000300800 */
[----:B------:R-:W-:Y:S01]  /*15770*/  FSEL R27, R27, R36, P0 ;  /* 0x000000241b1b7208 */ /* 0x000fe20000000000 */
[----:B------:R-:W-:Y:S01]  /*15780*/  FMUL R16, R157, 0.25 ;  /* 0x3e8000009d107820 */ /* 0x000fe20000400000 */
[----:B------:R-:W-:Y:S01]  /*15790*/  FSEL R31, R31, R32, P0 ;  /* 0x000000201f1f7208 */ /* 0x000fe20000000000 */
[----:B------:R-:W3:Y:S01]  /*157a0*/  LDL.LU R78, [R1+0x90] ;  /* 0x00009000014e7983 */ /* 0x000ee20000300800 */
[----:B------:R-:W-:-:S02]  /*157b0*/  FSEL R100, RZ, -23, P4 ;  /* 0xc1b80000ff647808 */ /* 0x000fc40002000000 */
[----:B------:R-:W-:Y:S01]  /*157c0*/  FSEL R86, R86, R9, !P6 ;  /* 0x0000000956567208 */ /* 0x000fe20007000000 */
[----:B------:R-:W3:Y:S01]  /*157d0*/  LDL.LU R77, [R1+0x84] ;  /* 0x00008400014d7983 */ /* 0x000ee20000300800 */
[----:B----4-:R-:W-:Y:S01]  /*157e0*/  FMUL R32, R41, 0.25 ;  /* 0x3e80000029207820 */ /* 0x010fe20000400000 */
[----:B------:R-:W-:Y:S02]  /*157f0*/  FSEL R94, RZ, -23, P6 ;  /* 0xc1b80000ff5e7808 */ /* 0x000fe40003000000 */
[----:B------:R-:W4:Y:S01]  /*15800*/  LDL.LU R76, [R1+0x80] ;  /* 0x00008000014c7983 */ /* 0x000f220000300800 */
[----:B------:R-:W-:Y:S01]  /*15810*/  FMUL R36, R37, 0.25 ;  /* 0x3e80000025247820 */ /* 0x000fe20000400000 */
[----:B------:R-:W-:Y:S02]  /*15820*/  FSEL R156, R13, R156, P2 ;  /* 0x0000009c0d9c7208 */ /* 0x000fe40001000000 */
[----:B------:R-:W4:Y:S01]  /*15830*/  LDL.LU R82, [R1+0x74] ;  /* 0x0000740001527983 */ /* 0x000f220000300800 */
[----:B------:R-:W-:-:S02]  /*15840*/  FSEL R164, R15, R164, P2 ;  /* 0x000000a40fa47208 */ /* 0x000fc40001000000 */
[----:B------:R-:W-:Y:S01]  /*15850*/  FSEL R157, R16, R157, P2 ;  /* 0x0000009d109d7208 */ /* 0x000fe20001000000 */
[----:B------:R-:W4:Y:S04]  /*15860*/  LDL.LU R81, [R1+0x70] ;  /* 0x0000700001517983 */ /* 0x000f280000300800 */
[----:B------:R-:W4:Y:S01]  /*15870*/  LDL.LU R73, [R1+0x64] ;  /* 0x0000640001497983 */ /* 0x000f220000300800 */
[----:B------:R-:W-:-:S03]  /*15880*/  FSEL R36, R36, R37, P0 ;  /* 0x0000002524247208 */ /* 0x000fc60000000000 */
[----:B------:R-:W4:Y:S01]  /*15890*/  LDL.LU R72, [R1+0x60] ;  /* 0x0000600001487983 */ /* 0x000f220000300800 */
[----:B------:R-:W-:-:S03]  /*158a0*/  FSEL R32, R32, R41, P0 ;  /* 0x0000002920207208 */ /* 0x000fc60000000000 */
[----:B------:R-:W4:Y:S01]  /*158b0*/  LDL.LU R67, [R1+0x54] ;  /* 0x0000540001437983 */ /* 0x000f220000300800 */
[----:B------:R-:W-:-:S03]  /*158c0*/  FMUL R37, R47, 0.25 ;  /* 0x3e8000002f257820 */ /* 0x000fc60000400000 */
[----:B------:R-:W4:Y:S01]  /*158d0*/  LDL.LU R66, [R1+0x50] ;  /* 0x0000500001427983 */ /* 0x000f220000300800 */
[----:B------:R-:W-:-:S03]  /*158e0*/  FMUL R41, R43, 0.25 ;  /* 0x3e8000002b297820 */ /* 0x000fc60000400000 */
[----:B------:R-:W4:Y:S04]  /*158f0*/  LDL.LU R65, [R1+0x44] ;  /* 0x0000440001417983 */ /* 0x000f280000300800 */
[----:B------:R-:W4:Y:S04]  /*15900*/  LDL.LU R64, [R1+0x40] ;  /* 0x0000400001407983 */ /* 0x000f280000300800 */
[----:B------:R-:W4:Y:S01]  /*15910*/  LDL.LU R63, [R1+0x34] ;  /* 0x00003400013f7983 */ /* 0x000f220000300800 */
[----:B------:R-:W-:-:S03]  /*15920*/  FSEL R37, R37, R47, P0 ;  /* 0x0000002f25257208 */ /* 0x000fc60000000000 */
[----:B------:R-:W4:Y:S01]  /*15930*/  LDL.LU R62, [R1+0x30] ;  /* 0x00003000013e7983 */ /* 0x000f220000300800 */
[----:B------:R-:W-:-:S03]  /*15940*/  FSEL R41, R41, R43, P0 ;  /* 0x0000002b29297208 */ /* 0x000fc60000000000 */
[----:B------:R-:W4:Y:S04]  /*15950*/  LDL.LU R59, [R1+0x24] ;  /* 0x00002400013b7983 */ /* 0x000f280000300800 */
[----:B------:R-:W4:Y:S04]  /*15960*/  LDL.LU R55, [R1+0x20] ;  /* 0x0000200001377983 */ /* 0x000f280000300800 */
[----:B------:R-:W4:Y:S04]  /*15970*/  LDL.LU R51, [R1+0x14] ;  /* 0x0000140001337983 */ /* 0x000f280000300800 */
[----:B------:R-:W4:Y:S04]  /*15980*/  LDL.LU R47, [R1+0x10] ;  /* 0x00001000012f7983 */ /* 0x000f280000300800 */
[----:B------:R-:W4:Y:S04]  /*15990*/  LDL.LU R43, [R1+0x4] ;  /* 0x00000400012b7983 */ /* 0x000f280000300800 */
[----:B------:R-:W4:Y:S01]  /*159a0*/  LDL.LU R58, [R1] ;  /* 0x00000000013a7983 */ /* 0x000f220000300800 */
[C---:B------:R-:W-:Y:S01]  /*159b0*/  FSETP.GEU.AND P4, PT, R3.reuse, 1.175494350822287508e-38, PT ;  /* 0x008000000300780b */ /* 0x040fe20003f8e000 */
[----:B------:R-:W-:Y:S01]  /*159c0*/  FMUL R13, R152, 0.25 ;  /* 0x3e800000980d7820 */ /* 0x000fe20000400000 */
[----:B------:R-:W-:-:S02]  /*159d0*/  FSETP.GEU.AND P6, PT, |R3|, 1.175494350822287508e-38, PT ;  /* 0x008000000300780b */ /* 0x000fc40003fce200 */
[----:B------:R-:W-:Y:S01]  /*159e0*/  FSEL R84, R84, R3, !P4 ;  /* 0x0000000354547208 */ /* 0x000fe20006000000 */
[----:B------:R-:W-:Y:S01]  /*159f0*/  @P3 FMUL R3, R3, 0.25 ;  /* 0x3e80000003033820 */ /* 0x000fe20000400000 */
[----:B------:R-:W-:Y:S01]  /*15a00*/  FMUL R16, R25, 0.25 ;  /* 0x3e80000019107820 */ /* 0x000fe20000400000 */
[----:B------:R-:W-:Y:S01]  /*15a10*/  FMUL R15, R24, 0.25 ;  /* 0x3e800000180f7820 */ /* 0x000fe20000400000 */
[----:B------:R-:W-:Y:S02]  /*15a20*/  FSETP.GEU.AND P3, PT, |R9|, 1.175494350822287508e-38, PT ;  /* 0x008000000900780b */ /* 0x000fe40003f6e200 */
[----:B------:R-:W-:Y:S01]  /*15a30*/  FSEL R152, R13, R152, P2 ;  /* 0x000000980d987208 */ /* 0x000fe20001000000 */
[----:B------:R-:W-:Y:S01]  /*15a40*/  FMUL R13, R30, 0.25 ;  /* 0x3e8000001e0d7820 */ /* 0x000fe20000400000 */
[----:B------:R-:W-:Y:S01]  /*15a50*/  FSEL R16, R16, R25, P0 ;  /* 0x0000001910107208 */ /* 0x000fe20000000000 */
[----:B------:R-:W-:Y:S01]  /*15a60*/  FMUL R25, R28, 0.25 ;  /* 0x3e8000001c197820 */ /* 0x000fe20000400000 */
[----:B------:R-:W-:Y:S01]  /*15a70*/  FSEL R15, R15, R24, P0 ;  /* 0x000000180f0f7208 */ /* 0x000fe20000000000 */
[----:B------:R-:W-:Y:S01]  /*15a80*/  FMUL R24, R29, 0.25 ;  /* 0x3e8000001d187820 */ /* 0x000fe20000400000 */
[----:B------:R-:W-:-:S02]  /*15a90*/  FSEL R90, RZ, -23, P4 ;  /* 0xc1b80000ff5a7808 */ /* 0x000fc40002000000 */
[C---:B------:R-:W-:Y:S01]  /*15aa0*/  FSETP.GEU.AND P4, PT, |R8|.reuse, 1.175494350822287508e-38, PT ;  /* 0x008000000800780b */ /* 0x040fe20003f8e200 */
[----:B------:R-:W-:Y:S01]  /*15ab0*/  @P0 FMUL R9, R9, 0.25 ;  /* 0x3e80000009090820 */ /* 0x000fe20000400000 */
[----:B------:R-:W-:Y:S01]  /*15ac0*/  FSEL R13, R13, R30, P0 ;  /* 0x0000001e0d0d7208 */ /* 0x000fe20000000000 */
[----:B------:R-:W-:Y:S01]  /*15ad0*/  FMUL R85, R8, 8388608 ;  /* 0x4b00000008557820 */ /* 0x000fe20000400000 */
[----:B------:R-:W-:Y:S01]  /*15ae0*/  FSEL R24, R24, R29, P0 ;  /* 0x0000001d18187208 */ /* 0x000fe20000000000 */
[----:B------:R-:W-:Y:S01]  /*15af0*/  FMUL R30, R33, 0.25 ;  /* 0x3e800000211e7820 */ /* 0x000fe20000400000 */
[----:B------:R-:W-:Y:S01]  /*15b00*/  FSEL R25, R25, R28, P0 ;  /* 0x0000001c19197208 */ /* 0x000fe20000000000 */
[----:B------:R-:W-:Y:S01]  /*15b10*/  FMUL R28, R35, 0.25 ;  /* 0x3e800000231c7820 */ /* 0x000fe20000400000 */
[----:B------:R-:W-:Y:S01]  /*15b20*/  FSETP.GEU.AND P5, PT, R8, 1.175494350822287508e-38, PT ;  /* 0x008000000800780b */ /* 0x000fe20003fae000 */
[----:B------:R-:W-:Y:S01]  /*15b30*/  FMUL R29, R34, 0.25 ;  /* 0x3e800000221d7820 */ /* 0x000fe20000400000 */
[----:B------:R-:W-:Y:S01]  /*15b40*/  @!P3 FMUL R9, R9, 16777216 ;  /* 0x4b8000000909b820 */ /* 0x000fe20000400000 */
[----:B------:R-:W-:-:S02]  /*15b50*/  FSEL R30, R30, R33, P0 ;  /* 0x000000211e1e7208 */ /* 0x000fc40000000000 */
[----:B------:R-:W-:Y:S01]  /*15b60*/  FSEL R85, R85, R8, !P5 ;  /* 0x0000000855557208 */ /* 0x000fe20006800000 */
[----:B------:R-:W-:Y:S01]  /*15b70*/  @P2 FMUL R8, R8, 0.25 ;  /* 0x3e80000008082820 */ /* 0x000fe20000400000 */
[----:B------:R-:W-:Y:S01]  /*15b80*/  FSEL R28, R28, R35, P0 ;  /* 0x000000231c1c7208 */ /* 0x000fe20000000000 */
[----:B------:R-:W-:Y:S01]  /*15b90*/  FMUL R33, R40, 0.25 ;  /* 0x3e80000028217820 */ /* 0x000fe20000400000 */
[----:B------:R-:W-:Y:S01]  /*15ba0*/  FSEL R29, R29, R34, P0 ;  /* 0x000000221d1d7208 */ /* 0x000fe20000000000 */
[----:B------:R-:W0:Y:S01]  /*15bb0*/  MUFU.RCP R98, R9 ;  /* 0x0000000900627308 */ /* 0x000e220000001000 */
[----:B------:R-:W-:Y:S01]  /*15bc0*/  FMUL R34, R39, 0.25 ;  /* 0x3e80000027227820 */ /* 0x000fe20000400000 */
[----:B------:R-:W-:Y:S01]  /*15bd0*/  FMUL R35, R38, 0.25 ;  /* 0x3e80000026237820 */ /* 0x000fe20000400000 */
[----:B------:R-:W-:Y:S01]  /*15be0*/  FSETP.GT.AND P1, PT, |R42|, 8.50705917302346158658e+37, PT ;  /* 0x7e8000002a00780b */ /* 0x000fe20003f24200 */
[----:B------:R-:W-:Y:S01]  /*15bf0*/  @!P4 FMUL R8, R8, 16777216 ;  /* 0x4b8000000808c820 */ /* 0x000fe20000400000 */
[----:B------:R-:W-:Y:S01]  /*15c00*/  @!P6 FMUL R3, R3, 16777216 ;  /* 0x4b8000000303e820 */ /* 0x000fe20000400000 */
[----:B------:R-:W-:Y:S01]  /*15c10*/  FSEL R33, R33, R40, P0 ;  /* 0x0000002821217208 */ /* 0x000fe20000000000 */
[----:B------:R-:W-:Y:S01]  /*15c20*/  FMUL R40, R44, 0.25 ;  /* 0x3e8000002c287820 */ /* 0x000fe20000400000 */
[----:B------:R-:W-:-:S02]  /*15c30*/  IADD3 R88, R83, -0x3f3504f3, RZ ;  /* 0xc0cafb0d53587810 */ /* 0x000fc40007ffe0ff */
[----:B------:R-:W-:Y:S01]  /*15c40*/  FSEL R34, R34, R39, P0 ;  /* 0x0000002722227208 */ /* 0x000fe20000000000 */
[----:B------:R-:W-:Y:S01]  /*15c50*/  FMUL R39, R45, 0.25 ;  /* 0x3e8000002d277820 */ /* 0x000fe20000400000 */
[----:B------:R-:W-:Y:S01]  /*15c60*/  FSEL R35, R35, R38, P0 ;  /* 0x0000002623237208 */ /* 0x000fe20000000000 */
[----:B------:R-:W-:Y:S01]  /*15c70*/  FMUL R38, R46, 0.25 ;  /* 0x3e8000002e267820 */ /* 0x000fe20000400000 */
[----:B------:R-:W-:Y:S01]  /*15c80*/  FSETP.GEU.AND P2, PT, |R42|, 1.175494350822287508e-38, PT ;  /* 0x008000002a00780b */ /* 0x000fe20003f4e200 */
[----:B------:R-:W1:Y:S01]  /*15c90*/  MUFU.RCP R8, R8 ;  /* 0x0000000800087308 */ /* 0x000e620000001000 */
[----:B------:R-:W-:Y:S02]  /*15ca0*/  LOP3.LUT R88, R88, 0xff800000, RZ, 0xc0, !PT ;  /* 0xff80000058587812 */ /* 0x000fe400078ec0ff */
[----:B------:R-:W-:Y:S02]  /*15cb0*/  IADD3 R95, R86, -0x3f3504f3, RZ ;  /* 0xc0cafb0d565f7810 */ /* 0x000fe40007ffe0ff */
[----:B------:R-:W-:-:S02]  /*15cc0*/  IADD3 R96, R85, -0x3f3504f3, RZ ;  /* 0xc0cafb0d55607810 */ /* 0x000fc40007ffe0ff */
[----:B------:R-:W-:Y:S01]  /*15cd0*/  FSEL R40, R40, R44, P0 ;  /* 0x0000002c28287208 */ /* 0x000fe20000000000 */
[----:B------:R-:W-:Y:S01]  /*15ce0*/  FMUL R44, R60, 0.25 ;  /* 0x3e8000003c2c7820 */ /* 0x000fe20000400000 */
[----:B------:R-:W-:Y:S01]  /*15cf0*/  IADD3 R97, R84, -0x3f3504f3, RZ ;  /* 0xc0cafb0d54617810 */ /* 0x000fe20007ffe0ff */
[----:B------:R-:W-:Y:S01]  /*15d00*/  @!P3 FMUL R28, R28, 16777216 ;  /* 0x4b8000001c1cb820 */ /* 0x000fe20000400000 */
[----:B------:R-:W-:Y:S01]  /*15d10*/  FSEL R38, R38, R46, P0 ;  /* 0x0000002e26267208 */ /* 0x000fe20000000000 */
[----:B------:R-:W-:Y:S01]  /*15d20*/  FMUL R46, R56, 0.25 ;  /* 0x3e800000382e7820 */ /* 0x000fe20000400000 */
[----:B------:R-:W-:Y:S01]  /*15d30*/  FSEL R39, R39, R45, P0 ;  /* 0x0000002d27277208 */ /* 0x000fe20000000000 */
[----:B------:R-:W-:Y:S01]  /*15d40*/  FMUL R45, R57, 0.25 ;  /* 0x3e800000392d7820 */ /* 0x000fe20000400000 */
[----:B------:R-:W-:Y:S01]  /*15d50*/  LOP3.LUT R95, R95, 0xff800000, RZ, 0xc0, !PT ;  /* 0xff8000005f5f7812 */ /* 0x000fe200078ec0ff */
[----:B------:R-:W-:Y:S01]  /*15d60*/  @!P3 FMUL R21, R21, 16777216 ;  /* 0x4b8000001515b820 */ /* 0x000fe20000400000 */
[----:B------:R-:W-:-:S02]  /*15d70*/  LOP3.LUT R96, R96, 0xff800000, RZ, 0xc0, !PT ;  /* 0xff80000060607812 */ /* 0x000fc400078ec0ff */
[----:B------:R-:W-:Y:S01]  /*15d80*/  LOP3.LUT R97, R97, 0xff800000, RZ, 0xc0, !PT ;  /* 0xff80000061617812 */ /* 0x000fe200078ec0ff */
[----:B0-----:R-:W-:Y:S01]  /*15d90*/  FMUL R117, R98, R28 ;  /* 0x0000001c62757220 */ /* 0x001fe20000400000 */
[----:B------:R-:W-:Y:S01]  /*15da0*/  FSEL R44, R44, R60, P0 ;  /* 0x0000003c2c2c7208 */ /* 0x000fe20000000000 */
[----:B------:R-:W-:Y:S01]  /*15db0*/  @P1 FMUL R42, R42, 0.25 ;  /* 0x3e8000002a2a1820 */ /* 0x000fe20000400000 */
[----:B------:R-:W-:Y:S01]  /*15dc0*/  FMUL R68, R54, 0.25 ;  /* 0x3e80000036447820 */ /* 0x000fe20000400000 */
[----:B------:R-:W-:Y:S01]  /*15dd0*/  FSEL R45, R45, R57, P0 ;  /* 0x000000392d2d7208 */ /* 0x000fe20000000000 */
[----:B------:R-:W-:Y:S01]  /*15de0*/  FMUL R60, R52, 0.25 ;  /* 0x3e800000343c7820 */ /* 0x000fe20000400000 */
[----:B------:R-:W-:Y:S01]  /*15df0*/  FSEL R46, R46, R56, P0 ;  /* 0x000000382e2e7208 */ /* 0x000fe20000000000 */
[----:B------:R-:W-:Y:S01]  /*15e00*/  @!P3 FMUL R24, R24, 16777216 ;  /* 0x4b8000001818b820 */ /* 0x000fe20000400000 */
[----:B------:R-:W-:Y:S01]  /*15e10*/  MOV R28, 0x3dc6b27f ;  /* 0x3dc6b27f001c7802 */ /* 0x000fe20000000f00 */
[----:B------:R-:W-:Y:S01]  /*15e20*/  FMUL R57, R50, 0.25 ;  /* 0x3e80000032397820 */ /* 0x000fe20000400000 */
[----:B------:R-:W-:Y:S01]  /*15e30*/  FMUL R56, R49, 0.25 ;  /* 0x3e80000031387820 */ /* 0x000fe20000400000 */
[----:B------:R-:W-:Y:S01]  /*15e40*/  FSEL R92, RZ, -23, P5 ;  /* 0xc1b80000ff5c7808 */ /* 0x000fe20002800000 */
[----:B------:R-:W-:Y:S01]  /*15e50*/  @!P6 FMUL R215, R215, 16777216 ;  /* 0x4b800000d7d7e820 */ /* 0x000fe20000400000 */
        /* <DEDUP_REMOVED lines=64> */
[----:B------:R-:W-:Y:S01]  /*16260*/  FMUL R107, R98, R24 ;  /* 0x00000018626b7220 */ /* 0x000fe20000400000 */
[----:B------:R-:W-:Y:S01]  /*16270*/  FSEL R68, R68, R54, P1 ;  /* 0x0000003644447208 */ /* 0x000fe20000800000 */
[----:B------:R-:W-:Y:S01]  /*16280*/  @!P3 FMUL R23, R23, 16777216 ;  /* 0x4b8000001717b820 */ /* 0x000fe20000400000 */
[----:B------:R-:W-:Y:S01]  /*16290*/  FSEL R60, R60, R52, P1 ;  /* 0x000000343c3c7208 */ /* 0x000fe20000800000 */
[----:B------:R-:W-:Y:S01]  /*162a0*/  @!P3 FMUL R26, R26, 16777216 ;  /* 0x4b8000001a1ab820 */ /* 0x000fe20000400000 */
[----:B------:R-:W-:Y:S01]  /*162b0*/  FMUL R54, R48, 0.25 ;  /* 0x3e80000030367820 */ /* 0x000fe20000400000 */
[----:B------:R-:W-:Y:S01]  /*162c0*/  FSEL R57, R57, R50, P1 ;  /* 0x0000003239397208 */ /* 0x000fe20000800000 */
[----:B------:R-:W-:Y:S01]  /*162d0*/  FMUL R52, R74, 0.25 ;  /* 0x3e8000004a347820 */ /* 0x000fe20000400000 */
[----:B------:R-:W-:Y:S01]  /*162e0*/  FSEL R56, R56, R49, P1 ;  /* 0x0000003138387208 */ /* 0x000fe20000800000 */
[----:B------:R-:W-:Y:S01]  /*162f0*/  FMUL R50, R71, 0.25 ;  /* 0x3e80000047327820 */ /* 0x000fe20000400000 */
[----:B------:R-:W-:Y:S01]  /*16300*/  FMUL R49, R70, 0.25 ;  /* 0x3e80000046317820 */ /* 0x000fe20000400000 */
[C---:B-1----:R-:W-:Y:S01]  /*16310*/  FMUL R213, R8.reuse, R213 ;  /* 0x000000d508d57220 */ /* 0x042fe20000400000 */
[C---:B------:R-:W-:Y:S01]  /*16320*/  FMUL R212, R8.reuse, R212 ;  /* 0x000000d408d47220 */ /* 0x040fe20000400000 */
        /* <DEDUP_REMOVED lines=25> */
[----:B------:R-:W-:Y:S01]  /*164c0*/  FMUL R152, R8, R152 ;  /* 0x0000009808987220 */ /* 0x000fe20000400000 */
[----:B------:R-:W-:Y:S01]  /*164d0*/  FMUL R110, R98, R26 ;  /* 0x0000001a626e7220 */ /* 0x000fe20000400000 */
[----:B------:R-:W-:Y:S01]  /*164e0*/  MUFU.RCP R42, R42 ;  /* 0x0000002a002a7308 */ /* 0x000fe20000001000 */
[----:B------:R-:W-:Y:S01]  /*164f0*/  FSEL R54, R54, R48, P1 ;  /* 0x0000003036367208 */ /* 0x000fe20000800000 */
[----:B------:R-:W-:Y:S01]  /*16500*/  FMUL R61, R53, 0.25 ;  /* 0x3e800000353d7820 */ /* 0x000fe20000400000 */
[----:B------:R-:W-:-:S02]  /*16510*/  FSEL R52, R52, R74, P1 ;  /* 0x0000004a34347208 */ /* 0x000fc40000800000 */
[----:B------:R-:W-:Y:S02]  /*16520*/  FSEL R50, R50, R71, P1 ;  /* 0x0000004732327208 */ /* 0x000fe40000800000 */
[----:B------:R-:W-:Y:S01]  /*16530*/  FSEL R49, R49, R70, P1 ;  /* 0x0000004631317208 */ /* 0x000fe20000800000 */
[----:B--2---:R-:W-:Y:S01]  /*16540*/  FMUL R48, R69, 0.25 ;  /* 0x3e80000045307820 */ /* 0x004fe20000400000 */
[----:B------:R-:W-:Y:S01]  /*16550*/  FSEL R61, R61, R53, P1 ;  /* 0x000000353d3d7208 */ /* 0x000fe20000800000 */
[----:B------:R-:W-:-:S03]  /*16560*/  FMUL R53, R75, 0.25 ;  /* 0x3e8000004b357820 */ /* 0x000fc60000400000 */
[----:B------:R-:W-:Y:S01]  /*16570*/  FSEL R48, R48, R69, P1 ;  /* 0x0000004530307208 */ /* 0x000fe20000800000 */
[----:B------:R-:W-:Y:S01]  /*16580*/  @!P3 FMUL R17, R17, 16777216 ;  /* 0x4b8000001111b820 */ /* 0x000fe20000400000 */
[----:B------:R-:W-:Y:S01]  /*16590*/  @!P3 FMUL R16, R16, 16777216 ;  /* 0x4b8000001010b820 */ /* 0x000fe20000400000 */
[----:B------:R-:W-:Y:S01]  /*165a0*/  @!P3 FMUL R45, R45, 16777216 ;  /* 0x4b8000002d2db820 */ /* 0x000fe20000400000 */
[----:B------:R-:W-:Y:S01]  /*165b0*/  @!P3 FMUL R46, R46, 16777216 ;  /* 0x4b8000002e2eb820 */ /* 0x000fe20000400000 */
[----:B------:R-:W-:Y:S01]  /*165c0*/  FSEL R53, R53, R75, P1 ;  /* 0x0000004b35357208 */ /* 0x000fe20000800000 */
[----:B------:R-:W-:Y:S01]  /*165d0*/  @!P3 FMUL R19, R19, 16777216 ;  /* 0x4b8000001313b820 */ /* 0x000fe20000400000 */
[----:B------:R-:W-:Y:S01]  /*165e0*/  @!P3 FMUL R18, R18, 16777216 ;  /* 0x4b8000001212b820 */ /* 0x000fe20000400000 */
[----:B------:R-:W-:Y:S01]  /*165f0*/  FMUL R46, R98, R46 ;  /* 0x0000002e622e7220 */ /* 0x000fe20000400000 */
[----:B---3--:R-:W-:Y:S01]  /*16600*/  FMUL R70, R79, 0.25 ;  /* 0x3e8000004f467820 */ /* 0x008fe20000400000 */
[----:B------:R-:W-:Y:S01]  /*16610*/  FMUL R71, R78, 0.25 ;  /* 0x3e8000004e477820 */ /* 0x000fe20000400000 */
[----:B------:R-:W-:Y:S01]  /*16620*/  FMUL R74, R77, 0.25 ;  /* 0x3e8000004d4a7820 */ /* 0x000fe20000400000 */
[----:B------:R-:W-:-:S02]  /*16630*/  FMUL R69, R80, 0.25 ;  /* 0x3e80000050457820 */ /* 0x000fc40000400000 */
[----:B------:R-:W-:Y:S02]  /*16640*/  FSEL R70, R70, R79, P1 ;  /* 0x0000004f46467208 */ /* 0x000fe40000800000 */
[----:B------:R-:W-:Y:S02]  /*16650*/  FSEL R71, R71, R78, P1 ;  /* 0x0000004e47477208 */ /* 0x000fe40000800000 */
[----:B------:R-:W-:Y:S01]  /*16660*/  FSEL R74, R74, R77, P1 ;  /* 0x0000004d4a4a7208 */ /* 0x000fe20000800000 */
[----:B----4-:R-:W-:Y:S01]  /*16670*/  FMUL R77, R81, 0.25 ;  /* 0x3e800000514d7820 */ /* 0x010fe20000400000 */
[----:B------:R-:W-:-:S05]  /*16680*/  FMUL R87, R64, 0.25 ;  /* 0x3e80000040577820 */ /* 0x000fca0000400000 */
[----:B------:R-:W-:Y:S01]  /*16690*/  FSEL R87, R87, R64, P1 ;  /* 0x0000004057577208 */ /* 0x000fe20000800000 */
[----:B------:R-:W-:Y:S01]  /*166a0*/  FMUL R64, R98, R21 ;  /* 0x0000001562407220 */ /* 0x000fe20000400000 */
[----:B------:R-:W-:Y:S01]  /*166b0*/  FMUL R89, R63, 0.25 ;  /* 0x3e8000003f597820 */ /* 0x000fe20000400000 */
[----:B------:R-:W-:Y:S01]  /*166c0*/  FMUL R91, R62, 0.25 ;  /* 0x3e8000003e5b7820 */ /* 0x000fe20000400000 */
[----:B------:R-:W-:Y:S01]  /*166d0*/  FMUL R99, R55, 0.25 ;  /* 0x3e80000037637820 */ /* 0x000fe20000400000 */
[----:B------:R-:W-:Y:S01]  /*166e0*/  FMUL R101, R51, 0.25 ;  /* 0x3e80000033657820 */ /* 0x000fe20000400000 */
[----:B------:R-:W-:Y:S01]  /*166f0*/  FMUL R105, R58, 0.25 ;  /* 0x3e8000003a697820 */ /* 0x000fe20000400000 */
[----:B------:R-:W-:-:S04]  /*16700*/  FMUL R104, R43, 0.25 ;  /* 0x3e8000002b687820 */ /* 0x000fc80000400000 */
[----:B------:R-:W-:Y:S02]  /*16710*/  FSEL R105, R105, R58, P1 ;  /* 0x0000003a69697208 */ /* 0x000fe40000800000 */
[----:B------:R-:W0:Y:S01]  /*16720*/  MUFU.RCP R58, R3 ;  /* 0x00000003003a7308 */ /* 0x000e220000001000 */
[----:B------:R-:W-:Y:S01]  /*16730*/  FMUL R102, R47, 0.25 ;  /* 0x3e8000002f667820 */ /* 0x000fe20000400000 */
[----:B------:R-:W-:Y:S02]  /*16740*/  FSEL R104, R104, R43, P1 ;  /* 0x0000002b68687208 */ /* 0x000fe40000800000 */
[-C--:B------:R-:W-:Y:S02]  /*16750*/  I2FP.F32.S32 R43, R88.reuse ;  /* 0x00000058002b7245 */ /* 0x080fe40000201400 */
[----:B------:R-:W-:Y:S02]  /*16760*/  IADD3 R88, R83, -R88, RZ ;  /* 0x8000005853587210 */ /* 0x000fe40007ffe0ff */
[----:B------:R-:W-:-:S02]  /*16770*/  FSEL R101, R101, R51, P1 ;  /* 0x0000003365657208 */ /* 0x000fc40000800000 */
[----:B------:R-:W-:Y:S01]  /*16780*/  FSEL R102, R102, R47, P1 ;  /* 0x0000002f66667208 */ /* 0x000fe20000800000 */
[----:B------:R-:W-:Y:S01]  /*16790*/  FADD R21, R88, -1 ;  /* 0xbf80000058157421 */ /* 0x000fe20000000000 */
[----:B------:R-:W-:Y:S02]  /*167a0*/  FSEL R99, R99, R55, P1 ;  /* 0x0000003763637208 */ /* 0x000fe40000800000 */
[----:B------:R-:W-:Y:S02]  /*167b0*/  I2FP.F32.S32 R47, R95 ;  /* 0x0000005f002f7245 */ /* 0x000fe40000201400 */
[----:B------:R-:W-:Y:S01]  /*167c0*/  I2FP.F32.S32 R51, R96 ;  /* 0x0000006000337245 */ /* 0x000fe20000201400 */
[----:B------:R-:W-:Y:S01]  /*167d0*/  FMUL R93, R59, 0.25 ;  /* 0x3e8000003b5d7820 */ /* 0x000fe20000400000 */
[----:B------:R-:W-:Y:S02]  /*167e0*/  I2FP.F32.S32 R55, R97 ;  /* 0x0000006100377245 */ /* 0x000fe40000201400 */
[----:B------:R-:W-:-:S02]  /*167f0*/  IADD3 R95, R86, -R95, RZ ;  /* 0x8000005f565f7210 */ /* 0x000fc40007ffe0ff */
[----:B------:R-:W-:Y:S02]  /*16800*/  IADD3 R96, R85, -R96, RZ ;  /* 0x8000006055607210 */ /* 0x000fe40007ffe0ff */
[----:B------:R-:W-:Y:S01]  /*16810*/  IADD3 R97, R84, -R97, RZ ;  /* 0x8000006154617210 */ /* 0x000fe20007ffe0ff */
[----:B------:R-:W-:Y:S01]  /*16820*/  FFMA.FTZ R24, R21, R28, -0.16845393180847167969 ;  /* 0xbe2c7f3015187423 */ /* 0x000fe2000001001c */
[----:B------:R-:W-:Y:S01]  /*16830*/  FFMA.FTZ R100, R43, 1.1920928955078125e-07, R100 ;  /* 0x340000002b647823 */ /* 0x000fe20000010064 */
[----:B------:R-:W-:Y:S01]  /*16840*/  FFMA.FTZ R94, R47, 1.1920928955078125e-07, R94 ;  /* 0x340000002f5e7823 */ /* 0x000fe2000001005e */
[----:B------:R-:W-:Y:S01]  /*16850*/  FFMA.FTZ R92, R51, 1.1920928955078125e-07, R92 ;  /* 0x34000000335c7823 */ /* 0x000fe2000001005c */
[----:B------:R-:W-:Y:S01]  /*16860*/  FFMA.FTZ R90, R55, 1.1920928955078125e-07, R90 ;  /* 0x34000000375a7823 */ /* 0x000fe2000001005a */
[----:B------:R-:W-:Y:S01]  /*16870*/  FADD R95, R95, -1 ;  /* 0xbf8000005f5f7421 */ /* 0x000fe20000000000 */
[----:B------:R-:W-:Y:S01]  /*16880*/  FADD R96, R96, -1 ;  /* 0xbf80000060607421 */ /* 0x000fe20000000000 */
[----:B------:R-:W-:Y:S01]  /*16890*/  FSEL R89, R89, R63, P1 ;  /* 0x0000003f59597208 */ /* 0x000fe20000800000 */
[C---:B0-----:R-:W-:Y:S01]  /*168a0*/  FMUL R3, R58.reuse, R215 ;  /* 0x000000d73a037220 */ /* 0x041fe20000400000 */
[----:B------:R-:W-:Y:S01]  /*168b0*/  FSEL R91, R91, R62, P1 ;  /* 0x0000003e5b5b7208 */ /* 0x000fe20000800000 */
[C---:B------:R-:W-:Y:S01]  /*168c0*/  FMUL R4, R58.reuse, R4 ;  /* 0x000000043a047220 */ /* 0x040fe20000400000 */
[----:B------:R-:W-:Y:S01]  /*168d0*/  FSEL R93, R93, R59, P1 ;  /* 0x0000003b5d5d7208 */ /* 0x000fe20000800000 */
        /* <DEDUP_REMOVED lines=30> */
[----:B------:R-:W-:Y:S01]  /*16ac0*/  FADD R97, R97, -1 ;  /* 0xbf80000061617421 */ /* 0x000fe20000000000 */
[C---:B------:R-:W-:Y:S01]  /*16ad0*/  FMUL R58, R8.reuse, R193 ;  /* 0x000000c1083a7220 */ /* 0x040fe20000400000 */
[C---:B------:R-:W-:Y:S01]  /*16ae0*/  FMUL R59, R8.reuse, R192 ;  /* 0x000000c0083b7220 */ /* 0x040fe20000400000 */
[C---:B------:R-:W-:Y:S01]  /*16af0*/  FMUL R62, R8.reuse, R189 ;  /* 0x000000bd083e7220 */ /* 0x040fe20000400000 */
[----:B------:R-:W-:Y:S01]  /*16b00*/  FMUL R63, R8, R188 ;  /* 0x000000bc083f7220 */ /* 0x000fe20000400000 */
[----:B------:R-:W-:Y:S01]  /*16b10*/  FMUL R8, R98, R23 ;  /* 0x0000001762087220 */ /* 0x000fe20000400000 */
[----:B------:R-:W-:Y:S01]  /*16b20*/  FFMA.FTZ R24, R21, R24, 0.1716887056827545166 ;  /* 0x3e2fcf2a15187423 */ /* 0x000fe20000010018 */
[-C--:B------:R-:W-:Y:S01]  /*16b30*/  FFMA.FTZ R26, R95, R28.reuse, -0.16845393180847167969 ;  /* 0xbe2c7f305f1a7423 */ /* 0x080fe2000001001c */
[CC--:B------:R-:W-:Y:S01]  /*16b40*/  FFMA.FTZ R23, R96.reuse, R28.reuse, -0.16845393180847167969 ;  /* 0xbe2c7f3060177423 */ /* 0x0c0fe2000001001c */
[----:B------:R-:W-:Y:S01]  /*16b50*/  FFMA.FTZ R28, R97, R28, -0.16845393180847167969 ;  /* 0xbe2c7f30611c7423 */ /* 0x000fe2000001001c */
[----:B------:R-:W-:Y:S01]  /*16b60*/  FFMA.FTZ R24, R21, R24, -0.17900948226451873779 ;  /* 0xbe374e4315187423 */ /* 0x000fe20000010018 */
[----:B------:R-:W-:Y:S01]  /*16b70*/  FFMA.FTZ R26, R95, R26, 0.1716887056827545166 ;  /* 0x3e2fcf2a5f1a7423 */ /* 0x000fe2000001001a */
[----:B------:R-:W-:Y:S01]  /*16b80*/  FFMA.FTZ R23, R96, R23, 0.1716887056827545166 ;  /* 0x3e2fcf2a60177423 */ /* 0x000fe20000010017 */
[----:B------:R-:W-:Y:S01]  /*16b90*/  FFMA.FTZ R28, R97, R28, 0.1716887056827545166 ;  /* 0x3e2fcf2a611c7423 */ /* 0x000fe2000001001c */
[----:B------:R-:W-:Y:S01]  /*16ba0*/  FFMA.FTZ R24, R21, R24, 0.20512372255325317383 ;  /* 0x3e520bf415187423 */ /* 0x000fe20000010018 */
[----:B------:R-:W-:Y:S01]  /*16bb0*/  FMUL R78, R73, 0.25 ;  /* 0x3e800000494e7820 */ /* 0x000fe20000400000 */
[----:B------:R-:W-:Y:S01]  /*16bc0*/  FMUL R79, R72, 0.25 ;  /* 0x3e800000484f7820 */ /* 0x000fe20000400000 */
[----:B------:R-:W-:Y:S01]  /*16bd0*/  FFMA.FTZ R26, R95, R26, -0.17900948226451873779 ;  /* 0xbe374e435f1a7423 */ /* 0x000fe2000001001a */
[----:B------:R-:W-:Y:S01]  /*16be0*/  FFMA.FTZ R23, R96, R23, -0.17900948226451873779 ;  /* 0xbe374e4360177423 */ /* 0x000fe20000010017 */
[----:B------:R-:W-:Y:S01]  /*16bf0*/  FFMA.FTZ R28, R97, R28, -0.17900948226451873779 ;  /* 0xbe374e43611c7423 */ /* 0x000fe2000001001c */
[----:B------:R-:W-:Y:S01]  /*16c00*/  FFMA.FTZ R24, R21, R24, -0.24046532809734344482 ;  /* 0xbe763c8b15187423 */ /* 0x000fe20000010018 */
[----:B------:R-:W-:Y:S01]  /*16c10*/  @!P2 FMUL R104, R104, 16777216 ;  /* 0x4b8000006868a820 */ /* 0x000fe20000400000 */
[----:B------:R-:W-:Y:S01]  /*16c20*/  @!P2 FMUL R105, R105, 16777216 ;  /* 0x4b8000006969a820 */ /* 0x000fe20000400000 */
[----:B------:R-:W-:Y:S01]  /*16c30*/  FSEL R69, R69, R80, P1 ;  /* 0x0000005045457208 */ /* 0x000fe20000800000 */
[----:B------:R-:W-:Y:S01]  /*16c40*/  FFMA.FTZ R26, R95, R26, 0.20512372255325317383 ;  /* 0x3e520bf45f1a7423 */ /* 0x000fe2000001001a */
[----:B------:R-:W-:Y:S01]  /*16c50*/  FSEL R77, R77, R81, P1 ;  /* 0x000000514d4d7208 */ /* 0x000fe20000800000 */
[----:B------:R-:W-:Y:S01]  /*16c60*/  FFMA.FTZ R23, R96, R23, 0.20512372255325317383 ;  /* 0x3e520bf460177423 */ /* 0x000fe20000010017 */
[----:B------:R-:W-:Y:S01]  /*16c70*/  FFMA.FTZ R28, R97, R28, 0.20512372255325317383 ;  /* 0x3e520bf4611c7423 */ /* 0x000fe2000001001c */
[----:B------:R-:W-:Y:S01]  /*16c80*/  FMUL R75, R76, 0.25 ;  /* 0x3e8000004c4b7820 */ /* 0x000fe20000400000 */
[----:B------:R-:W-:Y:S01]  /*16c90*/  FMUL R80, R67, 0.25 ;  /* 0x3e80000043507820 */ /* 0x000fe20000400000 */
[----:B------:R-:W-:Y:S01]  /*16ca0*/  FSEL R78, R78, R73, P1 ;  /* 0x000000494e4e7208 */ /* 0x000fe20000800000 */
[----:B------:R-:W-:Y:S01]  /*16cb0*/  FMUL R81, R66, 0.25 ;  /* 0x3e80000042517820 */ /* 0x000fe20000400000 */
[----:B------:R-:W-:Y:S01]  /*16cc0*/  FSEL R79, R79, R72, P1 ;  /* 0x000000484f4f7208 */ /* 0x000fe20000800000 */
[C---:B------:R-:W-:Y:S01]  /*16cd0*/  FMUL R72, R98.reuse, R17 ;  /* 0x0000001162487220 */ /* 0x040fe20000400000 */
[C---:B------:R-:W-:Y:S01]  /*16ce0*/  FMUL R73, R98.reuse, R16 ;  /* 0x0000001062497220 */ /* 0x040fe20000400000 */
[----:B------:R-:W-:Y:S01]  /*16cf0*/  FFMA.FTZ R24, R21, R24, 0.28857114911079406738 ;  /* 0x3e93bf9915187423 */ /* 0x000fe20000010018 */
[----:B------:R-:W-:Y:S01]  /*16d00*/  FMUL R17, R98, R45 ;  /* 0x0000002d62117220 */ /* 0x000fe20000400000 */
[C---:B------:R-:W-:Y:S01]  /*16d10*/  FMUL R16, R42.reuse, R104 ;  /* 0x000000682a107220 */ /* 0x040fe20000400000 */
[----:B------:R-:W-:Y:S01]  /*16d20*/  FMUL R105, R42, R105 ;  /* 0x000000692a697220 */ /* 0x000fe20000400000 */
[----:B------:R-:W-:Y:S01]  /*16d30*/  FFMA.FTZ R26, R95, R26, -0.24046532809734344482 ;  /* 0xbe763c8b5f1a7423 */ /* 0x000fe2000001001a */
[----:B------:R-:W-:Y:S01]  /*16d40*/  FFMA.FTZ R23, R96, R23, -0.24046532809734344482 ;  /* 0xbe763c8b60177423 */ /* 0x000fe20000010017 */
[----:B------:R-:W-:Y:S01]  /*16d50*/  FFMA.FTZ R28, R97, R28, -0.24046532809734344482 ;  /* 0xbe763c8b611c7423 */ /* 0x000fe2000001001c */
[----:B------:R-:W-:Y:S01]  /*16d60*/  FSEL R75, R75, R76, P1 ;  /* 0x0000004c4b4b7208 */ /* 0x000fe20000800000 */
[----:B------:R-:W-:Y:S01]  /*16d70*/  FFMA.FTZ R24, R21, R24, -0.36067417263984680176 ;  /* 0xbeb8aa4915187423 */ /* 0x000fe20000010018 */
[----:B------:R-:W-:Y:S01]  /*16d80*/  FSEL R80, R80, R67, P1 ;  /* 0x0000004350507208 */ /* 0x000fe20000800000 */
[----:B------:R-:W-:Y:S01]  /*16d90*/  FMUL R76, R82, 0.25 ;  /* 0x3e800000524c7820 */ /* 0x000fe20000400000 */
[----:B------:R-:W-:Y:S01]  /*16da0*/  FSEL R81, R81, R66, P1 ;  /* 0x0000004251517208 */ /* 0x000fe20000800000 */
[C---:B------:R-:W-:Y:S01]  /*16db0*/  FMUL R66, R98.reuse, R19 ;  /* 0x0000001362427220 */ /* 0x040fe20000400000 */
[----:B------:R-:W-:Y:S01]  /*16dc0*/  FMUL R67, R98, R18 ;  /* 0x0000001262437220 */ /* 0x000fe20000400000 */
[----:B------:R-:W-:Y:S01]  /*16dd0*/  F2FP.BF16.F32.PACK_AB R16, R16, R105 ;  /* 0x000000691010723e */ /* 0x000fe200000010ff */
[----:B------:R-:W-:Y:S01]  /*16de0*/  FFMA.FTZ R26, R95, R26, 0.28857114911079406738 ;  /* 0x3e93bf995f1a7423 */ /* 0x000fe2000001001a */
[----:B------:R-:W-:Y:S01]  /*16df0*/  F2FP.BF16.F32.PACK_AB R17, R17, R46 ;  /* 0x0000002e1111723e */ /* 0x000fe200000010ff */
[----:B------:R-:W-:Y:S01]  /*16e00*/  FFMA.FTZ R23, R96, R23, 0.28857114911079406738 ;  /* 0x3e93bf9960177423 */ /* 0x000fe20000010017 */
[----:B------:R-:W-:Y:S01]  /*16e10*/  F2FP.BF16.F32.PACK_AB R18, R153, R152 ;  /* 0x000000989912723e */ /* 0x000fe200000010ff */
[----:B------:R-:W-:Y:S01]  /*16e20*/  FFMA.FTZ R28, R97, R28, 0.28857114911079406738 ;  /* 0x3e93bf99611c7423 */ /* 0x000fe2000001001c */
[----:B------:R-:W-:Y:S01]  /*16e30*/  F2FP.BF16.F32.PACK_AB R19, R155, R154 ;  /* 0x0000009a9b13723e */ /* 0x000fe200000010ff */
[----:B------:R-:W-:Y:S01]  /*16e40*/  FFMA.FTZ R24, R21, R24, 0.48089820146560668945 ;  /* 0x3ef6384a15187423 */ /* 0x000fe20000010018 */
[----:B------:R-:W-:Y:S01]  /*16e50*/  FSEL R76, R76, R82, P1 ;  /* 0x000000524c4c7208 */ /* 0x000fe20000800000 */
[----:B------:R-:W-:Y:S01]  /*16e60*/  FFMA.FTZ R26, R95, R26, -0.36067417263984680176 ;  /* 0xbeb8aa495f1a7423 */ /* 0x000fe2000001001a */
[C---:B------:R-:W-:Y:S01]  /*16e70*/  FFMA.FTZ R23, R96.reuse, R23, -0.36067417263984680176 ;  /* 0xbeb8aa4960177423 */ /* 0x040fe20000010017 */
[----:B------:R-:W-:Y:S01]  /*16e80*/  FFMA.FTZ R28, R97, R28, -0.36067417263984680176 ;  /* 0xbeb8aa49611c7423 */ /* 0x000fe2000001001c */
[----:B------:R-:W-:Y:S01]  /*16e90*/  FMUL R82, R65, 0.25 ;  /* 0x3e80000041527820 */ /* 0x000fe20000400000 */
[----:B------:R0:W-:Y:S01]  /*16ea0*/  STSM.16.M88.4 [R0], R16 ;  /* 0x0000001000007844 */ /* 0x0001e20000000200 */
[----:B------:R-:W-:Y:S01]  /*16eb0*/  ISETP.GE.U32.AND P0, PT, R83, 0x7f800000, PT ;  /* 0x7f8000005300780c */ /* 0x000fe20003f06070 */
[----:B------:R-:W-:Y:S01]  /*16ec0*/  FFMA.FTZ R24, R21, R24, -0.72134751081466674805 ;  /* 0xbf38aa3b15187423 */ /* 0x000fe20000010018 */
[----:B------:R-:W-:Y:S01]  /*16ed0*/  FFMA.FTZ R26, R95, R26, 0.48089820146560668945 ;  /* 0x3ef6384a5f1a7423 */ /* 0x000fe2000001001a */
[----:B------:R-:W-:Y:S01]  /*16ee0*/  FFMA.FTZ R23, R96, R23, 0.48089820146560668945 ;  /* 0x3ef6384a60177423 */ /* 0x000fe20000010017 */
[----:B------:R-:W-:Y:S01]  /*16ef0*/  FFMA.FTZ R28, R97, R28, 0.48089820146560668945 ;  /* 0x3ef6384a611c7423 */ /* 0x000fe2000001001c */
[----:B------:R-:W-:Y:S01]  /*16f00*/  FSEL R82, R82, R65, P1 ;  /* 0x0000004152527208 */ /* 0x000fe20000800000 */
[----:B------:R-:W-:Y:S01]  /*16f10*/  FMUL R24, R21, R24 ;  /* 0x0000001815187220 */ /* 0x000fe20000400000 */
[----:B------:R-:W-:Y:S01]  /*16f20*/  ISETP.GE.U32.AND P1, PT, R86, 0x7f800000, PT ;  /* 0x7f8000005600780c */ /* 0x000fe20003f26070 */
[----:B------:R-:W-:Y:S01]  /*16f30*/  FFMA.FTZ R26, R95, R26, -0.72134751081466674805 ;  /* 0xbf38aa3b5f1a7423 */ /* 0x000fe2000001001a */
[----:B------:R-:W-:Y:S01]  /*16f40*/  ISETP.GE.U32.AND P5, PT, R85, 0x7f800000, PT ;  /* 0x7f8000005500780c */ /* 0x000fe20003fa6070 */
[----:B------:R-:W-:Y:S01]  /*16f50*/  FFMA.FTZ R23, R96, R23, -0.72134751081466674805 ;  /* 0xbf38aa3b60177423 */ /* 0x000fe20000010017 */
[----:B------:R-:W-:Y:S01]  /*16f60*/  ISETP.GE.U32.AND P4, PT, R84, 0x7f800000, PT ;  /* 0x7f8000005400780c */ /* 0x000fe20003f86070 */
[----:B------:R-:W-:Y:S01]  /*16f70*/  FFMA.FTZ R28, R97, R28, -0.72134751081466674805 ;  /* 0xbf38aa3b611c7423 */ /* 0x000fe2000001001c */
[----:B------:R-:W-:Y:S01]  /*16f80*/  @!P2 FMUL R56, R56, 16777216 ;  /* 0x4b8000003838a820 */ /* 0x000fe20000400000 */
[----:B------:R-:W-:Y:S01]  /*16f90*/  FMUL R24, R21, R24 ;  /* 0x0000001815187220 */ /* 0x000fe20000400000 */
[----:B------:R-:W-:Y:S01]  /*16fa0*/  @!P2 FMUL R48, R48, 16777216 ;  /* 0x4b8000003030a820 */ /* 0x000fe20000400000 */
[----:B------:R-:W-:Y:S01]  /*16fb0*/  @!P2 FMUL R74, R74, 16777216 ;  /* 0x4b8000004a4aa820 */ /* 0x000fe20000400000 */
[----:B------:R-:W-:Y:S01]  /*16fc0*/  FMUL R26, R95, R26 ;  /* 0x0000001a5f1a7220 */ /* 0x000fe20000400000 */
[----:B------:R-:W-:Y:S01]  /*16fd0*/  FMUL R23, R96, R23 ;  /* 0x0000001760177220 */ /* 0x000fe20000400000 */
[----:B------:R-:W-:Y:S01]  /*16fe0*/  FMUL R28, R97, R28 ;  /* 0x0000001c611c7220 */ /* 0x000fe20000400000 */
[C---:B------:R-:W-:Y:S01]  /*16ff0*/  FMUL R108, R42.reuse, R56 ;  /* 0x000000382a6c7220 */ /* 0x040fe20000400000 */
[----:B------:R-:W-:Y:S01]  /*17000*/  FFMA.FTZ R21, R21, 1.4426950216293334961, R24 ;  /* 0x3fb8aa3b15157823 */ /* 0x000fe20000010018 */
[----:B0-----:R-:W-:Y:S01]  /*17010*/  @P0 MOV R16, 0x7f800000 ;  /* 0x7f80000000100802 */ /* 0x001fe20000000f00 */
[C---:B------:R-:W-:Y:S01]  /*17020*/  FMUL R56, R42.reuse, R48 ;  /* 0x000000302a387220 */ /* 0x040fe20000400000 */
[----:B------:R-:W-:Y:S01]  /*17030*/  FMUL R48, R42, R74 ;  /* 0x0000004a2a307220 */ /* 0x000fe20000400000 */
[----:B------:R-:W-:Y:S01]  /*17040*/  FMUL R26, R95, R26 ;  /* 0x0000001a5f1a7220 */ /* 0x000fe20000400000 */
[----:B------:R-:W-:Y:S01]  /*17050*/  FMUL R23, R96, R23 ;  /* 0x0000001760177220 */ /* 0x000fe20000400000 */
[----:B------:R-:W-:Y:S01]  /*17060*/  FMUL R28, R97, R28 ;  /* 0x0000001c611c7220 */ /* 0x000fe20000400000 */
[----:B------:R-:W-:Y:S01]  /*17070*/  LOP3.LUT R74, R126, 0x7f, RZ, 0xc0, !PT ;  /* 0x0000007f7e4a7812 */ /* 0x000fe200078ec0ff */
[----:B------:R-:W-:Y:S01]  /*17080*/  FADD R100, R100, R21 ;  /* 0x0000001564647221 */ /* 0x000fe20000000000 */
[----:B------:R-:W-:Y:S01]  /*17090*/  @P0 FFMA.FTZ R100, R83, R16, +INF ;  /* 0x7f80000053640423 */ /* 0x000fe20000010010 */
[----:B------:R-:W-:Y:S01]  /*170a0*/  FFMA.FTZ R95, R95, 1.4426950216293334961, R26 ;  /* 0x3fb8aa3b5f5f7823 */ /* 0x000fe2000001001a */
[----:B------:R-:W-:Y:S01]  /*170b0*/  FFMA.FTZ R23, R96, 1.4426950216293334961, R23 ;  /* 0x3fb8aa3b60177823 */ /* 0x000fe20000010017 */
[----:B------:R-:W-:Y:S01]  /*170c0*/  FFMA.FTZ R97, R97, 1.4426950216293334961, R28 ;  /* 0x3fb8aa3b61617823 */ /* 0x000fe2000001001c */
[----:B------:R-:W-:-:S02]  /*170d0*/  @P1 MOV R17, 0x7f800000 ;  /* 0x7f80000000111802 */ /* 0x000fc40000000f00 */
[----:B------:R-:W-:Y:S02]  /*170e0*/  @P5 MOV R16, 0x7f800000 ;  /* 0x7f80000000105802 */ /* 0x000fe40000000f00 */
[----:B------:R-:W-:Y:S02]  /*170f0*/  @P4 MOV R19, 0x7f800000 ;  /* 0x7f80000000134802 */ /* 0x000fe40000000f00 */
[----:B------:R-:W-:Y:S01]  /*17100*/  LEA R74, R74, UR4, 0x4 ;  /* 0x000000044a4a7c11 */ /* 0x000fe2000f8e20ff */
[----:B------:R-:W-:Y:S01]  /*17110*/  FADD R94, R94, R95 ;  /* 0x0000005f5e5e7221 */ /* 0x000fe20000000000 */
[----:B------:R-:W-:Y:S01]  /*17120*/  FADD R92, R92, R23 ;  /* 0x000000175c5c7221 */ /* 0x000fe20000000000 */
[----:B------:R-:W-:Y:S01]  /*17130*/  FADD R90, R90, R97 ;  /* 0x000000615a5a7221 */ /* 0x000fe20000000000 */
[----:B------:R-:W-:Y:S01]  /*17140*/  @P1 FFMA.FTZ R94, R86, R17, +INF ;  /* 0x7f800000565e1423 */ /* 0x000fe20000010011 */
[----:B------:R-:W-:Y:S01]  /*17150*/  @P5 FFMA.FTZ R92, R85, R16, +INF ;  /* 0x7f800000555c5423 */ /* 0x000fe20000010010 */
[----:B------:R-:W-:Y:S01]  /*17160*/  @P4 FFMA.FTZ R90, R84, R19, +INF ;  /* 0x7f800000545a4423 */ /* 0x000fe20000010013 */
[----:B------:R-:W-:Y:S01]  /*17170*/  BAR.SYNC.DEFER_BLOCKING 0x0 ;  /* 0x0000000000007b1d */ /* 0x000fe20000010000 */
        /* <DEDUP_REMOVED lines=23> */
[----:B------:R-:W0:Y:S01]  /*172f0*/  LDS.128 R16, [R74] ;  /* 0x000000004a107984 */ /* 0x000e220000000c00 */
        /* <DEDUP_REMOVED lines=24> */
[C---:B------:R-:W-:Y:S01]  /*17480*/  FMUL R9, R98.reuse, R22 ;  /* 0x0000001662097220 */ /* 0x040fe20000400000 */
[C---:B------:R-:W-:Y:S01]  /*17490*/  FMUL R65, R98.reuse, R20 ;  /* 0x0000001462417220 */ /* 0x040fe20000400000 */
[C---:B------:R-:W-:Y:S01]  /*174a0*/  FMUL R109, R98.reuse, R25 ;  /* 0x00000019626d7220 */ /* 0x040fe20000400000 */
[C---:B------:R-:W-:Y:S01]  /*174b0*/  FMUL R116, R98.reuse, R29 ;  /* 0x0000001d62747220 */ /* 0x040fe20000400000 */
[C---:B------:R-:W-:Y:S01]  /*174c0*/  FMUL R120, R98.reuse, R33 ;  /* 0x0000002162787220 */ /* 0x040fe20000400000 */
[----:B------:R-:W-:Y:S01]  /*174d0*/  FMUL R123, R98, R34 ;  /* 0x00000022627b7220 */ /* 0x000fe20000400000 */
[----:B------:R-:W-:Y:S01]  /*174e0*/  @!P2 FMUL R102, R102, 16777216 ;  /* 0x4b8000006666a820 */ /* 0x000fe20000400000 */
        /* <DEDUP_REMOVED lines=42> */
[----:B------:R-:W-:Y:S01]  /*17790*/  F2FP.BF16.F32.PACK_AB R25, R25, R22 ;  /* 0x000000161919723e */ /* 0x000fe200000010ff */
[----:B------:R-:W1:Y:S01]  /*177a0*/  S2R R122, SR_CTAID.X ;  /* 0x00000000007a7919 */ /* 0x000e620000002500 */
[----:B------:R-:W-:-:S02]  /*177b0*/  F2FP.BF16.F32.PACK_AB R26, R157, R156 ;  /* 0x0000009c9d1a723e */ /* 0x000fc400000010ff */
[----:B------:R-:W-:Y:S01]  /*177c0*/  LOP3.LUT R124, R126, 0x7f, RZ, 0xc0, !PT ;  /* 0x0000007f7e7c7812 */ /* 0x000fe200078ec0ff */
[----:B------:R-:W-:Y:S01]  /*177d0*/  UIMAD UR8, UR61, UR8, URZ ;  /* 0x000000083d0872a4 */ /* 0x000fe2000f8e023f */
[----:B------:R-:W-:Y:S01]  /*177e0*/  F2FP.BF16.F32.PACK_AB R24, R101, R42 ;  /* 0x0000002a6518723e */ /* 0x000fe200000010ff */
[----:B------:R-:W2:Y:S01]  /*177f0*/  LDC R97, c[0x0][0x278] ;  /* 0x00009e00ff617b82 */ /* 0x000ea20000000800 */
[----:B------:R-:W-:-:S07]  /*17800*/  F2FP.BF16.F32.PACK_AB R27, R159, R158 ;  /* 0x0000009e9f1b723e */ /* 0x000fce00000010ff */
[----:B------:R-:W-:Y:S06]  /*17810*/  BAR.SYNC.DEFER_BLOCKING 0x0 ;  /* 0x0000000000007b1d */ /* 0x000fec0000010000 */
[----:B------:R-:W-:Y:S02]  /*17820*/  STSM.16.M88.4 [R0], R24 ;  /* 0x0000001800007844 */ /* 0x000fe40000000200 */
[----:B------:R-:W-:Y:S01]  /*17830*/  BAR.SYNC.DEFER_BLOCKING 0x0 ;  /* 0x0000000000007b1d */ /* 0x000fe20000010000 */
[----:B------:R-:W-:Y:S02]  /*17840*/  F2FP.BF16.F32.PACK_AB R29, R29, R20 ;  /* 0x000000141d1d723e */ /* 0x000fe400000010ff */
[----:B------:R-:W-:-:S03]  /*17850*/  F2FP.BF16.F32.PACK_AB R28, R93, R30 ;  /* 0x0000001e5d1c723e */ /* 0x000fc600000010ff */
[----:B------:R-:W3:Y:S01]  /*17860*/  LDS.128 R20, [R74] ;  /* 0x000000004a147984 */ /* 0x000ee20000000c00 */
[----:B------:R-:W-:Y:S02]  /*17870*/  F2FP.BF16.F32.PACK_AB R30, R161, R160 ;  /* 0x000000a0a11e723e */ /* 0x000fe400000010ff */
[----:B------:R-:W-:Y:S01]  /*17880*/  F2FP.BF16.F32.PACK_AB R31, R163, R162 ;  /* 0x000000a2a31f723e */ /* 0x000fe200000010ff */
[----:B------:R-:W-:Y:S06]  /*17890*/  BAR.SYNC.DEFER_BLOCKING 0x0 ;  /* 0x0000000000007b1d */ /* 0x000fec0000010000 */
[----:B------:R-:W-:Y:S02]  /*178a0*/  STSM.16.M88.4 [R0], R28 ;  /* 0x0000001c00007844 */ /* 0x000fe40000000200 */
[----:B------:R-:W-:Y:S01]  /*178b0*/  BAR.SYNC.DEFER_BLOCKING 0x0 ;  /* 0x0000000000007b1d */ /* 0x000fe20000010000 */
[----:B------:R-:W-:-:S02]  /*178c0*/  F2FP.BF16.F32.PACK_AB R37, R35, R34 ;  /* 0x000000222325723e */ /* 0x000fc400000010ff */
[----:B------:R-:W-:-:S03]  /*178d0*/  F2FP.BF16.F32.PACK_AB R32, R32, R91 ;  /* 0x0000005b2020723e */ /* 0x000fc600000010ff */
[----:B------:R-:W4:Y:S01]  /*178e0*/  LDS.128 R24, [R74] ;  /* 0x000000004a187984 */ /* 0x000f220000000c00 */
[----:B------:R-:W-:Y:S02]  /*178f0*/  F2FP.BF16.F32.PACK_AB R33, R33, R38 ;  /* 0x000000262121723e */ /* 0x000fe400000010ff */
        /* <DEDUP_REMOVED lines=29> */
[----:B------:R-:W-:Y:S02]  /*17ad0*/  F2FP.BF16.F32.PACK_AB R53, R116, R119 ;  /* 0x000000777435723e */ /* 0x000fe400000010ff */
[----:B------:R-:W-:-:S03]  /*17ae0*/  F2FP.BF16.F32.PACK_AB R54, R181, R180 ;  /* 0x000000b4b536723e */ /* 0x000fc600000010ff */
[----:B------:R-:W0:Y:S01]  /*17af0*/  LDC.64 R76, c[0x0][0x228] ;  /* 0x00008a00ff4c7b82 */ /* 0x000e220000000a00 */
[----:B------:R-:W4:Y:S01]  /*17b00*/  LDS.128 R44, [R74] ;  /* 0x000000004a2c7984 */ /* 0x000f220000000c00 */
[----:B------:R-:W-:-:S06]  /*17b10*/  F2FP.BF16.F32.PACK_AB R55, R55, R182 ;  /* 0x000000b63737723e */ /* 0x000fcc00000010ff */
[----:B------:R-:W-:Y:S06]  /*17b20*/  BAR.SYNC.DEFER_BLOCKING 0x0 ;  /* 0x0000000000007b1d */ /* 0x000fec0000010000 */
[----:B------:R-:W-:Y:S02]  /*17b30*/  STSM.16.M88.4 [R0], R52 ;  /* 0x0000003400007844 */ /* 0x000fe40000000200 */
[----:B------:R-:W-:Y:S01]  /*17b40*/  BAR.SYNC.DEFER_BLOCKING 0x0 ;  /* 0x0000000000007b1d */ /* 0x000fe20000010000 */
[----:B------:R-:W-:Y:S02]  /*17b50*/  F2FP.BF16.F32.PACK_AB R48, R48, R75 ;  /* 0x0000004b3030723e */ /* 0x000fe400000010ff */
        /* <DEDUP_REMOVED lines=34> */
[----:B------:R-:W2:Y:S01]  /*17d80*/  LDC R73, c[0x0][0x278] ;  /* 0x00009e00ff497b82 */ /* 0x000ea20000000800 */
        /* <DEDUP_REMOVED lines=10> */
[----:B------:R-:W-:Y:S01]  /*17e30*/  BAR.SYNC.DEFER_BLOCKING 0x0 ;  /* 0x0000000000007b1d */ /* 0x000fe20000010000 */
[----:B-1----:R-:W-:-:S05]  /*17e40*/  LEA R122, R122, R124, 0x7 ;  /* 0x0000007c7a7a7211 */ /* 0x002fca00078e38ff */
[----:B------:R-:W-:Y:S01]  /*17e50*/  IMAD R15, R122, UR9, RZ ;  /* 0x000000097a0f7c24 */ /* 0x000fe2000f8e02ff */
[----:B------:R1:W-:Y:S01]  /*17e60*/  STSM.16.M88.4 [R0], R108 ;  /* 0x0000006c00007844 */ /* 0x0003e20000000200 */
[----:B------:R-:W-:-:S03]  /*17e70*/  USHF.L.U32 UR9, UR8, 0x1, URZ ;  /* 0x0000000108097899 */ /* 0x000fc6000800063f */
[----:B------:R-:W-:Y:S02]  /*17e80*/  SHF.L.U32 R67, R15, 0x1, RZ ;  /* 0x000000010f437819 */ /* 0x000fe400000006ff */
[----:B------:R-:W-:Y:S02]  /*17e90*/  F2FP.BF16.F32.PACK_AB R81, R64, R65 ;  /* 0x000000414051723e */ /* 0x000fe400000010ff */
[----:B0-----:R-:W-:Y:S01]  /*17ea0*/  IADD3 R14, P4, P5, R67, UR9, R76 ;  /* 0x00000009430e7c10 */ /* 0x001fe2000fd9e04c */
[----:B------:R-:W-:Y:S01]  /*17eb0*/  BAR.SYNC.DEFER_BLOCKING 0x0 ;  /* 0x0000000000007b1d */ /* 0x000fe20000010000 */
[----:B------:R-:W-:Y:S02]  /*17ec0*/  FSETP.NEU.AND P3, PT, R83, RZ, PT ;  /* 0x000000ff5300720b */ /* 0x000fe40003f6d000 */
[----:B------:R-:W-:-:S03]  /*17ed0*/  F2FP.BF16.F32.PACK_AB R80, R98, R103 ;  /* 0x000000676250723e */ /* 0x000fc600000010ff */
[----:B------:R-:W0:Y:S01]  /*17ee0*/  LDS.128 R64, [R74] ;  /* 0x000000004a407984 */ /* 0x000e220000000c00 */
[----:B------:R-:W-:Y:S02]  /*17ef0*/  F2FP.BF16.F32.PACK_AB R82, R209, R208 ;  /* 0x000000d0d152723e */ /* 0x000fe400000010ff */
[----:B------:R-:W-:Y:S01]  /*17f00*/  F2FP.BF16.F32.PACK_AB R83, R5, R6 ;  /* 0x000000060553723e */ /* 0x000fe200000010ff */
[----:B------:R-:W-:Y:S01]  /*17f10*/  BAR.SYNC.DEFER_BLOCKING 0x0 ;  /* 0x0000000000007b1d */ /* 0x000fe20000010000 */
[----:B------:R-:W-:Y:S01]  /*17f20*/  UIMAD.WIDE UR8, UR8, 0x2, URZ ;  /* 0x00000002080878a5 */ /* 0x000fe2000f8e023f */
[----:B------:R-:W-:-:S04]  /*17f30*/  IMAD.HI R6, R15, 0x2, RZ ;  /* 0x000000020f067827 */ /* 0x000fc800078e02ff */
[----:B------:R-:W-:Y:S01]  /*17f40*/  STSM.16.M88.4 [R0], R80 ;  /* 0x0000005000007844 */ /* 0x000fe20000000200 */
[----:B------:R-:W-:Y:S02]  /*17f50*/  IADD3.X R15, R6, UR9, R77, P4, P5 ;  /* 0x00000009060f7c10 */ /* 0x000fe4000a7ea44d */
[----:B------:R-:W-:Y:S01]  /*17f60*/  FSETP.NEU.AND P2, PT, R86, RZ, PT ;  /* 0x000000ff5600720b */ /* 0x000fe20003f4d000 */
[----:B------:R-:W-:Y:S01]  /*17f70*/  BAR.SYNC.DEFER_BLOCKING 0x0 ;  /* 0x0000000000007b1d */ /* 0x000fe20000010000 */
[----:B------:R-:W-:Y:S02]  /*17f80*/  FSETP.NEU.AND P1, PT, R85, RZ, PT ;  /* 0x000000ff5500720b */ /* 0x000fe40003f2d000 */
[----:B------:R-:W-:Y:S02]  /*17f90*/  FSETP.NEU.AND P0, PT, R84, RZ, PT ;  /* 0x000000ff5400720b */ /* 0x000fe40003f0d000 */
[----:B------:R-:W-:Y:S01]  /*17fa0*/  F2FP.BF16.F32.PACK_AB R87, R3, R4 ;  /* 0x000000040357723e */ /* 0x000fe200000010ff */
[----:B--2---:R-:W-:-:S02]  /*17fb0*/  IMAD R75, R73, 0x6, RZ ;  /* 0x00000006494b7824 */ /* 0x004fc400078e02ff */
[C---:B------:R-:W-:Y:S02]  /*17fc0*/  IMAD R89, R73.reuse, 0x12, RZ ;  /* 0x0000001249597824 */ /* 0x040fe400078e02ff */
[C---:B------:R-:W-:Y:S02]  /*17fd0*/  IMAD R91, R73.reuse, 0x14, RZ ;  /* 0x00000014495b7824 */ /* 0x040fe400078e02ff */
[C---:B------:R-:W-:Y:S02]  /*17fe0*/  IMAD R95, R73.reuse, 0x1c, RZ ;  /* 0x0000001c495f7824 */ /* 0x040fe400078e02ff */
[C---:B------:R-:W-:Y:S02]  /*17ff0*/  IMAD R93, R73.reuse, 0x1a, RZ ;  /* 0x0000001a495d7824 */ /* 0x040fe400078e02ff */
[C---:B------:R-:W-:Y:S02]  /*18000*/  IMAD R99, R73.reuse, 0x2a, RZ ;  /* 0x0000002a49637824 */ /* 0x040fe400078e02ff */
[----:B------:R-:W-:-:S02]  /*18010*/  IMAD R101, R73, 0x2c, RZ ;  /* 0x0000002c49657824 */ /* 0x000fc400078e02ff */
[C---:B------:R-:W-:Y:S02]  /*18020*/  IMAD R105, R73.reuse, 0x32, RZ ;  /* 0x0000003249697824 */ /* 0x040fe400078e02ff */
[C---:B------:R-:W-:Y:S02]  /*18030*/  IMAD R107, R73.reuse, 0x34, RZ ;  /* 0x00000034496b7824 */ /* 0x040fe400078e02ff */
[----:B-1----:R-:W-:Y:S01]  /*18040*/  IMAD R109, R73, 0x36, RZ ;  /* 0x00000036496d7824 */ /* 0x002fe200078e02ff */
[----:B------:R-:W1:Y:S01]  /*18050*/  LDS.128 R76, [R74] ;  /* 0x000000004a4c7984 */ /* 0x000e620000000c00 */
[----:B------:R-:W-:Y:S01]  /*18060*/  F2FP.BF16.F32.PACK_AB R84, R13, R88 ;  /* 0x000000580d54723e */ /* 0x000fe200000010ff */
[C---:B------:R-:W-:Y:S01]  /*18070*/  IMAD R103, R73.reuse, 0x30, RZ ;  /* 0x0000003049677824 */ /* 0x040fe200078e02ff */
[----:B------:R-:W-:Y:S01]  /*18080*/  F2FP.BF16.F32.PACK_AB R85, R8, R9 ;  /* 0x000000090855723e */ /* 0x000fe200000010ff */
[----:B------:R-:W-:Y:S01]  /*18090*/  IMAD R111, R73, 0x38, RZ ;  /* 0x00000038496f7824 */ /* 0x000fe200078e02ff */
[----:B------:R-:W-:Y:S01]  /*180a0*/  F2FP.BF16.F32.PACK_AB R86, R213, R212 ;  /* 0x000000d4d556723e */ /* 0x000fe200000010ff */
[----:B------:R-:W-:Y:S01]  /*180b0*/  BAR.SYNC.DEFER_BLOCKING 0x0 ;  /* 0x0000000000007b1d */ /* 0x000fe20000010000 */
[----:B------:R-:W-:-:S02]  /*180c0*/  SHF.L.U32 R13, R73, 0x1, RZ ;  /* 0x00000001490d7819 */ /* 0x000fc400000006ff */
[-C--:B------:R-:W-:Y:S02]  /*180d0*/  LEA R8, P5, R73, R14.reuse, 0x2 ;  /* 0x0000000e49087211 */ /* 0x080fe400078a10ff */
[----:B------:R-:W-:Y:S01]  /*180e0*/  IADD3 R4, P4, R13, R14, RZ ;  /* 0x0000000e0d047210 */ /* 0x000fe20007f9e0ff */
[C---:B------:R-:W-:Y:S02]  /*180f0*/  IMAD R113, R73.reuse, 0x3a, RZ ;  /* 0x0000003a49717824 */ /* 0x040fe400078e02ff */
[C---:B------:R-:W-:Y:S02]  /*18100*/  IMAD R115, R73.reuse, 0x3c, RZ ;  /* 0x0000003c49737824 */ /* 0x040fe400078e02ff */
[C---:B------:R-:W-:Y:S02]  /*18110*/  IMAD R117, R73.reuse, 0x3e, RZ ;  /* 0x0000003e49757824 */ /* 0x040fe400078e02ff */
[C---:B------:R-:W-:Y:S02]  /*18120*/  IMAD R119, R73.reuse, 0x42, RZ ;  /* 0x0000004249777824 */ /* 0x040fe400078e02ff */
[----:B------:R-:W-:-:S02]  /*18130*/  IMAD R121, R73, 0x44, RZ ;  /* 0x0000004449797824 */ /* 0x000fc400078e02ff */
[C---:B------:R-:W-:Y:S02]  /*18140*/  IMAD R123, R73.reuse, 0x46, RZ ;  /* 0x00000046497b7824 */ /* 0x040fe400078e02ff */
[C---:B------:R-:W-:Y:S02]  /*18150*/  IMAD R127, R73.reuse, 0x4a, RZ ;  /* 0x0000004a497f7824 */ /* 0x040fe400078e02ff */
[C---:B------:R-:W-:Y:S01]  /*18160*/  IMAD R125, R73.reuse, 0x48, RZ ;  /* 0x00000048497d7824 */ /* 0x040fe200078e02ff */
[----:B------:R-:W-:Y:S01]  /*18170*/  FSEL R100, R100, -INF , P3 ;  /* 0xff80000064647808 */ /* 0x000fe20001800000 */
[----:B------:R-:W-:Y:S01]  /*18180*/  ULDC UR8, c[0x0][0x27c] ;  /* 0x00009f0000087ab9 */ /* 0x000fe20000000800 */
[----:B------:R2:W-:Y:S01]  /*18190*/  STSM.16.M88.4 [R0], R84 ;  /* 0x0000005400007844 */ /* 0x0005e20000000200 */
[----:B------:R-:W-:Y:S01]  /*181a0*/  BAR.SYNC.DEFER_BLOCKING 0x0 ;  /* 0x0000000000007b1d */ /* 0x000fe20000010000 */
[----:B------:R-:W-:Y:S02]  /*181b0*/  LEA.HI.X.SX32 R5, R73, R15, 0x1, P4 ;  /* 0x0000000f49057211 */ /* 0x000fe400020f0eff */
[----:B------:R-:W-:-:S02]  /*181c0*/  PRMT R6, R16, 0x7632, R6 ;  /* 0x0000763210067816 */ /* 0x000fc40000000006 */
[----:B------:R-:W-:Y:S02]  /*181d0*/  LEA.HI.X.SX32 R9, R13, R15, 0x1, P5 ;  /* 0x0000000f0d097211 */ /* 0x000fe400028f0eff */
[C---:B------:R-:W-:Y:S01]  /*181e0*/  LEA R3, R73.reuse, R73, 0x1 ;  /* 0x0000004949037211 */ /* 0x040fe200078e08ff */
[----:B--2---:R-:W-:Y:S01]  /*181f0*/  IMAD R87, R73, 0xc, RZ ;  /* 0x0000000c49577824 */ /* 0x004fe200078e02ff */
[-C--:B------:R-:W-:Y:S01]  /*18200*/  IADD3 R80, P5, R75, R14.reuse, RZ ;  /* 0x0000000e4b507210 */ /* 0x080fe20007fbe0ff */
[C---:B------:R-:W-:Y:S01]  /*18210*/  IMAD R85, R73.reuse, 0xa, RZ ;  /* 0x0000000a49557824 */ /* 0x040fe200078e02ff */
[----:B------:R-:W-:Y:S02]  /*18220*/  SHF.L.U32 R13, R73, 0x2, RZ ;  /* 0x00000002490d7819 */ /* 0x000fe400000006ff */
[----:B------:R-:W-:Y:S01]  /*18230*/  LEA.HI.X.SX32 R81, R3, R15, 0x1, P5 ;  /* 0x0000000f03517211 */ /* 0x000fe200028f0eff */
[----:B------:R-:W-:Y:S04]  /*18240*/  STG.E.U16 desc[UR6][R14.64], R16 ;  /* 0x000000100e007986 */ /* 0x000fe8000c101506 */
[----:B------:R2:W-:Y:S04]  /*18250*/  STG.E.U16 desc[UR6][R4.64], R6 ;  /* 0x0000000604007986 */ /* 0x0005e8000c101506 */
[----:B------:R3:W-:Y:S01]  /*18260*/  STG.E.U16 desc[UR6][R8.64], R17 ;  /* 0x0000001108007986 */ /* 0x0007e2000c101506 */
[----:B------:R-:W-:-:S02]  /*18270*/  LEA R82, P4, R73, R14, 0x3 ;  /* 0x0000000e49527211 */ /* 0x000fc400078818ff */
[----:B------:R-:W-:Y:S02]  /*18280*/  LEA R3, R73, R73, 0x2 ;  /* 0x0000004949037211 */ /* 0x000fe400078e10ff */
[----:B--2---:R-:W-:Y:S02]  /*18290*/  PRMT R5, R17, 0x7632, R5 ;  /* 0x0000763211057816 */ /* 0x004fe40000000005 */
[-C--:B---3--:R-:W-:Y:S02]  /*182a0*/  IADD3 R8, P6, R87, R14.reuse, RZ ;  /* 0x0000000e57087210 */ /* 0x088fe40007fde0ff */
[----:B------:R-:W-:Y:S02]  /*182b0*/  IADD3 R4, P5, R85, R14, RZ ;  /* 0x0000000e55047210 */ /* 0x000fe40007fbe0ff */
[-C--:B------:R-:W-:Y:S01]  /*182c0*/  LEA.HI.X.SX32 R9, R75, R15.reuse, 0x1, P6 ;  /* 0x0000000f4b097211 */ /* 0x080fe200030f0eff */
[----:B------:R-:W-:Y:S01]  /*182d0*/  IMAD R75, R73, 0xe, RZ ;  /* 0x0000000e494b7824 */ /* 0x000fe200078e02ff */
[----:B------:R-:W-:Y:S01]  /*182e0*/  LEA.HI.X.SX32 R83, R13, R15, 0x1, P4 ;  /* 0x0000000f0d537211 */ /* 0x000fe200020f0eff */
[----:B------:R2:W-:Y:S01]  /*182f0*/  STG.E.U16 desc[UR6][R80.64], R5 ;  /* 0x0000000550007986 */ /* 0x0005e2000c101506 */
[----:B------:R-:W-:-:S02]  /*18300*/  PRMT R0, R18, 0x7632, R0 ;  /* 0x0000763212007816 */ /* 0x000fc40000000000 */
[-C--:B------:R-:W-:Y:S02]  /*18310*/  IADD3 R16, P4, R75, R14.reuse, RZ ;  /* 0x0000000e4b107210 */ /* 0x080fe40007f9e0ff */
[----:B------:R-:W-:Y:S01]  /*18320*/  SHF.L.U32 R13, R73, 0x3, RZ ;  /* 0x00000003490d7819 */ /* 0x000fe200000006ff */
[----:B------:R-:W-:Y:S01]  /*18330*/  STG.E.U16 desc[UR6][R82.64], R18 ;  /* 0x0000001252007986 */ /* 0x000fe2000c101506 */
[----:B--2---:R-:W-:Y:S02]  /*18340*/  LEA.HI.X.SX32 R5, R3, R15, 0x1, P5 ;  /* 0x0000000f03057211 */ /* 0x004fe400028f0eff */
[C---:B------:R-:W-:Y:S02]  /*18350*/  LEA R3, R73.reuse, -R73, 0x3 ;  /* 0x8000004949037211 */ /* 0x040fe400078e18ff */
[----:B------:R-:W-:Y:S01]  /*18360*/  LEA R80, P5, R73, R14, 0x4 ;  /* 0x0000000e49507211 */ /* 0x000fe200078a20ff */
[----:B------:R2:W-:Y:S01]  /*18370*/  STG.E.U16 desc[UR6][R4.64], R0 ;  /* 0x0000000004007986 */ /* 0x0005e2000c101506 */
[----:B------:R-:W-:-:S02]  /*18380*/  LEA.HI.X.SX32 R17, R3, R15, 0x1, P4 ;  /* 0x0000000f03117211 */ /* 0x000fc400020f0eff */
[----:B------:R-:W-:Y:S01]  /*18390*/  LEA R3, R73, R73, 0x3 ;  /* 0x0000004949037211 */ /* 0x000fe200078e18ff */
[----:B------:R3:W-:Y:S01]  /*183a0*/  STG.E.U16 desc[UR6][R8.64], R19 ;  /* 0x0000001308007986 */ /* 0x0007e2000c101506 */
[-C--:B------:R-:W-:Y:S02]  /*183b0*/  LEA.HI.X.SX32 R81, R13, R15.reuse, 0x1, P5 ;  /* 0x0000000f0d517211 */ /* 0x080fe400028f0eff */
[----:B------:R-:W-:Y:S02]  /*183c0*/  PRMT R6, R19, 0x7632, R6 ;  /* 0x0000763213067816 */ /* 0x000fe40000000006 */
[-C--:B--2---:R-:W-:Y:S02]  /*183d0*/  IADD3 R4, P4, R89, R14.reuse, RZ ;  /* 0x0000000e59047210 */ /* 0x084fe40007f9e0ff */
[----:B---3--:R-:W-:Y:S01]  /*183e0*/  IADD3 R8, P5, R91, R14, RZ ;  /* 0x0000000e5b087210 */ /* 0x008fe20007fbe0ff */
[----:B------:R-:W-:Y:S01]  /*183f0*/  IMAD R83, R73, 0x16, RZ ;  /* 0x0000001649537824 */ /* 0x000fe200078e02ff */
[----:B------:R-:W-:-:S02]  /*18400*/  LEA.HI.X.SX32 R5, R3, R15, 0x1, P4 ;  /* 0x0000000f03057211 */ /* 0x000fc400020f0eff */
[----:B------:R-:W-:Y:S02]  /*18410*/  PRMT R0, R20, 0x7632, R0 ;  /* 0x0000763214007816 */ /* 0x000fe40000000000 */
[----:B------:R-:W-:Y:S01]  /*18420*/  LEA.HI.X.SX32 R9, R85, R15, 0x1, P5 ;  /* 0x0000000f55097211 */ /* 0x000fe200028f0eff */
[----:B------:R2:W-:Y:S01]  /*18430*/  STG.E.U16 desc[UR6][R16.64], R6 ;  /* 0x0000000610007986 */ /* 0x0005e2000c101506 */
[----:B------:R-:W-:-:S03]  /*18440*/  IMAD R3, R73, 0xb, RZ ;  /* 0x0000000b49037824 */ /* 0x000fc600078e02ff */
[----:B------:R-:W-:Y:S01]  /*18450*/  STG.E.U16 desc[UR6][R80.64], R20 ;  /* 0x0000001450007986 */ /* 0x000fe2000c101506 */
[----:B------:R-:W-:-:S03]  /*18460*/  IMAD R85, R73, 0x18, RZ ;  /* 0x0000001849557824 */ /* 0x000fc600078e02ff */
[----:B------:R3:W-:Y:S04]  /*18470*/  STG.E.U16 desc[UR6][R4.64], R0 ;  /* 0x0000000004007986 */ /* 0x0007e8000c101506 */
[----:B------:R4:W-:Y:S01]  /*18480*/  STG.E.U16 desc[UR6][R8.64], R21 ;  /* 0x0000001508007986 */ /* 0x0009e2000c101506 */
[-C--:B--2---:R-:W-:Y:S02]  /*18490*/  IADD3 R16, P5, R83, R14.reuse, RZ ;  /* 0x0000000e53107210 */ /* 0x084fe40007fbe0ff */
[----:B------:R-:W-:Y:S02]  /*184a0*/  IADD3 R18, P4, R85, R14, RZ ;  /* 0x0000000e55127210 */ /* 0x000fe40007f9e0ff */
[----:B------:R-:W-:Y:S01]  /*184b0*/  LEA.HI.X.SX32 R17, R3, R15, 0x1, P5 ;  /* 0x0000000f03117211 */ /* 0x000fe200028f0eff */
[----:B------:R-:W-:Y:S01]  /*184c0*/  IMAD R3, R73, 0xd, RZ ;  /* 0x0000000d49037824 */ /* 0x000fe200078e02ff */
[----:B---3--:R-:W-:-:S02]  /*184d0*/  PRMT R5, R21, 0x7632, R5 ;  /* 0x0000763215057816 */ /* 0x008fc40000000005 */
[-C--:B----4-:R-:W-:Y:S02]  /*184e0*/  IADD3 R8, P6, R95, R14.reuse, RZ ;  /* 0x0000000e5f087210 */ /* 0x090fe40007fde0ff */
[----:B------:R-:W-:Y:S02]  /*184f0*/  IADD3 R4, P5, R93, R14, RZ ;  /* 0x0000000e5d047210 */ /* 0x000fe40007fbe0ff */
[-C--:B------:R-:W-:Y:S01]  /*18500*/  LEA.HI.X.SX32 R9, R75, R15.reuse, 0x1, P6 ;  /* 0x0000000f4b097211 */ /* 0x080fe200030f0eff */
[----:B------:R-:W-:Y:S01]  /*18510*/  IMAD R75, R73, 0x1e, RZ ;  /* 0x0000001e494b7824 */ /* 0x000fe200078e02ff */
[----:B------:R-:W-:Y:S01]  /*18520*/  LEA.HI.X.SX32 R19, R87, R15, 0x1, P4 ;  /* 0x0000000f57137211 */ /* 0x000fe200020f0eff */
[----:B------:R2:W-:Y:S01]  /*18530*/  STG.E.U16 desc[UR6][R16.64], R5 ;  /* 0x0000000510007986 */ /* 0x0005e2000c101506 */
[----:B------:R-:W-:Y:S01]  /*18540*/  PRMT R0, R22, 0x7632, R0 ;  /* 0x0000763216007816 */ /* 0x000fe20000000000 */
[C---:B------:R-:W-:Y:S01]  /*18550*/  IMAD R81, R73.reuse, 0x22, RZ ;  /* 0x0000002249517824 */ /* 0x040fe200078e02ff */
[C---:B------:R-:W-:Y:S01]  /*18560*/  SHF.L.U32 R13, R73.reuse, 0x4, RZ ;  /* 0x00000004490d7819 */ /* 0x040fe200000006ff */
[----:B------:R-:W-:Y:S01]  /*18570*/  IMAD R87, R73, 0x24, RZ ;  /* 0x0000002449577824 */ /* 0x000fe200078e02ff */
[----:B------:R-:W-:Y:S01]  /*18580*/  STG.E.U16 desc[UR6][R18.64], R22 ;  /* 0x0000001612007986 */ /* 0x000fe2000c101506 */
[----:B------:R-:W-:-:S02]  /*18590*/  PRMT R6, R23, 0x7632, R6 ;  /* 0x0000763217067816 */ /* 0x000fc40000000006 */
[----:B--2---:R-:W-:Y:S02]  /*185a0*/  LEA.HI.X.SX32 R5, R3, R15, 0x1, P5 ;  /* 0x0000000f03057211 */ /* 0x004fe400028f0eff */
[----:B------:R-:W-:Y:S02]  /*185b0*/  LEA R3, R73, -R73, 0x4 ;  /* 0x8000004949037211 */ /* 0x000fe400078e20ff */
[-C--:B------:R-:W-:Y:S02]  /*185c0*/  IADD3 R16, P4, R75, R14.reuse, RZ ;  /* 0x0000000e4b107210 */ /* 0x080fe40007f9e0ff */
[----:B------:R-:W-:Y:S01]  /*185d0*/  LEA R20, P5, R97, R14, 0x5 ;  /* 0x0000000e61147211 */ /* 0x000fe200078a28ff */
[----:B------:R2:W-:Y:S01]  /*185e0*/  STG.E.U16 desc[UR6][R4.64], R0 ;  /* 0x0000000004007986 */ /* 0x0005e2000c101506 */
[----:B------:R-:W-:Y:S02]  /*185f0*/  LEA.HI.X.SX32 R17, R3, R15, 0x1, P4 ;  /* 0x0000000f03117211 */ /* 0x000fe400020f0eff */
[----:B------:R-:W-:Y:S01]  /*18600*/  LEA R3, R73, R73, 0x4 ;  /* 0x0000004949037211 */ /* 0x000fe200078e20ff */
[----:B------:R3:W-:Y:S01]  /*18610*/  STG.E.U16 desc[UR6][R8.64], R23 ;  /* 0x0000001708007986 */ /* 0x0007e2000c101506 */
[----:B------:R-:W-:-:S02]  /*18620*/  LEA.HI.X.SX32 R21, R13, R15, 0x1, P5 ;  /* 0x0000000f0d157211 */ /* 0x000fc400028f0eff */
[-C--:B--2---:R-:W-:Y:S02]  /*18630*/  IADD3 R4, P4, R81, R14.reuse, RZ ;  /* 0x0000000e51047210 */ /* 0x084fe40007f9e0ff */
[-C--:B---3--:R-:W-:Y:S01]  /*18640*/  IADD3 R8, P5, R87, R14.reuse, RZ ;  /* 0x0000000e57087210 */ /* 0x088fe20007fbe0ff */
[----:B------:R-:W-:Y:S01]  /*18650*/  IMAD R23, R73, 0x26, RZ ;  /* 0x0000002649177824 */ /* 0x000fe200078e02ff */
[-C--:B------:R-:W-:Y:S01]  /*18660*/  LEA.HI.X.SX32 R5, R3, R15.reuse, 0x1, P4 ;  /* 0x0000000f03057211 */ /* 0x080fe200020f0eff */
[----:B------:R2:W-:Y:S01]  /*18670*/  STG.E.U16 desc[UR6][R16.64], R6 ;  /* 0x0000000610007986 */ /* 0x0005e2000c101506 */
[----:B------:R-:W-:Y:S01]  /*18680*/  PRMT R0, R24, 0x7632, R0 ;  /* 0x0000763218007816 */ /* 0x000fe20000000000 */
[----:B------:R-:W-:Y:S01]  /*18690*/  IMAD R3, R73, 0x13, RZ ;  /* 0x0000001349037824 */ /* 0x000fe200078e02ff */
[----:B------:R-:W-:Y:S01]  /*186a0*/  LEA.HI.X.SX32 R9, R89, R15, 0x1, P5 ;  /* 0x0000000f59097211 */ /* 0x000fe200028f0eff */
[----:B------:R-:W-:Y:S01]  /*186b0*/  IMAD R89, R73, 0x28, RZ ;  /* 0x0000002849597824 */ /* 0x000fe200078e02ff */
[----:B------:R-:W-:Y:S04]  /*186c0*/  STG.E.U16 desc[UR6][R20.64], R24 ;  /* 0x0000001814007986 */ /* 0x000fe8000c101506 */
[----:B------:R3:W-:Y:S01]  /*186d0*/  STG.E.U16 desc[UR6][R4.64], R0 ;  /* 0x0000000004007986 */ /* 0x0007e2000c101506 */
[----:B--2---:R-:W-:-:S03]  /*186e0*/  IADD3 R16, P5, R23, R14, RZ ;  /* 0x0000000e17107210 */ /* 0x004fc60007fbe0ff */
[----:B------:R2:W-:Y:S01]  /*186f0*/  STG.E.U16 desc[UR6][R8.64], R25 ;  /* 0x0000001908007986 */ /* 0x0005e2000c101506 */
[-C--:B------:R-:W-:Y:S02]  /*18700*/  IADD3 R18, P4, R89, R14.reuse, RZ ;  /* 0x0000000e59127210 */ /* 0x080fe40007f9e0ff */
[-C--:B------:R-:W-:Y:S01]  /*18710*/  LEA.HI.X.SX32 R17, R3, R15.reuse, 0x1, P5 ;  /* 0x0000000f03117211 */ /* 0x080fe200028f0eff */
[----:B------:R-:W-:Y:S01]  /*18720*/  IMAD R3, R73, 0x15, RZ ;  /* 0x0000001549037824 */ /* 0x000fe200078e02ff */
[----:B---3--:R-:W-:Y:S02]  /*18730*/  PRMT R5, R25, 0x7632, R5 ;  /* 0x0000763219057816 */ /* 0x008fe40000000005 */
[-C--:B------:R-:W-:Y:S02]  /*18740*/  IADD3 R4, P5, R99, R14.reuse, RZ ;  /* 0x0000000e63047210 */ /* 0x080fe40007fbe0ff */
[----:B--2---:R-:W-:Y:S01]  /*18750*/  IADD3 R8, P6, R101, R14, RZ ;  /* 0x0000000e65087210 */ /* 0x004fe20007fde0ff */
[----:B------:R2:W-:Y:S01]  /*18760*/  STG.E.U16 desc[UR6][R16.64], R5 ;  /* 0x0000000510007986 */ /* 0x0005e2000c101506 */
[----:B------:R-:W-:-:S02]  /*18770*/  LEA.HI.X.SX32 R19, R91, R15, 0x1, P4 ;  /* 0x0000000f5b137211 */ /* 0x000fc400020f0eff */
[----:B------:R-:W-:Y:S01]  /*18780*/  PRMT R0, R26, 0x7632, R0 ;  /* 0x000076321a007816 */ /* 0x000fe20000000000 */
[----:B------:R-:W-:Y:S01]  /*18790*/  IMAD R25, R73, 0x2e, RZ ;  /* 0x0000002e49197824 */ /* 0x000fe200078e02ff */
[-C--:B------:R-:W-:Y:S01]  /*187a0*/  LEA.HI.X.SX32 R9, R83, R15.reuse, 0x1, P6 ;  /* 0x0000000f53097211 */ /* 0x080fe200030f0eff */
[----:B------:R-:W-:Y:S01]  /*187b0*/  STG.E.U16 desc[UR6][R18.64], R26 ;  /* 0x0000001a12007986 */ /* 0x000fe2000c101506 */
[----:B--2---:R-:W-:Y:S01]  /*187c0*/  LEA.HI.X.SX32 R5, R3, R15, 0x1, P5 ;  /* 0x0000000f03057211 */ /* 0x004fe200028f0eff */
[----:B------:R-:W-:Y:S01]  /*187d0*/  IMAD R3, R73, 0x17, RZ ;  /* 0x0000001749037824 */ /* 0x000fe200078e02ff */
[----:B------:R-:W-:-:S03]  /*187e0*/  PRMT R6, R27, 0x7632, R6 ;  /* 0x000076321b067816 */ /* 0x000fc60000000006 */
[----:B------:R-:W-:Y:S01]  /*187f0*/  STG.E.U16 desc[UR6][R4.64], R0 ;  /* 0x0000000004007986 */ /* 0x000fe2000c101506 */
[----:B------:R-:W-:-:S03]  /*18800*/  IADD3 R16, P5, R25, R14, RZ ;  /* 0x0000000e19107210 */ /* 0x000fc60007fbe0ff */
[----:B------:R2:W-:Y:S01]  /*18810*/  STG.E.U16 desc[UR6][R8.64], R27 ;  /* 0x0000001b08007986 */ /* 0x0005e2000c101506 */
[-C--:B------:R-:W-:Y:S01]  /*18820*/  LEA.HI.X.SX32 R17, R3, R15.reuse, 0x1, P5 ;  /* 0x0000000f03117211 */ /* 0x080fe200028f0eff */
[----:B------:R-:W-:Y:S01]  /*18830*/  IMAD R3, R73, 0x19, RZ ;  /* 0x0000001949037824 */ /* 0x000fe200078e02ff */
[-C--:B------:R-:W-:Y:S01]  /*18840*/  IADD3 R20, P4, R103, R14.reuse, RZ ;  /* 0x0000000e67147210 */ /* 0x080fe20007f9e0ff */
[----:B--2---:R-:W2:Y:S01]  /*18850*/  LDC R27, c[0x0][0x278] ;  /* 0x00009e00ff1b7b82 */ /* 0x004ea20000000800 */
[----:B------:R-:W-:Y:S02]  /*18860*/  IADD3 R4, P5, R105, R14, RZ ;  /* 0x0000000e69047210 */ /* 0x000fe40007fbe0ff */
[-C--:B------:R-:W-:Y:S02]  /*18870*/  LEA.HI.X.SX32 R21, R85, R15.reuse, 0x1, P4 ;  /* 0x0000000f55157211 */ /* 0x080fe400020f0eff */
[----:B------:R-:W-:Y:S01]  /*18880*/  LEA.HI.X.SX32 R5, R3, R15, 0x1, P5 ;  /* 0x0000000f03057211 */ /* 0x000fe200028f0eff */
[----:B------:R-:W-:Y:S01]  /*18890*/  IMAD R3, R73, 0x1b, RZ ;  /* 0x0000001b49037824 */ /* 0x000fe200078e02ff */
[----:B------:R-:W-:-:S02]  /*188a0*/  PRMT R0, R28, 0x7632, R0 ;  /* 0x000076321c007816 */ /* 0x000fc40000000000 */
[-C--:B------:R-:W-:Y:S01]  /*188b0*/  IADD3 R18, P6, R107, R14.reuse, RZ ;  /* 0x0000000e6b127210 */ /* 0x080fe20007fde0ff */
[----:B------:R3:W-:Y:S01]  /*188c0*/  STG.E.U16 desc[UR6][R16.64], R6 ;  /* 0x0000000610007986 */ /* 0x0007e2000c101506 */
[-C--:B------:R-:W-:Y:S02]  /*188d0*/  IADD3 R8, P5, R109, R14.reuse, RZ ;  /* 0x0000000e6d087210 */ /* 0x080fe40007fbe0ff */
[-C--:B------:R-:W-:Y:S01]  /*188e0*/  LEA.HI.X.SX32 R19, R93, R15.reuse, 0x1, P6 ;  /* 0x0000000f5d137211 */ /* 0x080fe200030f0eff */
[----:B------:R-:W-:Y:S01]  /*188f0*/  STG.E.U16 desc[UR6][R20.64], R28 ;  /* 0x0000001c14007986 */ /* 0x000fe2000c101506 */
[----:B------:R-:W-:Y:S01]  /*18900*/  LEA.HI.X.SX32 R9, R3, R15, 0x1, P5 ;  /* 0x0000000f03097211 */ /* 0x000fe200028f0eff */
[----:B------:R-:W-:Y:S02]  /*18910*/  IMAD R3, R73, 0x1d, RZ ;  /* 0x0000001d49037824 */ /* 0x000fe400078e02ff */
[----:B------:R4:W-:Y:S01]  /*18920*/  STG.E.U16 desc[UR6][R4.64], R0 ;  /* 0x0000000004007986 */ /* 0x0009e2000c101506 */
[----:B---3--:R-:W-:-:S03]  /*18930*/  IADD3 R16, P4, R111, R14, RZ ;  /* 0x0000000e6f107210 */ /* 0x008fc60007f9e0ff */
[----:B------:R3:W-:Y:S01]  /*18940*/  STG.E.U16 desc[UR6][R18.64], R29 ;  /* 0x0000001d12007986 */ /* 0x0007e2000c101506 */
[----:B----4-:R-:W-:Y:S02]  /*18950*/  PRMT R5, R29, 0x7632, R5 ;  /* 0x000076321d057816 */ /* 0x010fe40000000005 */
[-C--:B------:R-:W-:Y:S02]  /*18960*/  IADD3 R4, P5, R113, R14.reuse, RZ ;  /* 0x0000000e71047210 */ /* 0x080fe40007fbe0ff */
[-C--:B------:R-:W-:Y:S01]  /*18970*/  LEA.HI.X.SX32 R17, R95, R15.reuse, 0x1, P4 ;  /* 0x0000000f5f117211 */ /* 0x080fe200020f0eff */
[----:B------:R4:W-:Y:S01]  /*18980*/  STG.E.U16 desc[UR6][R8.64], R5 ;  /* 0x0000000508007986 */ /* 0x0009e2000c101506 */
[----:B------:R-:W-:Y:S02]  /*18990*/  PRMT R0, R30, 0x7632, R0 ;  /* 0x000076321e007816 */ /* 0x000fe40000000000 */
[----:B---3--:R-:W-:Y:S02]  /*189a0*/  IADD3 R18, P6, R115, R14, RZ ;  /* 0x0000000e73127210 */ /* 0x008fe40007fde0ff */
[----:B------:R-:W-:Y:S01]  /*189b0*/  SHF.L.U32 R13, R73, 0x5, RZ ;  /* 0x00000005490d7819 */ /* 0x000fe200000006ff */
[----:B------:R3:W-:Y:S01]  /*189c0*/  STG.E.U16 desc[UR6][R16.64], R30 ;  /* 0x0000001e10007986 */ /* 0x0007e2000c101506 */
[----:B------:R-:W-:-:S02]  /*189d0*/  LEA.HI.X.SX32 R19, R75, R15, 0x1, P6 ;  /* 0x0000000f4b137211 */ /* 0x000fc400030f0eff */
[----:B----4-:R-:W-:Y:S02]  /*189e0*/  LEA.HI.X.SX32 R5, R3, R15, 0x1, P5 ;  /* 0x0000000f03057211 */ /* 0x010fe400028f0eff */
[----:B------:R-:W-:Y:S02]  /*189f0*/  LEA R3, R73, -R73, 0x5 ;  /* 0x8000004949037211 */ /* 0x000fe400078e28ff */
[-C--:B------:R-:W-:Y:S02]  /*18a00*/  IADD3 R8, P4, R117, R14.reuse, RZ ;  /* 0x0000000e75087210 */ /* 0x080fe40007f9e0ff */
[----:B--2---:R-:W-:Y:S01]  /*18a10*/  LEA R20, P5, R27, R14, 0x6 ;  /* 0x0000000e1b147211 */ /* 0x004fe200078a30ff */
[----:B------:R2:W-:Y:S01]  /*18a20*/  STG.E.U16 desc[UR6][R4.64], R0 ;  /* 0x0000000004007986 */ /* 0x0005e2000c101506 */
[----:B------:R-:W-:Y:S02]  /*18a30*/  LEA.HI.X.SX32 R9, R3, R15, 0x1, P4 ;  /* 0x0000000f03097211 */ /* 0x000fe400020f0eff */
[----:B------:R-:W-:-:S02]  /*18a40*/  PRMT R6, R31, 0x7632, R6 ;  /* 0x000076321f067816 */ /* 0x000fc40000000006 */
[----:B------:R-:W-:Y:S02]  /*18a50*/  LEA R3, R73, R73, 0x5 ;  /* 0x0000004949037211 */ /* 0x000fe400078e28ff */
[-C--:B------:R-:W-:Y:S02]  /*18a60*/  LEA.HI.X.SX32 R21, R13, R15.reuse, 0x1, P5 ;  /* 0x0000000f0d157211 */ /* 0x080fe400028f0eff */
[-C--:B---3--:R-:W-:Y:S02]  /*18a70*/  IADD3 R16, P5, R121, R14.reuse, RZ ;  /* 0x0000000e79107210 */ /* 0x088fe40007fbe0ff */
[----:B--2---:R-:W-:Y:S01]  /*18a80*/  IADD3 R4, P4, R119, R14, RZ ;  /* 0x0000000e77047210 */ /* 0x004fe20007f9e0ff */
[----:B------:R-:W-:Y:S01]  /*18a90*/  STG.E.U16 desc[UR6][R18.64], R31 ;  /* 0x0000001f12007986 */ /* 0x000fe2000c101506 */
[----:B------:R-:W-:Y:S02]  /*18aa0*/  PRMT R0, R32, 0x7632, R0 ;  /* 0x0000763220007816 */ /* 0x000fe40000000000 */
[-C--:B------:R-:W-:Y:S01]  /*18ab0*/  LEA.HI.X.SX32 R5, R3, R15.reuse, 0x1, P4 ;  /* 0x0000000f03057211 */ /* 0x080fe200020f0eff */
[----:B------:R2:W-:Y:S01]  /*18ac0*/  STG.E.U16 desc[UR6][R8.64], R6 ;  /* 0x0000000608007986 */ /* 0x0005e2000c101506 */
[----:B------:R-:W-:Y:S01]  /*18ad0*/  LEA.HI.X.SX32 R17, R81, R15, 0x1, P5 ;  /* 0x0000000f51117211 */ /* 0x000fe200028f0eff */
[----:B------:R-:W-:-:S02]  /*18ae0*/  IMAD R3, R73, 0x23, RZ ;  /* 0x0000002349037824 */ /* 0x000fc400078e02ff */
[----:B------:R-:W-:Y:S04]  /*18af0*/  STG.E.U16 desc[UR6][R20.64], R32 ;  /* 0x0000002014007986 */ /* 0x000fe8000c101506 */
[----:B------:R3:W-:Y:S01]  /*18b00*/  STG.E.U16 desc[UR6][R4.64], R0 ;  /* 0x0000000004007986 */ /* 0x0007e2000c101506 */
[----:B--2---:R-:W-:Y:S01]  /*18b10*/  IADD3 R8, P5, R123, R14, RZ ;  /* 0x0000000e7b087210 */ /* 0x004fe20007fbe0ff */
[----:B------:R-:W-:-:S03]  /*18b20*/  IMAD R97, R73, 0x4e, RZ ;  /* 0x0000004e49617824 */ /* 0x000fc600078e02ff */
[-C--:B------:R-:W-:Y:S01]  /*18b30*/  LEA.HI.X.SX32 R9, R3, R15.reuse, 0x1, P5 ;  /* 0x0000000f03097211 */ /* 0x080fe200028f0eff */
[----:B------:R-:W-:Y:S01]  /*18b40*/  IMAD R3, R73, 0x25, RZ ;  /* 0x0000002549037824 */ /* 0x000fe200078e02ff */
[----:B---3--:R-:W-:Y:S02]  /*18b50*/  PRMT R5, R33, 0x7632, R5 ;  /* 0x0000763221057816 */ /* 0x008fe40000000005 */
[-C--:B------:R-:W-:Y:S01]  /*18b60*/  IADD3 R4, P5, R127, R14.reuse, RZ ;  /* 0x0000000e7f047210 */ /* 0x080fe20007fbe0ff */
[----:B------:R2:W-:Y:S01]  /*18b70*/  STG.E.U16 desc[UR6][R16.64], R33 ;  /* 0x0000002110007986 */ /* 0x0005e2000c101506 */
[----:B------:R-:W-:Y:S01]  /*18b80*/  IADD3 R18, P4, R125, R14, RZ ;  /* 0x0000000e7d127210 */ /* 0x000fe20007f9e0ff */
[C---:B------:R-:W-:Y:S02]  /*18b90*/  IMAD R95, R73.reuse, 0x4c, RZ ;  /* 0x0000004c495f7824 */ /* 0x040fe400078e02ff */
[----:B------:R3:W-:Y:S01]  /*18ba0*/  STG.E.U16 desc[UR6][R8.64], R5 ;  /* 0x0000000508007986 */ /* 0x0007e2000c101506 */
[----:B------:R-:W-:Y:S01]  /*18bb0*/  IMAD R91, R73, 0x50, RZ ;  /* 0x00000050495b7824 */ /* 0x000fe200078e02ff */
[----:B------:R-:W-:Y:S01]  /*18bc0*/  LEA.HI.X.SX32 R19, R87, R15, 0x1, P4 ;  /* 0x0000000f57137211 */ /* 0x000fe200020f0eff */
[----:B------:R-:W-:Y:S01]  /*18bd0*/  IMAD R93, R73, 0x52, RZ ;  /* 0x00000052495d7824 */ /* 0x000fe200078e02ff */
[----:B------:R-:W-:-:S02]  /*18be0*/  PRMT R0, R34, 0x7632, R0 ;  /* 0x0000763222007816 */ /* 0x000fc40000000000 */
[-C--:B------:R-:W-:Y:S02]  /*18bf0*/  IADD3 R20, P4, R91, R14.reuse, RZ ;  /* 0x0000000e5b147210 */ /* 0x080fe40007f9e0ff */
[-C--:B--2---:R-:W-:Y:S02]  /*18c00*/  IADD3 R16, P6, R95, R14.reuse, RZ ;  /* 0x0000000e5f107210 */ /* 0x084fe40007fde0ff */
[-C--:B---3--:R-:W-:Y:S01]  /*18c10*/  LEA.HI.X.SX32 R5, R3, R15.reuse, 0x1, P5 ;  /* 0x0000000f03057211 */ /* 0x088fe200028f0eff */
[----:B------:R-:W-:Y:S01]  /*18c20*/  IMAD R3, R73, 0x27, RZ ;  /* 0x0000002749037824 */ /* 0x000fe200078e02ff */
[-C--:B------:R-:W-:Y:S01]  /*18c30*/  IADD3 R8, P5, R97, R14.reuse, RZ ;  /* 0x0000000e61087210 */ /* 0x080fe20007fbe0ff */
[----:B------:R-:W-:Y:S01]  /*18c40*/  STG.E.U16 desc[UR6][R18.64], R34 ;  /* 0x0000002212007986 */ /* 0x000fe2000c101506 */
[-C--:B------:R-:W-:Y:S02]  /*18c50*/  LEA.HI.X.SX32 R17, R23, R15.reuse, 0x1, P6 ;  /* 0x0000000f17117211 */ /* 0x080fe400030f0eff */
[-C--:B------:R-:W-:Y:S01]  /*18c60*/  LEA.HI.X.SX32 R9, R3, R15.reuse, 0x1, P5 ;  /* 0x0000000f03097211 */ /* 0x080fe200028f0eff */
[----:B------:R2:W-:Y:S01]  /*18c70*/  STG.E.U16 desc[UR6][R4.64], R0 ;  /* 0x0000000004007986 */ /* 0x0005e2000c101506 */
[----:B------:R-:W-:Y:S01]  /*18c80*/  IMAD R3, R73, 0x29, RZ ;  /* 0x0000002949037824 */ /* 0x000fe200078e02ff */
[----:B------:R-:W-:Y:S01]  /*18c90*/  PRMT R6, R35, 0x7632, R6 ;  /* 0x0000763223067816 */ /* 0x000fe20000000006 */
[----:B------:R-:W-:Y:S01]  /*18ca0*/  IMAD R83, R73, 0x54, RZ ;  /* 0x0000005449537824 */ /* 0x000fe200078e02ff */
[----:B------:R-:W-:Y:S01]  /*18cb0*/  LEA.HI.X.SX32 R21, R89, R15, 0x1, P4 ;  /* 0x0000000f59157211 */ /* 0x000fe200020f0eff */
[----:B------:R-:W-:Y:S01]  /*18cc0*/  IMAD R89, R73, 0x56, RZ ;  /* 0x0000005649597824 */ /* 0x000fe200078e02ff */
[----:B------:R-:W-:Y:S01]  /*18cd0*/  STG.E.U16 desc[UR6][R16.64], R35 ;  /* 0x0000002310007986 */ /* 0x000fe2000c101506 */
[----:B--2---:R-:W-:-:S03]  /*18ce0*/  IADD3 R4, P5, R93, R14, RZ ;  /* 0x0000000e5d047210 */ /* 0x004fc60007fbe0ff */
[----:B------:R2:W-:Y:S01]  /*18cf0*/  STG.E.U16 desc[UR6][R8.64], R6 ;  /* 0x0000000608007986 */ /* 0x0005e2000c101506 */
[----:B------:R-:W-:Y:S02]  /*18d00*/  PRMT R0, R36, 0x7632, R0 ;  /* 0x0000763224007816 */ /* 0x000fe40000000000 */
[-C--:B------:R-:W-:Y:S01]  /*18d10*/  LEA.HI.X.SX32 R5, R3, R15.reuse, 0x1, P5 ;  /* 0x0000000f03057211 */ /* 0x080fe200028f0eff */
[----:B------:R-:W-:Y:S01]  /*18d20*/  IMAD R3, R73, 0x2b, RZ ;  /* 0x0000002b49037824 */ /* 0x000fe200078e02ff */
[-C--:B------:R-:W-:Y:S01]  /*18d30*/  IADD3 R18, P6, R83, R14.reuse, RZ ;  /* 0x0000000e53127210 */ /* 0x080fe20007fde0ff */
[C---:B------:R-:W-:Y:S01]  /*18d40*/  IMAD R87, R73.reuse, 0x5a, RZ ;  /* 0x0000005a49577824 */ /* 0x040fe200078e02ff */
[----:B------:R-:W-:Y:S01]  /*18d50*/  STG.E.U16 desc[UR6][R20.64], R36 ;  /* 0x0000002414007986 */ /* 0x000fe2000c101506 */
[----:B------:R-:W-:Y:S01]  /*18d60*/  IMAD R85, R73, 0x58, RZ ;  /* 0x0000005849557824 */ /* 0x000fe200078e02ff */
[----:B------:R-:W-:Y:S02]  /*18d70*/  LEA.HI.X.SX32 R19, R99, R15, 0x1, P6 ;  /* 0x0000000f63137211 */ /* 0x000fe400030f0eff */
[----:B--2---:R-:W-:Y:S01]  /*18d80*/  IADD3 R8, P5, R89, R14, RZ ;  /* 0x0000000e59087210 */ /* 0x004fe20007fbe0ff */
[----:B------:R2:W-:Y:S01]  /*18d90*/  STG.E.U16 desc[UR6][R4.64], R0 ;  /* 0x0000000004007986 */ /* 0x0005e2000c101506 */
[----:B------:R-:W-:-:S02]  /*18da0*/  IMAD R35, R73, 0x5c, RZ ;  /* 0x0000005c49237824 */ /* 0x000fc400078e02ff */
[----:B------:R-:W-:Y:S01]  /*18db0*/  LEA.HI.X.SX32 R9, R3, R15, 0x1, P5 ;  /* 0x0000000f03097211 */ /* 0x000fe200028f0eff */
[----:B------:R-:W-:Y:S01]  /*18dc0*/  IMAD R3, R73, 0x2d, RZ ;  /* 0x0000002d49037824 */ /* 0x000fe200078e02ff */
[-C--:B------:R-:W-:Y:S01]  /*18dd0*/  IADD3 R16, P4, R85, R14.reuse, RZ ;  /* 0x0000000e55107210 */ /* 0x080fe20007f9e0ff */
[----:B------:R-:W-:Y:S01]  /*18de0*/  IMAD R81, R73, 0x5e, RZ ;  /* 0x0000005e49517824 */ /* 0x000fe200078e02ff */
[----:B------:R3:W-:Y:S01]  /*18df0*/  STG.E.U16 desc[UR6][R18.64], R37 ;  /* 0x0000002512007986 */ /* 0x0007e2000c101506 */
[----:B--2---:R-:W-:Y:S02]  /*18e00*/  PRMT R5, R37, 0x7632, R5 ;  /* 0x0000763225057816 */ /* 0x004fe40000000005 */
[----:B------:R-:W-:-:S03]  /*18e10*/  IADD3 R4, P5, R87, R14, RZ ;  /* 0x0000000e57047210 */ /* 0x000fc60007fbe0ff */
[----:B------:R2:W-:Y:S01]  /*18e20*/  STG.E.U16 desc[UR6][R8.64], R5 ;  /* 0x0000000508007986 */ /* 0x0005e2000c101506 */
[-C--:B---3--:R-:W-:Y:S02]  /*18e30*/  IADD3 R18, P6, R35, R14.reuse, RZ ;  /* 0x0000000e23127210 */ /* 0x088fe40007fde0ff */
[-C--:B------:R-:W-:Y:S01]  /*18e40*/  LEA.HI.X.SX32 R17, R101, R15.reuse, 0x1, P4 ;  /* 0x0000000f65117211 */ /* 0x080fe200020f0eff */
[----:B------:R-:W-:Y:S01]  /*18e50*/  IMAD R75, R73, 0x62, RZ ;  /* 0x00000062494b7824 */ /* 0x000fe200078e02ff */
[----:B------:R-:W-:Y:S02]  /*18e60*/  PRMT R0, R38, 0x7632, R0 ;  /* 0x0000763226007816 */ /* 0x000fe40000000000 */
[-C--:B------:R-:W-:Y:S02]  /*18e70*/  LEA.HI.X.SX32 R19, R25, R15.reuse, 0x1, P6 ;  /* 0x0000000f19137211 */ /* 0x080fe400030f0eff */
[-C--:B--2---:R-:W-:Y:S01]  /*18e80*/  LEA.HI.X.SX32 R5, R3, R15.reuse, 0x1, P5 ;  /* 0x0000000f03057211 */ /* 0x084fe200028f0eff */
[----:B------:R-:W-:Y:S01]  /*18e90*/  IMAD R3, R73, 0x2f, RZ ;  /* 0x0000002f49037824 */ /* 0x000fe200078e02ff */
[----:B------:R-:W-:Y:S01]  /*18ea0*/  IADD3 R8, P5, R81, R14, RZ ;  /* 0x0000000e51087210 */ /* 0x000fe20007fbe0ff */
[----:B------:R-:W-:Y:S01]  /*18eb0*/  IMAD R37, R73, 0x60, RZ ;  /* 0x0000006049257824 */ /* 0x000fe200078e02ff */
[----:B------:R-:W-:Y:S02]  /*18ec0*/  STG.E.U16 desc[UR6][R16.64], R38 ;  /* 0x0000002610007986 */ /* 0x000fe4000c101506 */
[----:B------:R-:W-:Y:S01]  /*18ed0*/  LEA.HI.X.SX32 R9, R3, R15, 0x1, P5 ;  /* 0x0000000f03097211 */ /* 0x000fe200028f0eff */
[----:B------:R-:W-:Y:S01]  /*18ee0*/  IMAD R3, R73, 0x31, RZ ;  /* 0x0000003149037824 */ /* 0x000fe200078e02ff */
[----:B------:R2:W-:Y:S01]  /*18ef0*/  STG.E.U16 desc[UR6][R4.64], R0 ;  /* 0x0000000004007986 */ /* 0x0005e2000c101506 */
[----:B------:R-:W-:-:S03]  /*18f00*/  PRMT R6, R39, 0x7632, R6 ;  /* 0x0000763227067816 */ /* 0x000fc60000000006 */
[----:B------:R3:W-:Y:S01]  /*18f10*/  STG.E.U16 desc[UR6][R18.64], R39 ;  /* 0x0000002712007986 */ /* 0x0007e2000c101506 */
[-C--:B------:R-:W-:Y:S01]  /*18f20*/  IADD3 R20, P4, R37, R14.reuse, RZ ;  /* 0x0000000e25147210 */ /* 0x080fe20007f9e0ff */
[----:B------:R-:W-:Y:S01]  /*18f30*/  IMAD R27, R73, 0x64, RZ ;  /* 0x00000064491b7824 */ /* 0x000fe200078e02ff */
[----:B--2---:R-:W-:Y:S01]  /*18f40*/  IADD3 R4, P5, R75, R14, RZ ;  /* 0x0000000e4b047210 */ /* 0x004fe20007fbe0ff */
[----:B---3--:R-:W-:-:S03]  /*18f50*/  IMAD R39, R73, 0x66, RZ ;  /* 0x0000006649277824 */ /* 0x008fc600078e02ff */
[-C--:B------:R-:W-:Y:S01]  /*18f60*/  LEA.HI.X.SX32 R5, R3, R15.reuse, 0x1, P5 ;  /* 0x0000000f03057211 */ /* 0x080fe200028f0eff */
[----:B------:R2:W-:Y:S01]  /*18f70*/  STG.E.U16 desc[UR6][R8.64], R6 ;  /* 0x0000000608007986 */ /* 0x0005e2000c101506 */
[----:B------:R-:W-:Y:S01]  /*18f80*/  IMAD R3, R73, 0x33, RZ ;  /* 0x0000003349037824 */ /* 0x000fe200078e02ff */
[----:B------:R-:W-:Y:S01]  /*18f90*/  LEA.HI.X.SX32 R21, R103, R15, 0x1, P4 ;  /* 0x0000000f67157211 */ /* 0x000fe200020f0eff */
[C---:B------:R-:W-:Y:S01]  /*18fa0*/  IMAD R29, R73.reuse, 0x68, RZ ;  /* 0x00000068491d7824 */ /* 0x040fe200078e02ff */
[----:B------:R-:W-:Y:S01]  /*18fb0*/  PRMT R0, R44, 0x7632, R0 ;  /* 0x000076322c007816 */ /* 0x000fe20000000000 */
[----:B------:R-:W-:Y:S01]  /*18fc0*/  IMAD R31, R73, 0x6a, RZ ;  /* 0x0000006a491f7824 */ /* 0x000fe200078e02ff */
[-C--:B------:R-:W-:Y:S01]  /*18fd0*/  IADD3 R16, P6, R27, R14.reuse, RZ ;  /* 0x0000000e1b107210 */ /* 0x080fe20007fde0ff */
[----:B------:R3:W-:Y:S01]  /*18fe0*/  STG.E.U16 desc[UR6][R20.64], R44 ;  /* 0x0000002c14007986 */ /* 0x0007e2000c101506 */
[C---:B------:R-:W-:Y:S01]  /*18ff0*/  IMAD R19, R73.reuse, 0x6c, RZ ;  /* 0x0000006c49137824 */ /* 0x040fe200078e02ff */
[----:B------:R-:W-:Y:S01]  /*19000*/  PRMT R22, R42, 0x7632, R22 ;  /* 0x000076322a167816 */ /* 0x000fe20000000016 */
[----:B------:R-:W-:Y:S01]  /*19010*/  IMAD R33, R73, 0x6e, RZ ;  /* 0x0000006e49217824 */ /* 0x000fe200078e02ff */
[----:B------:R-:W4:Y:S01]  /*19020*/  LDC R18, c[0x0][0x278] ;  /* 0x00009e00ff127b82 */ /* 0x000f220000000800 */
[----:B--2---:R-:W-:-:S02]  /*19030*/  IADD3 R8, P5, R39, R14, RZ ;  /* 0x0000000e27087210 */ /* 0x004fc40007fbe0ff */
[-C--:B------:R-:W-:Y:S02]  /*19040*/  IADD3 R98, P4, R29, R14.reuse, RZ ;  /* 0x0000000e1d627210 */ /* 0x080fe40007f9e0ff */
[-C--:B------:R-:W-:Y:S01]  /*19050*/  LEA.HI.X.SX32 R9, R3, R15.reuse, 0x1, P5 ;  /* 0x0000000f03097211 */ /* 0x080fe200028f0eff */
[----:B------:R-:W-:Y:S01]  /*19060*/  IMAD R3, R73, 0x35, RZ ;  /* 0x0000003549037824 */ /* 0x000fe200078e02ff */
[-C--:B------:R-:W-:Y:S01]  /*19070*/  LEA.HI.X.SX32 R17, R105, R15.reuse, 0x1, P6 ;  /* 0x0000000f69117211 */ /* 0x080fe200030f0eff */
[----:B------:R2:W-:Y:S01]  /*19080*/  STG.E.U16 desc[UR6][R4.64], R0 ;  /* 0x0000000004007986 */ /* 0x0005e2000c101506 */
[----:B---3--:R-:W-:Y:S01]  /*19090*/  IADD3 R20, P5, R31, R14, RZ ;  /* 0x0000000e1f147210 */ /* 0x008fe20007fbe0ff */
[----:B------:R-:W-:Y:S01]  /*190a0*/  IMAD R23, R73, 0x70, RZ ;  /* 0x0000007049177824 */ /* 0x000fe200078e02ff */
[-C--:B------:R-:W-:Y:S01]  /*190b0*/  LEA.HI.X.SX32 R99, R107, R15.reuse, 0x1, P4 ;  /* 0x0000000f6b637211 */ /* 0x080fe200020f0eff */
[----:B------:R-:W-:Y:S01]  /*190c0*/  IMAD R25, R73, 0x72, RZ ;  /* 0x0000007249197824 */ /* 0x000fe200078e02ff */
[----:B------:R-:W-:Y:S01]  /*190d0*/  LEA.HI.X.SX32 R21, R3, R15, 0x1, P5 ;  /* 0x0000000f03157211 */ /* 0x000fe200028f0eff */
[----:B------:R3:W-:Y:S01]  /*190e0*/  STG.E.U16 desc[UR6][R16.64], R45 ;  /* 0x0000002d10007986 */ /* 0x0007e2000c101506 */
[----:B------:R-:W0:Y:S01]  /*190f0*/  LDC R105, c[0x0][0x278] ;  /* 0x00009e00ff697b82 */ /* 0x000e220000000800 */
[----:B--2---:R-:W-:-:S02]  /*19100*/  PRMT R5, R45, 0x7632, R5 ;  /* 0x000076322d057816 */ /* 0x004fc40000000005 */
[----:B------:R-:W-:Y:S01]  /*19110*/  PRMT R0, R46, 0x7632, R0 ;  /* 0x000076322e007816 */ /* 0x000fe20000000000 */
[----:B------:R-:W-:-:S04]  /*19120*/  IMAD R3, R73, 0x37, RZ ;  /* 0x0000003749037824 */ /* 0x000fc800078e02ff */
[----:B------:R-:W2:Y:S01]  /*19130*/  LDC R6, c[0x0][0x278] ;  /* 0x00009e00ff067b82 */ /* 0x000ea20000000800 */
[----:B------:R1:W-:Y:S01]  /*19140*/  STG.E.U16 desc[UR6][R8.64], R5 ;  /* 0x0000000508007986 */ /* 0x0003e2000c101506 */
[----:B---3--:R-:W-:-:S03]  /*19150*/  IADD3 R16, P6, R19, R14, RZ ;  /* 0x0000000e13107210 */ /* 0x008fc60007fde0ff */
[----:B------:R-:W-:Y:S04]  /*19160*/  STG.E.U16 desc[UR6][R98.64], R46 ;  /* 0x0000002e62007986 */ /* 0x000fe8000c101506 */
[----:B------:R3:W-:Y:S01]  /*19170*/  STG.E.U16 desc[UR6][R20.64], R0 ;  /* 0x0000000014007986 */ /* 0x0007e2000c101506 */
[-C--:B------:R-:W-:Y:S02]  /*19180*/  LEA.HI.X.SX32 R17, R109, R15.reuse, 0x1, P6 ;  /* 0x0000000f6d117211 */ /* 0x080fe400030f0eff */
[-C--:B-1----:R-:W-:Y:S02]  /*19190*/  IADD3 R8, P5, R33, R14.reuse, RZ ;  /* 0x0000000e21087210 */ /* 0x082fe40007fbe0ff */
[----:B------:R-:W-:Y:S02]  /*191a0*/  PRMT R4, R47, 0x7632, R4 ;  /* 0x000076322f047816 */ /* 0x000fe40000000004 */
[----:B------:R-:W-:Y:S01]  /*191b0*/  LEA.HI.X.SX32 R9, R3, R15, 0x1, P5 ;  /* 0x0000000f03097211 */ /* 0x000fe200028f0eff */
[----:B---3--:R-:W1:Y:S01]  /*191c0*/  LDC R0, c[0x0][0x278] ;  /* 0x00009e00ff007b82 */ /* 0x008e620000000800 */
[----:B------:R-:W-:Y:S01]  /*191d0*/  STG.E.U16 desc[UR6][R16.64], R47 ;  /* 0x0000002f10007986 */ /* 0x000fe2000c101506 */
[----:B------:R-:W-:Y:S01]  /*191e0*/  IMAD R5, R73, 0x74, RZ ;  /* 0x0000007449057824 */ /* 0x000fe200078e02ff */
[-C--:B------:R-:W-:Y:S01]  /*191f0*/  IADD3 R44, P4, R23, R14.reuse, RZ ;  /* 0x0000000e172c7210 */ /* 0x080fe20007f9e0ff */
[----:B------:R-:W-:Y:S01]  /*19200*/  IMAD R3, R73, 0x39, RZ ;  /* 0x0000003949037824 */ /* 0x000fe200078e02ff */
[----:B------:R3:W-:Y:S01]  /*19210*/  STG.E.U16 desc[UR6][R8.64], R4 ;  /* 0x0000000408007986 */ /* 0x0007e2000c101506 */
[-C--:B------:R-:W-:Y:S01]  /*19220*/  IADD3 R98, P5, R25, R14.reuse, RZ ;  /* 0x0000000e19627210 */ /* 0x080fe20007fbe0ff */
[----:B------:R-:W-:Y:S01]  /*19230*/  IMAD R21, R73, 0x76, RZ ;  /* 0x0000007649157824 */ /* 0x000fe200078e02ff */
[----:B------:R-:W-:-:S02]  /*19240*/  IADD3 R102, P6, R5, R14, RZ ;  /* 0x0000000e05667210 */ /* 0x000fc40007fde0ff */
[-C--:B------:R-:W-:Y:S02]  /*19250*/  LEA.HI.X.SX32 R45, R111, R15.reuse, 0x1, P4 ;  /* 0x0000000f6f2d7211 */ /* 0x080fe400020f0eff */
[-C--:B------:R-:W-:Y:S01]  /*19260*/  LEA.HI.X.SX32 R99, R3, R15.reuse, 0x1, P5 ;  /* 0x0000000f03637211 */ /* 0x080fe200028f0eff */
[----:B---3--:R-:W3:Y:S01]  /*19270*/  LDC R4, c[0x0][0x278] ;  /* 0x00009e00ff047b82 */ /* 0x008ee20000000800 */
[C---:B------:R-:W-:Y:S01]  /*19280*/  IMAD R17, R73.reuse, 0x3b, RZ ;  /* 0x0000003b49117824 */ /* 0x040fe200078e02ff */
[----:B------:R-:W-:Y:S01]  /*19290*/  PRMT R3, R40, 0x7632, R3 ;  /* 0x0000763228037816 */ /* 0x000fe20000000003 */
[----:B------:R-:W-:Y:S01]  /*192a0*/  IMAD R13, R73, 0x78, RZ ;  /* 0x00000078490d7824 */ /* 0x000fe200078e02ff */
[----:B------:R-:W-:Y:S01]  /*192b0*/  IADD3 R46, P5, R21, R14, RZ ;  /* 0x0000000e152e7210 */ /* 0x000fe20007fbe0ff */
[----:B------:R-:W-:Y:S01]  /*192c0*/  IMAD R9, R73, 0x7a, RZ ;  /* 0x0000007a49097824 */ /* 0x000fe200078e02ff */
[-C--:B------:R-:W-:Y:S01]  /*192d0*/  LEA.HI.X.SX32 R103, R113, R15.reuse, 0x1, P6 ;  /* 0x0000000f71677211 */ /* 0x080fe200030f0eff */
[----:B------:R4:W-:Y:S01]  /*192e0*/  STG.E.U16 desc[UR6][R44.64], R40 ;  /* 0x000000282c007986 */ /* 0x0009e2000c101506 */
[----:B------:R-:W-:Y:S01]  /*192f0*/  PRMT R16, R41, 0x7632, R16 ;  /* 0x0000763229107816 */ /* 0x000fe20000000010 */
[----:B------:R-:W2:Y:S01]  /*19300*/  LDC R8, c[0x0][0x278] ;  /* 0x00009e00ff087b82 */ /* 0x000ea20000000800 */
[----:B------:R-:W-:Y:S01]  /*19310*/  LEA.HI.X.SX32 R47, R17, R15, 0x1, P5 ;  /* 0x0000000f112f7211 */ /* 0x000fe200028f0eff */
[----:B------:R0:W-:Y:S01]  /*19320*/  STG.E.U16 desc[UR6][R98.64], R3 ;  /* 0x0000000362007986 */ /* 0x0001e2000c101506 */
[----:B------:R-:W-:-:S03]  /*19330*/  IMAD R17, R73, 0x3d, RZ ;  /* 0x0000003d49117824 */ /* 0x000fc600078e02ff */
[----:B------:R1:W-:Y:S01]  /*19340*/  STG.E.U16 desc[UR6][R102.64], R41 ;  /* 0x0000002966007986 */ /* 0x0003e2000c101506 */
[-C--:B----4-:R-:W-:Y:S02]  /*19350*/  IADD3 R40, P4, R13, R14.reuse, RZ ;  /* 0x0000000e0d287210 */ /* 0x090fe40007f9e0ff */
[-C--:B------:R-:W-:Y:S01]  /*19360*/  IADD3 R44, P5, R9, R14.reuse, RZ ;  /* 0x0000000e092c7210 */ /* 0x080fe20007fbe0ff */
[----:B0-----:R-:W-:Y:S01]  /*19370*/  IMAD R3, R73, 0x7c, RZ ;  /* 0x0000007c49037824 */ /* 0x001fe200078e02ff */
[----:B------:R0:W-:Y:S02]  /*19380*/  STG.E.U16 desc[UR6][R46.64], R16 ;  /* 0x000000102e007986 */ /* 0x0001e4000c101506 */
[-C--:B------:R-:W-:Y:S01]  /*19390*/  LEA.HI.X.SX32 R45, R17, R15.reuse, 0x1, P5 ;  /* 0x0000000f112d7211 */ /* 0x080fe200028f0eff */
[----:B-1----:R-:W-:Y:S01]  /*193a0*/  IMAD R103, R0, 0x82, RZ ;  /* 0x0000008200677824 */ /* 0x002fe200078e02ff */
[----:B------:R-:W-:Y:S01]  /*193b0*/  LEA.HI.X.SX32 R41, R115, R15, 0x1, P4 ;  /* 0x0000000f73297211 */ /* 0x000fe200020f0eff */
[----:B------:R-:W1:Y:S01]  /*193c0*/  LDC R0, c[0x0][0x278] ;  /* 0x00009e00ff007b82 */ /* 0x000e620000000800 */
[----:B------:R-:W-:Y:S01]  /*193d0*/  IADD3 R98, P6, R3, R14, RZ ;  /* 0x0000000e03627210 */ /* 0x000fe20007fde0ff */
[----:B------:R-:W-:-:S06]  /*193e0*/  IMAD R17, R73, 0x7e, RZ ;  /* 0x0000007e49117824 */ /* 0x000fcc00078e02ff */
[----:B0-----:R-:W0:Y:S01]  /*193f0*/  LDC R16, c[0x0][0x278] ;  /* 0x00009e00ff107b82 */ /* 0x001e220000000800 */
[----:B------:R-:W-:Y:S01]  /*19400*/  LEA.HI.X.SX32 R99, R117, R15, 0x1, P6 ;  /* 0x0000000f75637211 */ /* 0x000fe200030f0eff */
[----:B------:R4:W-:Y:S01]  /*19410*/  STG.E.U16 desc[UR6][R40.64], R42 ;  /* 0x0000002a28007986 */ /* 0x0009e2000c101506 */
[C---:B------:R-:W-:Y:S01]  /*19420*/  LEA R47, R73.reuse, -R73, 0x6 ;  /* 0x80000049492f7211 */ /* 0x040fe200078e30ff */
[----:B---3--:R-:W-:Y:S01]  /*19430*/  IMAD R107, R4, 0x84, RZ ;  /* 0x00000084046b7824 */ /* 0x008fe200078e02ff */
[----:B------:R-:W-:Y:S01]  /*19440*/  SHF.L.U32 R101, R73, 0x6, RZ ;  /* 0x0000000649657819 */ /* 0x000fe200000006ff */
[----:B------:R3:W-:Y:S01]  /*19450*/  STG.E.U16 desc[UR6][R44.64], R22 ;  /* 0x000000162c007986 */ /* 0x0007e2000c101506 */
[----:B------:R-:W-:Y:S01]  /*19460*/  PRMT R20, R43, 0x7632, R20 ;  /* 0x000076322b147816 */ /* 0x000fe20000000014 */
[----:B------:R-:W1:Y:S02]  /*19470*/  LDC R4, c[0x0][0x278] ;  /* 0x00009e00ff047b82 */ /* 0x000e640000000800 */
[----:B------:R2:W-:Y:S01]  /*19480*/  STG.E.U16 desc[UR6][R98.64], R43 ;  /* 0x0000002b62007986 */ /* 0x0005e2000c101506 */
[----:B----4-:R-:W-:-:S02]  /*19490*/  IADD3 R40, P4, R17, R14, RZ ;  /* 0x0000000e11287210 */ /* 0x010fc40007f9e0ff */
[-C--:B------:R-:W-:Y:S02]  /*194a0*/  LEA R42, P5, R105, R14.reuse, 0x7 ;  /* 0x0000000e692a7211 */ /* 0x080fe400078a38ff */
[----:B------:R-:W-:Y:S02]  /*194b0*/  LEA.HI.X.SX32 R41, R47, R15, 0x1, P4 ;  /* 0x0000000f2f297211 */ /* 0x000fe400020f0eff */
[----:B---3--:R-:W-:Y:S01]  /*194c0*/  LEA R45, R73, R73, 0x6 ;  /* 0x00000049492d7211 */ /* 0x008fe200078e30ff */
[----:B--2---:R-:W-:Y:S01]  /*194d0*/  IMAD R99, R6, 0x86, RZ ;  /* 0x0000008606637824 */ /* 0x004fe200078e02ff */
[-C--:B------:R-:W-:Y:S01]  /*194e0*/  IADD3 R44, P4, R103, R14.reuse, RZ ;  /* 0x0000000e672c7210 */ /* 0x080fe20007f9e0ff */
[----:B------:R-:W2:Y:S01]  /*194f0*/  LDC R6, c[0x0][0x278] ;  /* 0x00009e00ff067b82 */ /* 0x000ea20000000800 */
[-C--:B------:R-:W-:Y:S02]  /*19500*/  LEA.HI.X.SX32 R43, R101, R15.reuse, 0x1, P5 ;  /* 0x0000000f652b7211 */ /* 0x080fe400028f0eff */
[----:B------:R-:W-:Y:S01]  /*19510*/  IADD3 R46, P5, R107, R14, RZ ;  /* 0x0000000e6b2e7210 */ /* 0x000fe20007fbe0ff */
[----:B------:R3:W-:Y:S01]  /*19520*/  STG.E.U16 desc[UR6][R40.64], R20 ;  /* 0x0000001428007986 */ /* 0x0007e2000c101506 */
[----:B------:R-:W-:-:S02]  /*19530*/  LEA.HI.X.SX32 R45, R45, R15, 0x1, P4 ;  /* 0x0000000f2d2d7211 */ /* 0x000fc400020f0eff */
[----:B------:R-:W-:Y:S02]  /*19540*/  PRMT R22, R52, 0x7632, R22 ;  /* 0x0000763234167816 */ /* 0x000fe40000000016 */
[----:B------:R-:W-:Y:S01]  /*19550*/  LEA.HI.X.SX32 R47, R119, R15, 0x1, P5 ;  /* 0x0000000f772f7211 */ /* 0x000fe200028f0eff */
[----:B------:R0:W-:Y:S01]  /*19560*/  STG.E.U16 desc[UR6][R42.64], R52 ;  /* 0x000000342a007986 */ /* 0x0001e2000c101506 */
[----:B------:R-:W-:Y:S01]  /*19570*/  IMAD R101, R8, 0x88, RZ ;  /* 0x0000008808657824 */ /* 0x000fe200078e02ff */
[----:B------:R-:W-:Y:S01]  /*19580*/  PRMT R24, R53, 0x7632, R24 ;  /* 0x0000763235187816 */ /* 0x000fe20000000018 */
[----:B------:R-:W4:Y:S01]  /*19590*/  LDC R8, c[0x0][0x278] ;  /* 0x00009e00ff087b82 */ /* 0x000f220000000800 */
[----:B------:R0:W-:Y:S07]  /*195a0*/  STG.E.U16 desc[UR6][R44.64], R22 ;  /* 0x000000162c007986 */ /* 0x0001ee000c101506 */
[----:B---3--:R-:W3:Y:S01]  /*195b0*/  LDC R20, c[0x0][0x278] ;  /* 0x00009e00ff147b82 */ /* 0x008ee20000000800 */
[----:B------:R1:W-:Y:S01]  /*195c0*/  STG.E.U16 desc[UR6][R46.64], R53 ;  /* 0x000000352e007986 */ /* 0x0003e2000c101506 */
[----:B------:R-:W-:Y:S01]  /*195d0*/  IMAD R41, R73, 0x43, RZ ;  /* 0x0000004349297824 */ /* 0x000fe200078e02ff */
[-C--:B------:R-:W-:Y:S01]  /*195e0*/  IADD3 R40, P5, R99, R14.reuse, RZ ;  /* 0x0000000e63287210 */ /* 0x080fe20007fbe0ff */
[----:B0-----:R-:W-:Y:S01]  /*195f0*/  IMAD R43, R16, 0x8a, RZ ;  /* 0x0000008a102b7824 */ /* 0x001fe200078e02ff */
[----:B------:R-:W-:-:S02]  /*19600*/  IADD3 R42, P4, R101, R14, RZ ;  /* 0x0000000e652a7210 */ /* 0x000fc40007f9e0ff */
[----:B------:R-:W-:Y:S01]  /*19610*/  LEA.HI.X.SX32 R41, R41, R15, 0x1, P5 ;  /* 0x0000000f29297211 */ /* 0x000fe200028f0eff */
[----:B------:R-:W-:Y:S02]  /*19620*/  IMAD R45, R73, 0x45, RZ ;  /* 0x00000045492d7824 */ /* 0x000fe400078e02ff */
[----:B-1----:R-:W-:Y:S01]  /*19630*/  IMAD R53, R0, 0x8e, RZ ;  /* 0x0000008e00357824 */ /* 0x002fe200078e02ff */
[----:B------:R-:W0:Y:S01]  /*19640*/  LDC R16, c[0x0][0x278] ;  /* 0x00009e00ff107b82 */ /* 0x000e220000000800 */
[----:B------:R-:W-:Y:S01]  /*19650*/  IADD3 R44, P5, R43, R14, RZ ;  /* 0x0000000e2b2c7210 */ /* 0x000fe20007fbe0ff */
[----:B------:R-:W-:-:S06]  /*19660*/  IMAD R47, R18, 0x8c, RZ ;  /* 0x0000008c122f7824 */ /* 0x000fcc00078e02ff */
[----:B------:R-:W1:Y:S01]  /*19670*/  LDC R0, c[0x0][0x278] ;  /* 0x00009e00ff007b82 */ /* 0x000e620000000800 */
[-C--:B------:R-:W-:Y:S01]  /*19680*/  LEA.HI.X.SX32 R43, R121, R15.reuse, 0x1, P4 ;  /* 0x0000000f792b7211 */ /* 0x080fe200020f0eff */
[----:B------:R-:W-:Y:S01]  /*19690*/  IMAD R99, R4, 0x90, RZ ;  /* 0x0000009004637824 */ /* 0x000fe200078e02ff */
[----:B------:R2:W-:Y:S01]  /*196a0*/  STG.E.U16 desc[UR6][R40.64], R24 ;  /* 0x0000001828007986 */ /* 0x0005e2000c101506 */
[----:B------:R-:W-:Y:S02]  /*196b0*/  IADD3 R46, P6, R47, R14, RZ ;  /* 0x0000000e2f2e7210 */ /* 0x000fe40007fde0ff */
[-C--:B------:R-:W-:Y:S02]  /*196c0*/  LEA.HI.X.SX32 R45, R45, R15.reuse, 0x1, P5 ;  /* 0x0000000f2d2d7211 */ /* 0x080fe400028f0eff */
[----:B------:R-:W0:Y:S01]  /*196d0*/  LDC R18, c[0x0][0x278] ;  /* 0x00009e00ff127b82 */ /* 0x000e220000000800 */
[----:B------:R-:W-:Y:S01]  /*196e0*/  PRMT R22, R54, 0x7632, R22 ;  /* 0x0000763236167816 */ /* 0x000fe20000000016 */
[----:B------:R4:W-:Y:S01]  /*196f0*/  STG.E.U16 desc[UR6][R42.64], R54 ;  /* 0x000000362a007986 */ /* 0x0009e2000c101506 */
[----:B------:R-:W-:Y:S01]  /*19700*/  LEA.HI.X.SX32 R47, R123, R15, 0x1, P6 ;  /* 0x0000000f7b2f7211 */ /* 0x000fe200030f0eff */
[----:B--2---:R-:W-:-:S04]  /*19710*/  IMAD R41, R73, 0x47, RZ ;  /* 0x0000004749297824 */ /* 0x004fc800078e02ff */
[----:B------:R-:W2:Y:S01]  /*19720*/  LDC R4, c[0x0][0x278] ;  /* 0x00009e00ff047b82 */ /* 0x000ea20000000800 */
[-C--:B------:R-:W-:Y:S01]  /*19730*/  IADD3 R40, P5, R53, R14.reuse, RZ ;  /* 0x0000000e35287210 */ /* 0x080fe20007fbe0ff */
[----:B------:R3:W-:Y:S01]  /*19740*/  STG.E.U16 desc[UR6][R44.64], R22 ;  /* 0x000000162c007986 */ /* 0x0007e2000c101506 */
[----:B----4-:R-:W-:Y:S01]  /*19750*/  IMAD R43, R6, 0x92, RZ ;  /* 0x00000092062b7824 */ /* 0x010fe200078e02ff */
[-C--:B------:R-:W-:Y:S01]  /*19760*/  IADD3 R42, P4, R99, R14.reuse, RZ ;  /* 0x0000000e632a7210 */ /* 0x080fe20007f9e0ff */
[----:B---3--:R-:W-:Y:S01]  /*19770*/  IMAD R53, R20, 0x94, RZ ;  /* 0x0000009414357824 */ /* 0x008fe200078e02ff */
[----:B------:R-:W-:Y:S02]  /*19780*/  LEA.HI.X.SX32 R41, R41, R15, 0x1, P5 ;  /* 0x0000000f29297211 */ /* 0x000fe400028f0eff */
[----:B------:R-:W3:Y:S01]  /*19790*/  LDC R6, c[0x0][0x278] ;  /* 0x00009e00ff067b82 */ /* 0x000ee20000000800 */
[----:B------:R-:W-:Y:S02]  /*197a0*/  PRMT R26, R55, 0x7632, R26 ;  /* 0x00007632371a7816 */ /* 0x000fe4000000001a */
[----:B------:R-:W-:-:S02]  /*197b0*/  IADD3 R44, P5, R43, R14, RZ ;  /* 0x0000000e2b2c7210 */ /* 0x000fc40007fbe0ff */
[----:B------:R-:W-:Y:S01]  /*197c0*/  LEA.HI.X.SX32 R43, R125, R15, 0x1, P4 ;  /* 0x0000000f7d2b7211 */ /* 0x000fe200020f0eff */
[----:B------:R4:W-:Y:S02]  /*197d0*/  STG.E.U16 desc[UR6][R46.64], R55 ;  /* 0x000000372e007986 */ /* 0x0009e4000c101506 */
[----:B------:R-:W3:Y:S01]  /*197e0*/  LDC R20, c[0x0][0x278] ;  /* 0x00009e00ff147b82 */ /* 0x000ee20000000800 */
[----:B------:R-:W-:Y:S01]  /*197f0*/  IMAD R45, R73, 0x49, RZ ;  /* 0x00000049492d7824 */ /* 0x000fe200078e02ff */
[----:B------:R-:W-:Y:S01]  /*19800*/  STG.E.U16 desc[UR6][R40.64], R26 ;  /* 0x0000001a28007986 */ /* 0x000fe2000c101506 */
[----:B------:R-:W-:-:S03]  /*19810*/  PRMT R22, R48, 0x7632, R22 ;  /* 0x0000763230167816 */ /* 0x000fc60000000016 */
[----:B------:R1:W-:Y:S01]  /*19820*/  STG.E.U16 desc[UR6][R42.64], R48 ;  /* 0x000000302a007986 */ /* 0x0003e2000c101506 */
[----:B----4-:R-:W-:Y:S01]  /*19830*/  IADD3 R46, P6, R53, R14, RZ ;  /* 0x0000000e352e7210 */ /* 0x010fe20007fde0ff */
[----:B------:R-:W-:Y:S02]  /*19840*/  IMAD R53, R8, 0x96, RZ ;  /* 0x0000009608357824 */ /* 0x000fe400078e02ff */
[----:B------:R-:W4:Y:S01]  /*19850*/  LDC R8, c[0x0][0x278] ;  /* 0x00009e00ff087b82 */ /* 0x000f220000000800 */
[-C--:B------:R-:W-:Y:S01]  /*19860*/  LEA.HI.X.SX32 R45, R45, R15.reuse, 0x1, P5 ;  /* 0x0000000f2d2d7211 */ /* 0x080fe200028f0eff */
[----:B-1----:R-:W-:Y:S01]  /*19870*/  IMAD R43, R0, 0x9a, RZ ;  /* 0x0000009a002b7824 */ /* 0x002fe200078e02ff */
[----:B------:R-:W-:-:S05]  /*19880*/  LEA.HI.X.SX32 R47, R127, R15, 0x1, P6 ;  /* 0x0000000f7f2f7211 */ /* 0x000fca00030f0eff */
[----:B------:R-:W1:Y:S01]  /*19890*/  LDC R0, c[0x0][0x278] ;  /* 0x00009e00ff007b82 */ /* 0x000e620000000800 */
[----:B------:R2:W-:Y:S01]  /*198a0*/  STG.E.U16 desc[UR6][R44.64], R22 ;  /* 0x000000162c007986 */ /* 0x0005e2000c101506 */
[----:B0-----:R-:W-:Y:S01]  /*198b0*/  IMAD R55, R16, 0x98, RZ ;  /* 0x0000009810377824 */ /* 0x001fe200078e02ff */
[-C--:B------:R-:W-:Y:S01]  /*198c0*/  IADD3 R40, P5, R53, R14.reuse, RZ ;  /* 0x0000000e35287210 */ /* 0x080fe20007fbe0ff */
[----:B------:R-:W-:Y:S01]  /*198d0*/  IMAD R41, R73, 0x4b, RZ ;  /* 0x0000004b49297824 */ /* 0x000fe200078e02ff */
[----:B------:R0:W-:Y:S01]  /*198e0*/  STG.E.U16 desc[UR6][R46.64], R49 ;  /* 0x000000312e007986 */ /* 0x0001e2000c101506 */
[----:B------:R-:W-:Y:S02]  /*198f0*/  PRMT R24, R49, 0x7632, R24 ;  /* 0x0000763231187816 */ /* 0x000fe40000000018 */
[----:B------:R-:W1:Y:S01]  /*19900*/  LDC R16, c[0x0][0x278] ;  /* 0x00009e00ff107b82 */ /* 0x000e620000000800 */
[----:B------:R-:W-:Y:S02]  /*19910*/  IADD3 R42, P4, R55, R14, RZ ;  /* 0x0000000e372a7210 */ /* 0x000fe40007f9e0ff */
[----:B------:R-:W-:Y:S01]  /*19920*/  LEA.HI.X.SX32 R41, R41, R15, 0x1, P5 ;  /* 0x0000000f29297211 */ /* 0x000fe200028f0eff */
[----:B--2---:R-:W-:-:S02]  /*19930*/  IMAD R45, R73, 0x4d, RZ ;  /* 0x0000004d492d7824 */ /* 0x004fc400078e02ff */
[----:B0-----:R-:W-:Y:S02]  /*19940*/  IMAD R47, R18, 0x9c, RZ ;  /* 0x0000009c122f7824 */ /* 0x001fe400078e02ff */
[----:B------:R-:W-:Y:S01]  /*19950*/  IMAD R49, R4, 0x9e, RZ ;  /* 0x0000009e04317824 */ /* 0x000fe200078e02ff */
[-C--:B------:R-:W-:Y:S01]  /*19960*/  IADD3 R44, P5, R43, R14.reuse, RZ ;  /* 0x0000000e2b2c7210 */ /* 0x080fe20007fbe0ff */
[----:B------:R-:W0:Y:S01]  /*19970*/  LDC R4, c[0x0][0x278] ;  /* 0x00009e00ff047b82 */ /* 0x000e220000000800 */
[-C--:B------:R-:W-:Y:S01]  /*19980*/  IADD3 R46, P6, R47, R14.reuse, RZ ;  /* 0x0000000e2f2e7210 */ /* 0x080fe20007fde0ff */
[----:B------:R2:W-:Y:S01]  /*19990*/  STG.E.U16 desc[UR6][R40.64], R24 ;  /* 0x0000001828007986 */ /* 0x0005e2000c101506 */
[-C--:B------:R-:W-:Y:S01]  /*199a0*/  LEA.HI.X.SX32 R43, R95, R15.reuse, 0x1, P4 ;  /* 0x0000000f5f2b7211 */ /* 0x080fe200020f0eff */
[----:B---3--:R-:W-:Y:S01]  /*199b0*/  IMAD R53, R6, 0xa0, RZ ;  /* 0x000000a006357824 */ /* 0x008fe200078e02ff */
[-C--:B------:R-:W-:Y:S02]  /*199c0*/  LEA.HI.X.SX32 R45, R45, R15.reuse, 0x1, P5 ;  /* 0x0000000f2d2d7211 */ /* 0x080fe400028f0eff */
[----:B------:R-:W-:Y:S01]  /*199d0*/  PRMT R22, R50, 0x7632, R22 ;  /* 0x0000763232167816 */ /* 0x000fe20000000016 */
[----:B------:R-:W3:Y:S01]  /*199e0*/  LDC R6, c[0x0][0x278] ;  /* 0x00009e00ff067b82 */ /* 0x000ee20000000800 */
[----:B------:R-:W-:Y:S01]  /*199f0*/  LEA.HI.X.SX32 R47, R97, R15, 0x1, P6 ;  /* 0x0000000f612f7211 */ /* 0x000fe200030f0eff */
[----:B------:R4:W-:Y:S01]  /*19a00*/  STG.E.U16 desc[UR6][R42.64], R50 ;  /* 0x000000322a007986 */ /* 0x0009e2000c101506 */
[----:B--2---:R-:W-:Y:S01]  /*19a10*/  IADD3 R40, P5, R49, R14, RZ ;  /* 0x0000000e31287210 */ /* 0x004fe20007fbe0ff */
[----:B------:R-:W-:-:S04]  /*19a20*/  IMAD R49, R20, 0xa4, RZ ;  /* 0x000000a414317824 */ /* 0x000fc800078e02ff */
[----:B------:R-:W2:Y:S01]  /*19a30*/  LDC R18, c[0x0][0x278] ;  /* 0x00009e00ff127b82 */ /* 0x000ea20000000800 */
[----:B------:R1:W-:Y:S01]  /*19a40*/  STG.E.U16 desc[UR6][R44.64], R22 ;  /* 0x000000162c007986 */ /* 0x0003e2000c101506 */
[----:B------:R-:W-:-:S03]  /*19a50*/  IMAD R41, R73, 0x4f, RZ ;  /* 0x0000004f49297824 */ /* 0x000fc600078e02ff */
[----:B------:R1:W-:Y:S01]  /*19a60*/  STG.E.U16 desc[UR6][R46.64], R51 ;  /* 0x000000332e007986 */ /* 0x0003e2000c101506 */
[----:B----4-:R-:W-:Y:S01]  /*19a70*/  IMAD R43, R8, 0xa2, RZ ;  /* 0x000000a2082b7824 */ /* 0x010fe200078e02ff */
[-C--:B------:R-:W-:Y:S01]  /*19a80*/  IADD3 R42, P4, R53, R14.reuse, RZ ;  /* 0x0000000e352a7210 */ /* 0x080fe20007f9e0ff */
[----:B------:R-:W4:Y:S01]  /*19a90*/  LDC R8, c[0x0][0x278] ;  /* 0x00009e00ff087b82 */ /* 0x000f220000000800 */
[----:B------:R-:W-:Y:S02]  /*19aa0*/  LEA.HI.X.SX32 R41, R41, R15, 0x1, P5 ;  /* 0x0000000f29297211 */ /* 0x000fe400028f0eff */
[----:B------:R-:W-:Y:S02]  /*19ab0*/  PRMT R26, R51, 0x7632, R26 ;  /* 0x00007632331a7816 */ /* 0x000fe4000000001a */
[----:B-1----:R-:W-:-:S03]  /*19ac0*/  IADD3 R44, P5, R43, R14, RZ ;  /* 0x0000000e2b2c7210 */ /* 0x002fc60007fbe0ff */
[----:B------:R-:W1:Y:S01]  /*19ad0*/  LDC R20, c[0x0][0x278] ;  /* 0x00009e00ff147b82 */ /* 0x000e620000000800 */
[----:B------:R-:W-:Y:S01]  /*19ae0*/  IADD3 R46, P6, R49, R14, RZ ;  /* 0x0000000e312e7210 */ /* 0x000fe20007fde0ff */
[----:B------:R-:W-:Y:S01]  /*19af0*/  IMAD R49, R0, 0xa6, RZ ;  /* 0x000000a600317824 */ /* 0x000fe200078e02ff */
[----:B------:R-:W-:-:S05]  /*19b00*/  LEA.HI.X.SX32 R43, R91, R15, 0x1, P4 ;  /* 0x0000000f5b2b7211 */ /* 0x000fca00020f0eff */
[----:B------:R-:W1:Y:S01]  /*19b10*/  LDC R0, c[0x0][0x278] ;  /* 0x00009e00ff007b82 */ /* 0x000e620000000800 */
[----:B------:R-:W-:Y:S01]  /*19b20*/  IMAD R45, R73, 0x51, RZ ;  /* 0x00000051492d7824 */ /* 0x000fe200078e02ff */
[----:B------:R0:W-:Y:S01]  /*19b30*/  STG.E.U16 desc[UR6][R40.64], R26 ;  /* 0x0000001a28007986 */ /* 0x0001e2000c101506 */
[----:B------:R-:W-:-:S03]  /*19b40*/  IMAD R51, R16, 0xa8, RZ ;  /* 0x000000a810337824 */ /* 0x000fc600078e02ff */
[----:B------:R3:W-:Y:S01]  /*19b50*/  STG.E.U16 desc[UR6][R42.64], R60 ;  /* 0x0000003c2a007986 */ /* 0x0007e2000c101506 */
[-C--:B------:R-:W-:Y:S01]  /*19b60*/  LEA.HI.X.SX32 R45, R45, R15.reuse, 0x1, P5 ;  /* 0x0000000f2d2d7211 */ /* 0x080fe200028f0eff */
[----:B------:R-:W1:Y:S01]  /*19b70*/  LDC R16, c[0x0][0x278] ;  /* 0x00009e00ff107b82 */ /* 0x000e620000000800 */
[----:B------:R-:W-:Y:S02]  /*19b80*/  PRMT R22, R60, 0x7632, R22 ;  /* 0x000076323c167816 */ /* 0x000fe40000000016 */
[-C--:B------:R-:W-:Y:S01]  /*19b90*/  LEA.HI.X.SX32 R47, R93, R15.reuse, 0x1, P6 ;  /* 0x0000000f5d2f7211 */ /* 0x080fe200030f0eff */
[----:B0-----:R-:W-:Y:S01]  /*19ba0*/  IMAD R41, R73, 0x53, RZ ;  /* 0x0000005349297824 */ /* 0x001fe200078e02ff */
[-C--:B------:R-:W-:Y:S01]  /*19bb0*/  IADD3 R40, P5, R49, R14.reuse, RZ ;  /* 0x0000000e31287210 */ /* 0x080fe20007fbe0ff */
[----:B---3--:R-:W-:Y:S02]  /*19bc0*/  IMAD R43, R4, 0xaa, RZ ;  /* 0x000000aa042b7824 */ /* 0x008fe400078e02ff */
[----:B------:R-:W0:Y:S01]  /*19bd0*/  LDC R4, c[0x0][0x278] ;  /* 0x00009e00ff047b82 */ /* 0x000e220000000800 */
[-C--:B------:R-:W-:Y:S01]  /*19be0*/  IADD3 R42, P4, R51, R14.reuse, RZ ;  /* 0x0000000e332a7210 */ /* 0x080fe20007f9e0ff */
[----:B------:R3:W-:Y:S01]  /*19bf0*/  STG.E.U16 desc[UR6][R44.64], R22 ;  /* 0x000000162c007986 */ /* 0x0007e2000c101506 */
[----:B------:R-:W-:Y:S01]  /*19c00*/  LEA.HI.X.SX32 R41, R41, R15, 0x1, P5 ;  /* 0x0000000f29297211 */ /* 0x000fe200028f0eff */
[----:B------:R-:W-:Y:S01]  /*19c10*/  IMAD R49, R6, 0xae, RZ ;  /* 0x000000ae06317824 */ /* 0x000fe200078e02ff */
[----:B------:R-:W-:Y:S01]  /*19c20*/  PRMT R24, R61, 0x7632, R24 ;  /* 0x000076323d187816 */ /* 0x000fe20000000018 */
[----:B------:R2:W-:Y:S02]  /*19c30*/  STG.E.U16 desc[UR6][R46.64], R61 ;  /* 0x0000003d2e007986 */ /* 0x0005e4000c101506 */
[----:B------:R-:W0:Y:S01]  /*19c40*/  LDC R6, c[0x0][0x278] ;  /* 0x00009e00ff067b82 */ /* 0x000e220000000800 */
[----:B---3--:R-:W-:-:S02]  /*19c50*/  IADD3 R44, P5, R43, R14, RZ ;  /* 0x0000000e2b2c7210 */ /* 0x008fc40007fbe0ff */
[----:B------:R-:W-:Y:S01]  /*19c60*/  LEA.HI.X.SX32 R43, R83, R15, 0x1, P4 ;  /* 0x0000000f532b7211 */ /* 0x000fe200020f0eff */
[----:B--2---:R-:W-:-:S04]  /*19c70*/  IMAD R47, R18, 0xac, RZ ;  /* 0x000000ac122f7824 */ /* 0x004fc800078e02ff */
[----:B------:R-:W2:Y:S01]  /*19c80*/  LDC R18, c[0x0][0x278] ;  /* 0x00009e00ff127b82 */ /* 0x000ea20000000800 */
[----:B------:R-:W-:Y:S01]  /*19c90*/  IMAD R45, R73, 0x55, RZ ;  /* 0x00000055492d7824 */ /* 0x000fe200078e02ff */
[----:B------:R3:W-:Y:S01]  /*19ca0*/  STG.E.U16 desc[UR6][R40.64], R24 ;  /* 0x0000001828007986 */ /* 0x0007e2000c101506 */
[----:B------:R-:W-:-:S03]  /*19cb0*/  IADD3 R46, P6, R47, R14, RZ ;  /* 0x0000000e2f2e7210 */ /* 0x000fc60007fde0ff */
[----:B------:R1:W-:Y:S01]  /*19cc0*/  STG.E.U16 desc[UR6][R42.64], R62 ;  /* 0x0000003e2a007986 */ /* 0x0003e2000c101506 */
[-C--:B------:R-:W-:Y:S01]  /*19cd0*/  LEA.HI.X.SX32 R45, R45, R15.reuse, 0x1, P5 ;  /* 0x0000000f2d2d7211 */ /* 0x080fe200028f0eff */
[----:B----4-:R-:W-:Y:S01]  /*19ce0*/  IMAD R51, R8, 0xb0, RZ ;  /* 0x000000b008337824 */ /* 0x010fe200078e02ff */
[----:B------:R-:W-:Y:S01]  /*19cf0*/  PRMT R22, R62, 0x7632, R22 ;  /* 0x000076323e167816 */ /* 0x000fe20000000016 */
[----:B------:R-:W4:Y:S01]  /*19d00*/  LDC R8, c[0x0][0x278] ;  /* 0x00009e00ff087b82 */ /* 0x000f220000000800 */
[----:B------:R-:W-:Y:S01]  /*19d10*/  LEA.HI.X.SX32 R47, R89, R15, 0x1, P6 ;  /* 0x0000000f592f7211 */ /* 0x000fe200030f0eff */
[----:B---3--:R-:W-:Y:S01]  /*19d20*/  IMAD R41, R73, 0x57, RZ ;  /* 0x0000005749297824 */ /* 0x008fe200078e02ff */
[----:B------:R-:W-:Y:S01]  /*19d30*/  IADD3 R40, P5, R49, R14, RZ ;  /* 0x0000000e31287210 */ /* 0x000fe20007fbe0ff */
[----:B-1----:R-:W-:-:S04]  /*19d40*/  IMAD R43, R0, 0xb2, RZ ;  /* 0x000000b2002b7824 */ /* 0x002fc800078e02ff */
[----:B------:R-:W1:Y:S01]  /*19d50*/  LDC R0, c[0x0][0x278] ;  /* 0x00009e00ff007b82 */ /* 0x000e620000000800 */
[----:B------:R-:W-:Y:S01]  /*19d60*/  IMAD R49, R20, 0xb4, RZ ;  /* 0x000000b414317824 */ /* 0x000fe200078e02ff */
[----:B------:R3:W-:Y:S01]  /*19d70*/  STG.E.U16 desc[UR6][R44.64], R22 ;  /* 0x000000162c007986 */ /* 0x0007e2000c101506 */
[-C--:B------:R-:W-:Y:S02]  /*19d80*/  IADD3 R42, P4, R51, R14.reuse, RZ ;  /* 0x0000000e332a7210 */ /* 0x080fe40007f9e0ff */
[----:B------:R-:W-:Y:S01]  /*19d90*/  LEA.HI.X.SX32 R41, R41, R15, 0x1, P5 ;  /* 0x0000000f29297211 */ /* 0x000fe200028f0eff */
[----:B------:R0:W-:Y:S01]  /*19da0*/  STG.E.U16 desc[UR6][R46.64], R63 ;  /* 0x0000003f2e007986 */ /* 0x0001e2000c101506 */
[----:B------:R-:W-:Y:S01]  /*19db0*/  PRMT R26, R63, 0x7632, R26 ;  /* 0x000076323f1a7816 */ /* 0x000fe2000000001a */
[----:B------:R-:W4:Y:S01]  /*19dc0*/  LDC R20, c[0x0][0x278] ;  /* 0x00009e00ff147b82 */ /* 0x000f220000000800 */
[----:B---3--:R-:W-:Y:S01]  /*19dd0*/  IMAD R45, R73, 0x59, RZ ;  /* 0x00000059492d7824 */ /* 0x008fe200078e02ff */
[----:B------:R-:W-:-:S02]  /*19de0*/  IADD3 R44, P5, R43, R14, RZ ;  /* 0x0000000e2b2c7210 */ /* 0x000fc40007fbe0ff */
[-C--:B0-----:R-:W-:Y:S01]  /*19df0*/  IADD3 R46, P6, R49, R14.reuse, RZ ;  /* 0x0000000e312e7210 */ /* 0x081fe20007fde0ff */
[----:B------:R-:W-:Y:S01]  /*19e00*/  IMAD R49, R4, 0xb6, RZ ;  /* 0x000000b604317824 */ /* 0x000fe200078e02ff */
[-C--:B------:R-:W-:Y:S02]  /*19e10*/  LEA.HI.X.SX32 R43, R85, R15.reuse, 0x1, P4 ;  /* 0x0000000f552b7211 */ /* 0x080fe400020f0eff */
[----:B------:R-:W0:Y:S01]  /*19e20*/  LDC R4, c[0x0][0x278] ;  /* 0x00009e00ff047b82 */ /* 0x000e220000000800 */
[-C--:B------:R-:W-:Y:S02]  /*19e30*/  LEA.HI.X.SX32 R45, R45, R15.reuse, 0x1, P5 ;  /* 0x0000000f2d2d7211 */ /* 0x080fe400028f0eff */
[----:B------:R-:W-:Y:S02]  /*19e40*/  PRMT R22, R56, 0x7632, R22 ;  /* 0x0000763238167816 */ /* 0x000fe40000000016 */
[----:B------:R-:W-:Y:S01]  /*19e50*/  LEA.HI.X.SX32 R47, R87, R15, 0x1, P6 ;  /* 0x0000000f572f7211 */ /* 0x000fe200030f0eff */
[----:B------:R3:W-:Y:S01]  /*19e60*/  STG.E.U16 desc[UR6][R40.64], R26 ;  /* 0x0000001a28007986 */ /* 0x0007e2000c101506 */
[----:B------:R-:W-:Y:S01]  /*19e70*/  IMAD R51, R16, 0xb8, RZ ;  /* 0x000000b810337824 */ /* 0x000fe200078e02ff */
[----:B------:R-:W-:Y:S01]  /*19e80*/  PRMT R24, R57, 0x7632, R24 ;  /* 0x0000763239187816 */ /* 0x000fe20000000018 */
[----:B------:R-:W0:Y:S01]  /*19e90*/  LDC R16, c[0x0][0x278] ;  /* 0x00009e00ff107b82 */ /* 0x000e220000000800 */
[----:B------:R-:W-:Y:S04]  /*19ea0*/  STG.E.U16 desc[UR6][R42.64], R56 ;  /* 0x000000382a007986 */ /* 0x000fe8000c101506 */
[----:B------:R2:W-:Y:S04]  /*19eb0*/  STG.E.U16 desc[UR6][R44.64], R22 ;  /* 0x000000162c007986 */ /* 0x0005e8000c101506 */
[----:B------:R1:W-:Y:S01]  /*19ec0*/  STG.E.U16 desc[UR6][R46.64], R57 ;  /* 0x000000392e007986 */ /* 0x0003e2000c101506 */
[----:B---3--:R-:W-:Y:S01]  /*19ed0*/  IMAD R41, R73, 0x5b, RZ ;  /* 0x0000005b49297824 */ /* 0x008fe200078e02ff */
[----:B------:R-:W-:Y:S01]  /*19ee0*/  IADD3 R40, P5, R49, R14, RZ ;  /* 0x0000000e31287210 */ /* 0x000fe20007fbe0ff */
[----:B--2---:R-:W-:-:S02]  /*19ef0*/  IMAD R45, R6, 0xba, RZ ;  /* 0x000000ba062d7824 */ /* 0x004fc400078e02ff */
[----:B------:R-:W2:Y:S01]  /*19f00*/  LDC R6, c[0x0][0x278] ;  /* 0x00009e00ff067b82 */ /* 0x000ea20000000800 */
[----:B-1----:R-:W-:Y:S01]  /*19f10*/  IMAD R47, R18, 0xbc, RZ ;  /* 0x000000bc122f7824 */ /* 0x002fe200078e02ff */
[-C--:B------:R-:W-:Y:S01]  /*19f20*/  IADD3 R34, P4, R51, R14.reuse, RZ ;  /* 0x0000000e33227210 */ /* 0x080fe20007f9e0ff */
[----:B------:R-:W-:Y:S01]  /*19f30*/  IMAD R43, R73, 0x5d, RZ ;  /* 0x0000005d492b7824 */ /* 0x000fe200078e02ff */
[-C--:B------:R-:W-:Y:S02]  /*19f40*/  LEA.HI.X.SX32 R41, R41, R15.reuse, 0x1, P5 ;  /* 0x0000000f29297211 */ /* 0x080fe400028f0eff */
[-C--:B------:R-:W-:Y:S01]  /*19f50*/  IADD3 R44, P6, R47, R14.reuse, RZ ;  /* 0x0000000e2f2c7210 */ /* 0x080fe20007fde0ff */
[----:B------:R-:W-:Y:S01]  /*19f60*/  IMAD R47, R0, 0xbe, RZ ;  /* 0x000000be002f7824 */ /* 0x000fe200078e02ff */
[----:B------:R-:W-:Y:S01]  /*19f70*/  IADD3 R42, P5, R45, R14, RZ ;  /* 0x0000000e2d2a7210 */ /* 0x000fe20007fbe0ff */
[----:B------:R-:W1:Y:S01]  /*19f80*/  LDC R0, c[0x0][0x278] ;  /* 0x00009e00ff007b82 */ /* 0x000e620000000800 */
[----:B------:R-:W-:-:S02]  /*19f90*/  LEA.HI.X.SX32 R35, R35, R15, 0x1, P4 ;  /* 0x0000000f23237211 */ /* 0x000fc400020f0eff */
[-C--:B------:R-:W-:Y:S02]  /*19fa0*/  LEA.HI.X.SX32 R43, R43, R15.reuse, 0x1, P5 ;  /* 0x0000000f2b2b7211 */ /* 0x080fe400028f0eff */
[----:B------:R-:W-:Y:S01]  /*19fb0*/  PRMT R22, R58, 0x7632, R22 ;  /* 0x000076323a167816 */ /* 0x000fe20000000016 */
[----:B------:R3:W-:Y:S01]  /*19fc0*/  STG.E.U16 desc[UR6][R40.64], R24 ;  /* 0x0000001828007986 */ /* 0x0007e2000c101506 */
[----:B----4-:R-:W-:Y:S01]  /*19fd0*/  IMAD R49, R8, 0xc0, RZ ;  /* 0x000000c008317824 */ /* 0x010fe200078e02ff */
[----:B------:R-:W4:Y:S02]  /*19fe0*/  LDC R18, c[0x0][0x278] ;  /* 0x00009e00ff127b82 */ /* 0x000f240000000800 */
[----:B------:R0:W-:Y:S01]  /*19ff0*/  STG.E.U16 desc[UR6][R34.64], R58 ;  /* 0x0000003a22007986 */ /* 0x0001e2000c101506 */
[----:B------:R-:W-:-:S03]  /*1a000*/  LEA.HI.X.SX32 R45, R81, R15, 0x1, P6 ;  /* 0x0000000f512d7211 */ /* 0x000fc600030f0eff */
[----:B------:R0:W-:Y:S01]  /*1a010*/  STG.E.U16 desc[UR6][R42.64], R22 ;  /* 0x000000162a007986 */ /* 0x0001e2000c101506 */
[----:B---3--:R-:W-:Y:S01]  /*1a020*/  IMAD R41, R73, 0x5f, RZ ;  /* 0x0000005f49297824 */ /* 0x008fe200078e02ff */
[----:B------:R-:W-:Y:S01]  /*1a030*/  PRMT R26, R59, 0x7632, R26 ;  /* 0x000076323b1a7816 */ /* 0x000fe2000000001a */
[----:B------:R-:W3:Y:S01]  /*1a040*/  LDC R8, c[0x0][0x278] ;  /* 0x00009e00ff087b82 */ /* 0x000ee20000000800 */
[----:B0-----:R-:W-:Y:S01]  /*1a050*/  IADD3 R34, P5, R47, R14, RZ ;  /* 0x0000000e2f227210 */ /* 0x001fe20007fbe0ff */
[----:B------:R-:W-:-:S06]  /*1a060*/  IMAD R43, R4, 0xc2, RZ ;  /* 0x000000c2042b7824 */ /* 0x000fcc00078e02ff */
[----:B------:R-:W0:Y:S01]  /*1a070*/  LDC R4, c[0x0][0x278] ;  /* 0x00009e00ff047b82 */ /* 0x000e220000000800 */
[-C--:B------:R-:W-:Y:S01]  /*1a080*/  LEA.HI.X.SX32 R35, R41, R15.reuse, 0x1, P5 ;  /* 0x0000000f29237211 */ /* 0x080fe200028f0eff */
[----:B------:R-:W-:Y:S01]  /*1a090*/  IMAD R41, R73, 0x61, RZ ;  /* 0x0000006149297824 */ /* 0x000fe200078e02ff */
[-C--:B------:R-:W-:Y:S02]  /*1a0a0*/  IADD3 R36, P4, R49, R14.reuse, RZ ;  /* 0x0000000e31247210 */ /* 0x080fe40007f9e0ff */
[----:B------:R-:W-:Y:S01]  /*1a0b0*/  IADD3 R40, P5, R43, R14, RZ ;  /* 0x0000000e2b287210 */ /* 0x000fe20007fbe0ff */
[----:B------:R2:W-:Y:S01]  /*1a0c0*/  STG.E.U16 desc[UR6][R44.64], R59 ;  /* 0x0000003b2c007986 */ /* 0x0005e2000c101506 */
[-C--:B------:R-:W-:Y:S01]  /*1a0d0*/  LEA.HI.X.SX32 R37, R37, R15.reuse, 0x1, P4 ;  /* 0x0000000f25257211 */ /* 0x080fe200020f0eff */
[----:B------:R-:W-:Y:S01]  /*1a0e0*/  IMAD R47, R20, 0xc4, RZ ;  /* 0x000000c4142f7824 */ /* 0x000fe200078e02ff */
[----:B------:R-:W-:Y:S01]  /*1a0f0*/  LEA.HI.X.SX32 R41, R41, R15, 0x1, P5 ;  /* 0x0000000f29297211 */ /* 0x000fe200028f0eff */
[----:B------:R-:W3:Y:S01]  /*1a100*/  LDC R20, c[0x0][0x278] ;  /* 0x00009e00ff147b82 */ /* 0x000ee20000000800 */
[----:B------:R-:W-:Y:S01]  /*1a110*/  PRMT R22, R68, 0x7632, R22 ;  /* 0x0000763244167816 */ /* 0x000fe20000000016 */
[----:B------:R1:W-:Y:S01]  /*1a120*/  STG.E.U16 desc[UR6][R34.64], R26 ;  /* 0x0000001a22007986 */ /* 0x0003e2000c101506 */
[----:B--2---:R-:W-:-:S05]  /*1a130*/  IMAD R45, R6, 0xc6, RZ ;  /* 0x000000c6062d7824 */ /* 0x004fca00078e02ff */
[----:B------:R-:W2:Y:S01]  /*1a140*/  LDC R6, c[0x0][0x278] ;  /* 0x00009e00ff067b82 */ /* 0x000ea20000000800 */
[----:B------:R-:W-:Y:S01]  /*1a150*/  STG.E.U16 desc[UR6][R36.64], R68 ;  /* 0x0000004424007986 */ /* 0x000fe2000c101506 */
[----:B------:R-:W-:-:S03]  /*1a160*/  IADD3 R42, P6, R47, R14, RZ ;  /* 0x0000000e2f2a7210 */ /* 0x000fc60007fde0ff */
[----:B------:R4:W-:Y:S01]  /*1a170*/  STG.E.U16 desc[UR6][R40.64], R22 ;  /* 0x0000001628007986 */ /* 0x0009e2000c101506 */
[----:B------:R-:W-:Y:S01]  /*1a180*/  IMAD R47, R16, 0xc8, RZ ;  /* 0x000000c8102f7824 */ /* 0x000fe200078e02ff */
[----:B------:R-:W-:Y:S01]  /*1a190*/  LEA.HI.X.SX32 R43, R75, R15, 0x1, P6 ;  /* 0x0000000f4b2b7211 */ /* 0x000fe200030f0eff */
[----:B-1----:R-:W-:Y:S01]  /*1a1a0*/  IMAD R35, R73, 0x63, RZ ;  /* 0x0000006349237824 */ /* 0x002fe200078e02ff */
[----:B------:R-:W-:Y:S01]  /*1a1b0*/  IADD3 R34, P5, R45, R14, RZ ;  /* 0x0000000e2d227210 */ /* 0x000fe20007fbe0ff */
[----:B------:R-:W1:Y:S01]  /*1a1c0*/  LDC R16, c[0x0][0x278] ;  /* 0x00009e00ff107b82 */ /* 0x000e620000000800 */
[----:B----4-:R-:W-:-:S07]  /*1a1d0*/  IMAD R41, R0, 0xca, RZ ;  /* 0x000000ca00297824 */ /* 0x010fce00078e02ff */
[----:B------:R-:W4:Y:S01]  /*1a1e0*/  LDC R0, c[0x0][0x278] ;  /* 0x00009e00ff007b82 */ /* 0x000f220000000800 */
[-C--:B------:R-:W-:Y:S01]  /*1a1f0*/  IADD3 R26, P4, R47, R14.reuse, RZ ;  /* 0x0000000e2f1a7210 */ /* 0x080fe20007f9e0ff */
[----:B------:R-:W-:Y:S01]  /*1a200*/  IMAD R37, R73, 0x65, RZ ;  /* 0x0000006549257824 */ /* 0x000fe200078e02ff */
[-C--:B------:R-:W-:Y:S01]  /*1a210*/  LEA.HI.X.SX32 R35, R35, R15.reuse, 0x1, P5 ;  /* 0x0000000f23237211 */ /* 0x080fe200028f0eff */
[----:B------:R3:W-:Y:S01]  /*1a220*/  STG.E.U16 desc[UR6][R42.64], R69 ;  /* 0x000000452a007986 */ /* 0x0007e2000c101506 */
[----:B------:R-:W-:Y:S01]  /*1a230*/  IADD3 R36, P5, R41, R14, RZ ;  /* 0x0000000e29247210 */ /* 0x000fe20007fbe0ff */
[----:B0-----:R-:W-:Y:S01]  /*1a240*/  IMAD R41, R4, 0xce, RZ ;  /* 0x000000ce04297824 */ /* 0x001fe200078e02ff */
[----:B------:R-:W-:Y:S01]  /*1a250*/  PRMT R24, R69, 0x7632, R24 ;  /* 0x0000763245187816 */ /* 0x000fe20000000018 */
[----:B------:R-:W0:Y:S01]  /*1a260*/  LDC R4, c[0x0][0x278] ;  /* 0x00009e00ff047b82 */ /* 0x000e220000000800 */
[-C--:B------:R-:W-:Y:S02]  /*1a270*/  LEA.HI.X.SX32 R27, R27, R15.reuse, 0x1, P4 ;  /* 0x0000000f1b1b7211 */ /* 0x080fe400020f0eff */
[----:B------:R-:W-:-:S02]  /*1a280*/  LEA.HI.X.SX32 R37, R37, R15, 0x1, P5 ;  /* 0x0000000f25257211 */ /* 0x000fc400028f0eff */
[----:B------:R-:W-:Y:S01]  /*1a290*/  PRMT R22, R70, 0x7632, R22 ;  /* 0x0000763246167816 */ /* 0x000fe20000000016 */
[----:B---3--:R-:W-:Y:S02]  /*1a2a0*/  IMAD R43, R18, 0xcc, RZ ;  /* 0x000000cc122b7824 */ /* 0x008fe400078e02ff */
[----:B------:R-:W3:Y:S01]  /*1a2b0*/  LDC R18, c[0x0][0x278] ;  /* 0x00009e00ff127b82 */ /* 0x000ee20000000800 */
[----:B------:R2:W-:Y:S02]  /*1a2c0*/  STG.E.U16 desc[UR6][R34.64], R24 ;  /* 0x0000001822007986 */ /* 0x0005e4000c101506 */
[----:B------:R-:W-:Y:S01]  /*1a2d0*/  IADD3 R38, P6, R43, R14, RZ ;  /* 0x0000000e2b267210 */ /* 0x000fe20007fde0ff */
[----:B------:R-:W-:Y:S01]  /*1a2e0*/  IMAD R43, R8, 0xd0, RZ ;  /* 0x000000d0082b7824 */ /* 0x000fe200078e02ff */
[----:B------:R1:W-:Y:S01]  /*1a2f0*/  STG.E.U16 desc[UR6][R26.64], R70 ;  /* 0x000000461a007986 */ /* 0x0003e2000c101506 */
[----:B--2---:R-:W-:-:S03]  /*1a300*/  IMAD R35, R73, 0x67, RZ ;  /* 0x0000006749237824 */ /* 0x004fc600078e02ff */
[----:B------:R2:W-:Y:S01]  /*1a310*/  STG.E.U16 desc[UR6][R36.64], R22 ;  /* 0x0000001624007986 */ /* 0x0005e2000c101506 */
[-C--:B------:R-:W-:Y:S01]  /*1a320*/  LEA.HI.X.SX32 R39, R39, R15.reuse, 0x1, P6 ;  /* 0x0000000f27277211 */ /* 0x080fe200030f0eff */
[----:B------:R-:W3:Y:S01]  /*1a330*/  LDC R8, c[0x0][0x278] ;  /* 0x00009e00ff087b82 */ /* 0x000ee20000000800 */
[-C--:B-1----:R-:W-:Y:S01]  /*1a340*/  IADD3 R26, P5, R41, R14.reuse, RZ ;  /* 0x0000000e291a7210 */ /* 0x082fe20007fbe0ff */
[----:B------:R-:W-:Y:S01]  /*1a350*/  IMAD R41, R20, 0xd4, RZ ;  /* 0x000000d414297824 */ /* 0x000fe200078e02ff */
[-C--:B------:R-:W-:Y:S02]  /*1a360*/  IADD3 R28, P4, R43, R14.reuse, RZ ;  /* 0x0000000e2b1c7210 */ /* 0x080fe40007f9e0ff */
[----:B------:R-:W-:Y:S01]  /*1a370*/  LEA.HI.X.SX32 R27, R35, R15, 0x1, P5 ;  /* 0x0000000f231b7211 */ /* 0x000fe200028f0eff */
[----:B------:R-:W-:Y:S02]  /*1a380*/  IMAD R35, R73, 0x69, RZ ;  /* 0x0000006949237824 */ /* 0x000fe400078e02ff */
[----:B--2---:R-:W-:Y:S01]  /*1a390*/  IMAD R37, R6, 0xd2, RZ ;  /* 0x000000d206257824 */ /* 0x004fe200078e02ff */
[----:B------:R-:W-:Y:S01]  /*1a3a0*/  PRMT R32, R71, 0x7632, R32 ;  /* 0x0000763247207816 */ /* 0x000fe20000000020 */
[----:B------:R-:W1:Y:S01]  /*1a3b0*/  LDC R6, c[0x0][0x278] ;  /* 0x00009e00ff067b82 */ /* 0x000e620000000800 */
[----:B------:R-:W-:-:S02]  /*1a3c0*/  IADD3 R30, P6, R41, R14, RZ ;  /* 0x0000000e291e7210 */ /* 0x000fc40007fde0ff */
[----:B------:R-:W-:Y:S01]  /*1a3d0*/  IADD3 R34, P5, R37, R14, RZ ;  /* 0x0000000e25227210 */ /* 0x000fe20007fbe0ff */
[----:B----4-:R-:W-:Y:S01]  /*1a3e0*/  IMAD R37, R0, 0xd6, RZ ;  /* 0x000000d600257824 */ /* 0x010fe200078e02ff */
[-C--:B------:R-:W-:Y:S02]  /*1a3f0*/  LEA.HI.X.SX32 R29, R29, R15.reuse, 0x1, P4 ;  /* 0x0000000f1d1d7211 */ /* 0x080fe400020f0eff */
[-C--:B------:R-:W-:Y:S01]  /*1a400*/  LEA.HI.X.SX32 R35, R35, R15.reuse, 0x1, P5 ;  /* 0x0000000f23237211 */ /* 0x080fe200028f0eff */
[----:B------:R-:W2:Y:S01]  /*1a410*/  LDC R0, c[0x0][0x278] ;  /* 0x00009e00ff007b82 */ /* 0x000ea20000000800 */
[----:B------:R-:W-:Y:S01]  /*1a420*/  PRMT R22, R64, 0x7632, R22 ;  /* 0x0000763240167816 */ /* 0x000fe20000000016 */
[----:B------:R4:W-:Y:S01]  /*1a430*/  STG.E.U16 desc[UR6][R38.64], R71 ;  /* 0x0000004726007986 */ /* 0x0009e2000c101506 */
[----:B------:R-:W-:-:S05]  /*1a440*/  LEA.HI.X.SX32 R31, R31, R15, 0x1, P6 ;  /* 0x0000000f1f1f7211 */ /* 0x000fca00030f0eff */
[----:B------:R-:W2:Y:S01]  /*1a450*/  LDC R20, c[0x0][0x278] ;  /* 0x00009e00ff147b82 */ /* 0x000ea20000000800 */
[----:B------:R0:W-:Y:S04]  /*1a460*/  STG.E.U16 desc[UR6][R26.64], R32 ;  /* 0x000000201a007986 */ /* 0x0001e8000c101506 */
[----:B------:R0:W-:Y:S01]  /*1a470*/  STG.E.U16 desc[UR6][R28.64], R64 ;  /* 0x000000401c007986 */ /* 0x0001e2000c101506 */
[----:B----4-:R-:W-:Y:S01]  /*1a480*/  IMAD R39, R16, 0xd8, RZ ;  /* 0x000000d810277824 */ /* 0x010fe200078e02ff */
[----:B------:R-:W-:Y:S01]  /*1a490*/  PRMT R24, R65, 0x7632, R24 ;  /* 0x0000763241187816 */ /* 0x000fe20000000018 */
[----:B------:R-:W4:Y:S01]  /*1a4a0*/  LDC R16, c[0x0][0x278] ;  /* 0x00009e00ff107b82 */ /* 0x000f220000000800 */
[----:B------:R3:W-:Y:S04]  /*1a4b0*/  STG.E.U16 desc[UR6][R34.64], R22 ;  /* 0x0000001622007986 */ /* 0x0007e8000c101506 */
[----:B------:R3:W-:Y:S01]  /*1a4c0*/  STG.E.U16 desc[UR6][R30.64], R65 ;  /* 0x000000411e007986 */ /* 0x0007e2000c101506 */
[----:B0-----:R-:W-:Y:S01]  /*1a4d0*/  IMAD R27, R73, 0x6b, RZ ;  /* 0x0000006b491b7824 */ /* 0x001fe200078e02ff */
[----:B------:R-:W-:Y:S01]  /*1a4e0*/  IADD3 R26, P5, R37, R14, RZ ;  /* 0x0000000e251a7210 */ /* 0x000fe20007fbe0ff */
[----:B------:R-:W0:Y:S01]  /*1a4f0*/  LDC R32, c[0x0][0x278] ;  /* 0x00009e00ff207b82 */ /* 0x000e220000000800 */
[----:B------:R-:W-:-:S02]  /*1a500*/  IMAD R29, R73, 0x6d, RZ ;  /* 0x0000006d491d7824 */ /* 0x000fc400078e02ff */
[----:B---3--:R-:W-:Y:S02]  /*1a510*/  IMAD R35, R4, 0xda, RZ ;  /* 0x000000da04237824 */ /* 0x008fe400078e02ff */
[----:B------:R-:W-:Y:S01]  /*1a520*/  IMAD R31, R18, 0xdc, RZ ;  /* 0x000000dc121f7824 */ /* 0x000fe200078e02ff */
[-C--:B------:R-:W-:Y:S02]  /*1a530*/  IADD3 R18, P4, R39, R14.reuse, RZ ;  /* 0x0000000e27127210 */ /* 0x080fe40007f9e0ff */
[----:B------:R-:W3:Y:S01]  /*1a540*/  LDC R4, c[0x0][0x278] ;  /* 0x00009e00ff047b82 */ /* 0x000ee20000000800 */
[----:B------:R-:W-:Y:S02]  /*1a550*/  LEA.HI.X.SX32 R27, R27, R15, 0x1, P5 ;  /* 0x0000000f1b1b7211 */ /* 0x000fe400028f0eff */
[-C--:B------:R-:W-:Y:S02]  /*1a560*/  IADD3 R30, P6, R31, R14.reuse, RZ ;  /* 0x0000000e1f1e7210 */ /* 0x080fe40007fde0ff */
[----:B------:R-:W-:-:S02]  /*1a570*/  IADD3 R28, P5, R35, R14, RZ ;  /* 0x0000000e231c7210 */ /* 0x000fc40007fbe0ff */
[-C--:B------:R-:W-:Y:S02]  /*1a580*/  LEA.HI.X.SX32 R19, R19, R15.reuse, 0x1, P4 ;  /* 0x0000000f13137211 */ /* 0x080fe400020f0eff */
[-C--:B------:R-:W-:Y:S01]  /*1a590*/  LEA.HI.X.SX32 R31, R33, R15.reuse, 0x1, P6 ;  /* 0x0000000f211f7211 */ /* 0x080fe200030f0eff */
[----:B-1----:R-:W-:Y:S01]  /*1a5a0*/  IMAD R33, R6, 0xde, RZ ;  /* 0x000000de06217824 */ /* 0x002fe200078e02ff */
[----:B------:R-:W-:Y:S02]  /*1a5b0*/  LEA.HI.X.SX32 R29, R29, R15, 0x1, P5 ;  /* 0x0000000f1d1d7211 */ /* 0x000fe400028f0eff */
[----:B------:R-:W-:Y:S01]  /*1a5c0*/  PRMT R22, R66, 0x7632, R22 ;  /* 0x0000763242167816 */ /* 0x000fe20000000016 */
[----:B------:R1:W-:Y:S01]  /*1a5d0*/  STG.E.U16 desc[UR6][R26.64], R24 ;  /* 0x000000181a007986 */ /* 0x0003e2000c101506 */
[----:B------:R-:W-:Y:S01]  /*1a5e0*/  IMAD R35, R8, 0xe0, RZ ;  /* 0x000000e008237824 */ /* 0x000fe200078e02ff */
[----:B------:R-:W4:Y:S02]  /*1a5f0*/  LDC R6, c[0x0][0x278] ;  /* 0x00009e00ff067b82 */ /* 0x000f240000000800 */
[----:B------:R2:W-:Y:S04]  /*1a600*/  STG.E.U16 desc[UR6][R18.64], R66 ;  /* 0x0000004212007986 */ /* 0x0005e8000c101506 */
[----:B------:R0:W-:Y:S01]  /*1a610*/  STG.E.U16 desc[UR6][R28.64], R22 ;  /* 0x000000161c007986 */ /* 0x0001e2000c101506 */
[----:B------:R-:W-:Y:S01]  /*1a620*/  PRMT R34, R67, 0x7632, R34 ;  /* 0x0000763243227816 */ /* 0x000fe20000000022 */
[----:B------:R-:W3:Y:S01]  /*1a630*/  LDC R8, c[0x0][0x278] ;  /* 0x00009e00ff087b82 */ /* 0x000ee20000000800 */
[----:B-1----:R-:W-:Y:S01]  /*1a640*/  IMAD R27, R73, 0x6f, RZ ;  /* 0x0000006f491b7824 */ /* 0x002fe200078e02ff */
[----:B--2---:R-:W-:Y:S01]  /*1a650*/  IADD3 R18, P5, R33, R14, RZ ;  /* 0x0000000e21127210 */ /* 0x004fe20007fbe0ff */
[----:B------:R-:W-:-:S02]  /*1a660*/  IMAD R33, R20, 0xe4, RZ ;  /* 0x000000e414217824 */ /* 0x000fc400078e02ff */
[----:B0-----:R-:W-:Y:S01]  /*1a670*/  IMAD R29, R0, 0xe2, RZ ;  /* 0x000000e2001d7824 */ /* 0x001fe200078e02ff */
[-C--:B------:R-:W-:Y:S01]  /*1a680*/  LEA.HI.X.SX32 R19, R27, R15.reuse, 0x1, P5 ;  /* 0x0000000f1b137211 */ /* 0x080fe200028f0eff */
[----:B------:R-:W-:Y:S01]  /*1a690*/  IMAD R27, R73, 0x71, RZ ;  /* 0x00000071491b7824 */ /* 0x000fe200078e02ff */
[-C--:B------:R-:W-:Y:S01]  /*1a6a0*/  IADD3 R22, P4, R35, R14.reuse, RZ ;  /* 0x0000000e23167210 */ /* 0x080fe20007f9e0ff */
[----:B------:R-:W0:Y:S01]  /*1a6b0*/  LDC R0, c[0x0][0x278] ;  /* 0x00009e00ff007b82 */ /* 0x000e220000000800 */
[-C--:B------:R-:W-:Y:S02]  /*1a6c0*/  IADD3 R26, P5, R29, R14.reuse, RZ ;  /* 0x0000000e1d1a7210 */ /* 0x080fe40007fbe0ff */
[----:B------:R-:W-:Y:S02]  /*1a6d0*/  IADD3 R24, P6, R33, R14, RZ ;  /* 0x0000000e21187210 */ /* 0x000fe40007fde0ff */
[-C--:B------:R-:W-:Y:S02]  /*1a6e0*/  LEA.HI.X.SX32 R23, R23, R15.reuse, 0x1, P4 ;  /* 0x0000000f17177211 */ /* 0x080fe400020f0eff */
[-C--:B------:R-:W-:Y:S01]  /*1a6f0*/  LEA.HI.X.SX32 R27, R27, R15.reuse, 0x1, P5 ;  /* 0x0000000f1b1b7211 */ /* 0x080fe200028f0eff */
[----:B------:R3:W-:Y:S01]  /*1a700*/  STG.E.U16 desc[UR6][R30.64], R67 ;  /* 0x000000431e007986 */ /* 0x0007e2000c101506 */
[----:B------:R-:W-:Y:S01]  /*1a710*/  PRMT R20, R76, 0x7632, R20 ;  /* 0x000076324c147816 */ /* 0x000fe20000000014 */
[----:B------:R-:W1:Y:S01]  /*1a720*/  LDC R28, c[0x0][0x278] ;  /* 0x00009e00ff1c7b82 */ /* 0x000e620000000800 */
[----:B------:R-:W-:Y:S01]  /*1a730*/  LEA.HI.X.SX32 R25, R25, R15, 0x1, P6 ;  /* 0x0000000f19197211 */ /* 0x000fe200030f0eff */
[----:B------:R2:W-:Y:S04]  /*1a740*/  STG.E.U16 desc[UR6][R18.64], R34 ;  /* 0x0000002212007986 */ /* 0x0005e8000c101506 */
[----:B------:R2:W-:Y:S01]  /*1a750*/  STG.E.U16 desc[UR6][R22.64], R76 ;  /* 0x0000004c16007986 */ /* 0x0005e2000c101506 */
[----:B----4-:R-:W-:Y:S01]  /*1a760*/  IMAD R35, R6, 0xea, RZ ;  /* 0x000000ea06237824 */ /* 0x010fe200078e02ff */
[----:B------:R-:W4:Y:S02]  /*1a770*/  LDC R29, c[0x0][0x278] ;  /* 0x00009e00ff1d7b82 */ /* 0x000f240000000800 */
[----:B------:R0:W-:Y:S01]  /*1a780*/  STG.E.U16 desc[UR6][R26.64], R20 ;  /* 0x000000141a007986 */ /* 0x0001e2000c101506 */
[----:B---3--:R-:W-:-:S03]  /*1a790*/  IMAD R31, R4, 0xe6, RZ ;  /* 0x000000e6041f7824 */ /* 0x008fc600078e02ff */
[----:B------:R-:W-:Y:S01]  /*1a7a0*/  STG.E.U16 desc[UR6][R24.64], R77 ;  /* 0x0000004d18007986 */ /* 0x000fe2000c101506 */
[----:B--2---:R-:W-:Y:S01]  /*1a7b0*/  IMAD R19, R73, 0x73, RZ ;  /* 0x0000007349137824 */ /* 0x004fe200078e02ff */
[----:B------:R-:W2:Y:S02]  /*1a7c0*/  LDC R6, c[0x0][0x278] ;  /* 0x00009e00ff067b82 */ /* 0x000ea40000000800 */
[----:B------:R-:W3:Y:S01]  /*1a7d0*/  LDS.128 R24, [R74] ;  /* 0x000000004a187984 */ /* 0x000ee20000000c00 */
[-C--:B------:R-:W-:Y:S01]  /*1a7e0*/  IADD3 R18, P5, R31, R14.reuse, RZ ;  /* 0x0000000e1f127210 */ /* 0x080fe20007fbe0ff */
[----:B------:R-:W-:Y:S02]  /*1a7f0*/  IMAD R31, R32, 0xec, RZ ;  /* 0x000000ec201f7824 */ /* 0x000fe400078e02ff */
[----:B------:R-:W-:Y:S01]  /*1a800*/  IMAD R33, R16, 0xe8, RZ ;  /* 0x000000e810217824 */ /* 0x000fe200078e02ff */
[----:B------:R-:W-:Y:S01]  /*1a810*/  LEA.HI.X.SX32 R19, R19, R15, 0x1, P5 ;  /* 0x0000000f13137211 */ /* 0x000fe200028f0eff */
[----:B------:R-:W-:Y:S01]  /*1a820*/  IMAD R23, R73, 0x75, RZ ;  /* 0x0000007549177824 */ /* 0x000fe200078e02ff */
[-C--:B0-----:R-:W-:Y:S01]  /*1a830*/  IADD3 R20, P6, R31, R14.reuse, RZ ;  /* 0x0000000e1f147210 */ /* 0x081fe20007fde0ff */
[----:B------:R-:W-:Y:S01]  /*1a840*/  IMAD R31, R0, 0xee, RZ ;  /* 0x000000ee001f7824 */ /* 0x000fe200078e02ff */
[-C--:B------:R-:W-:Y:S01]  /*1a850*/  IADD3 R4, P4, R33, R14.reuse, RZ ;  /* 0x0000000e21047210 */ /* 0x080fe20007f9e0ff */
[----:B------:R-:W0:Y:S01]  /*1a860*/  LDC R0, c[0x0][0x278] ;  /* 0x00009e00ff007b82 */ /* 0x000e220000000800 */
[----:B------:R-:W-:-:S02]  /*1a870*/  IADD3 R22, P5, R35, R14, RZ ;  /* 0x0000000e23167210 */ /* 0x000fc40007fbe0ff */
[----:B------:R-:W-:Y:S02]  /*1a880*/  PRMT R30, R77, 0x7632, R30 ;  /* 0x000076324d1e7816 */ /* 0x000fe4000000001e */
[-C--:B------:R-:W-:Y:S02]  /*1a890*/  LEA.HI.X.SX32 R5, R5, R15.reuse, 0x1, P4 ;  /* 0x0000000f05057211 */ /* 0x080fe400020f0eff */
[-C--:B------:R-:W-:Y:S01]  /*1a8a0*/  LEA.HI.X.SX32 R23, R23, R15.reuse, 0x1, P5 ;  /* 0x0000000f17177211 */ /* 0x080fe200028f0eff */
[----:B------:R-:W3:Y:S01]  /*1a8b0*/  LDC R16, c[0x0][0x278] ;  /* 0x00009e00ff107b82 */ /* 0x000ee20000000800 */
[----:B------:R-:W-:Y:S01]  /*1a8c0*/  PRMT R32, R78, 0x7632, R32 ;  /* 0x000076324e207816 */ /* 0x000fe20000000020 */
[----:B------:R1:W-:Y:S04]  /*1a8d0*/  STG.E.U16 desc[UR6][R18.64], R30 ;  /* 0x0000001e12007986 */ /* 0x0003e8000c101506 */
[----:B------:R-:W-:Y:S04]  /*1a8e0*/  STG.E.U16 desc[UR6][R4.64], R78 ;  /* 0x0000004e04007986 */ /* 0x000fe8000c101506 */
[----:B------:R4:W-:Y:S01]  /*1a8f0*/  STG.E.U16 desc[UR6][R22.64], R32 ;  /* 0x0000002016007986 */ /* 0x0009e2000c101506 */
[----:B-1----:R-:W1:Y:S01]  /*1a900*/  LDC R30, c[0x0][0x278] ;  /* 0x00009e00ff1e7b82 */ /* 0x002e620000000800 */
[----:B------:R-:W-:Y:S01]  /*1a910*/  IMAD R33, R8, 0xf0, RZ ;  /* 0x000000f008217824 */ /* 0x000fe200078e02ff */
[----:B------:R-:W-:Y:S01]  /*1a920*/  LEA.HI.X.SX32 R21, R21, R15, 0x1, P6 ;  /* 0x0000000f15157211 */ /* 0x000fe200030f0eff */
[----:B------:R-:W-:-:S05]  /*1a930*/  IMAD R19, R73, 0x77, RZ ;  /* 0x0000007749137824 */ /* 0x000fca00078e02ff */
[----:B----4-:R-:W4:Y:S01]  /*1a940*/  LDC R22, c[0x0][0x278] ;  /* 0x00009e00ff167b82 */ /* 0x010f220000000800 */
[-C--:B------:R-:W-:Y:S01]  /*1a950*/  IADD3 R18, P4, R31, R14.reuse, RZ ;  /* 0x0000000e1f127210 */ /* 0x080fe20007f9e0ff */
[----:B------:R-:W-:Y:S01]  /*1a960*/  IMAD R5, R28, 0xf2, RZ ;  /* 0x000000f21c057824 */ /* 0x000fe200078e02ff */
[----:B------:R-:W-:Y:S01]  /*1a970*/  IADD3 R4, P5, R33, R14, RZ ;  /* 0x0000000e21047210 */ /* 0x000fe20007fbe0ff */
[----:B------:R-:W-:Y:S01]  /*1a980*/  IMAD R29, R29, 0xf4, RZ ;  /* 0x000000f41d1d7824 */ /* 0x000fe200078e02ff */
[----:B------:R-:W-:Y:S01]  /*1a990*/  PRMT R34, R79, 0x7632, R34 ;  /* 0x000076324f227816 */ /* 0x000fe20000000022 */
[----:B------:R0:W-:Y:S01]  /*1a9a0*/  STG.E.U16 desc[UR6][R20.64], R79 ;  /* 0x0000004f14007986 */ /* 0x0001e2000c101506 */
[----:B------:R-:W-:Y:S01]  /*1a9b0*/  LEA.HI.X.SX32 R19, R19, R15, 0x1, P4 ;  /* 0x0000000f13137211 */ /* 0x000fe200020f0eff */
[----:B--2---:R-:W-:-:S04]  /*1a9c0*/  IMAD R23, R6, 0xf6, RZ ;  /* 0x000000f606177824 */ /* 0x004fc800078e02ff */
[----:B------:R3:W-:Y:S01]  /*1a9d0*/  STG.E.U16 desc[UR6][R18.64], R34 ;  /* 0x0000002212007986 */ /* 0x0007e2000c101506 */
[----:B0-----:R-:W-:Y:S01]  /*1a9e0*/  IMAD R21, R73, 0x79, RZ ;  /* 0x0000007949157824 */ /* 0x001fe200078e02ff */
[-C--:B------:R-:W-:Y:S02]  /*1a9f0*/  IADD3 R20, P4, R5, R14.reuse, RZ ;  /* 0x0000000e05147210 */ /* 0x080fe40007f9e0ff */
[-C--:B------:R-:W-:Y:S02]  /*1aa00*/  LEA.HI.X.SX32 R5, R13, R15.reuse, 0x1, P5 ;  /* 0x0000000f0d057211 */ /* 0x080fe400028f0eff */
[----:B------:R-:W-:Y:S01]  /*1aa10*/  IADD3 R8, P5, R29, R14, RZ ;  /* 0x0000000e1d087210 */ /* 0x000fe20007fbe0ff */
[----:B------:R-:W-:Y:S01]  /*1aa20*/  IMAD R29, R0, 0xf8, RZ ;  /* 0x000000f8001d7824 */ /* 0x000fe200078e02ff */
[-C--:B------:R-:W-:Y:S01]  /*1aa30*/  LEA.HI.X.SX32 R21, R21, R15.reuse, 0x1, P4 ;  /* 0x0000000f15157211 */ /* 0x080fe200020f0eff */
[----:B------:R-:W-:Y:S01]  /*1aa40*/  IMAD R13, R73, 0x7b, RZ ;  /* 0x0000007b490d7824 */ /* 0x000fe200078e02ff */
[----:B---3--:R-:W-:Y:S01]  /*1aa50*/  PRMT R19, R24, 0x7632, R19 ;  /* 0x0000763218137816 */ /* 0x008fe20000000013 */
[----:B------:R0:W-:Y:S01]  /*1aa60*/  STG.E.U16 desc[UR6][R4.64], R24 ;  /* 0x0000001804007986 */ /* 0x0001e2000c101506 */
[----:B------:R-:W-:-:S02]  /*1aa70*/  LEA.HI.X.SX32 R9, R9, R15, 0x1, P5 ;  /* 0x0000000f09097211 */ /* 0x000fc400028f0eff */
[-C--:B------:R-:W-:Y:S01]  /*1aa80*/  IADD3 R18, P4, R23, R14.reuse, RZ ;  /* 0x0000000e17127210 */ /* 0x080fe20007f9e0ff */
[----:B------:R-:W-:Y:S01]  /*1aa90*/  IMAD R23, R16, 0xfa, RZ ;  /* 0x000000fa10177824 */ /* 0x000fe200078e02ff */
[----:B------:R1:W-:Y:S01]  /*1aaa0*/  STG.E.U16 desc[UR6][R20.64], R19 ;  /* 0x0000001314007986 */ /* 0x0003e2000c101506 */
[----:B0-----:R-:W-:-:S03]  /*1aab0*/  IADD3 R4, P5, R29, R14, RZ ;  /* 0x0000000e1d047210 */ /* 0x001fc60007fbe0ff */
[----:B------:R0:W-:Y:S01]  /*1aac0*/  STG.E.U16 desc[UR6][R8.64], R25 ;  /* 0x0000001908007986 */ /* 0x0001e2000c101506 */
[-C--:B------:R-:W-:Y:S01]  /*1aad0*/  LEA.HI.X.SX32 R5, R3, R15.reuse, 0x1, P5 ;  /* 0x0000000f03057211 */ /* 0x080fe200028f0eff */
[----:B-1----:R-:W-:Y:S01]  /*1aae0*/  IMAD R21, R30, 0xfc, RZ ;  /* 0x000000fc1e157824 */ /* 0x002fe200078e02ff */
[----:B------:R-:W-:Y:S01]  /*1aaf0*/  LEA.HI.X.SX32 R19, R13, R15, 0x1, P4 ;  /* 0x0000000f0d137211 */ /* 0x000fe200020f0eff */
[----:B------:R-:W-:Y:S01]  /*1ab00*/  IMAD R13, R73, 0x7d, RZ ;  /* 0x0000007d490d7824 */ /* 0x000fe200078e02ff */
[-C--:B------:R-:W-:Y:S01]  /*1ab10*/  IADD3 R20, P4, R23, R14.reuse, RZ ;  /* 0x0000000e17147210 */ /* 0x080fe20007f9e0ff */
[----:B----4-:R-:W-:Y:S01]  /*1ab20*/  IMAD R3, R22, 0xfe, RZ ;  /* 0x000000fe16037824 */ /* 0x010fe200078e02ff */
[----:B------:R-:W-:Y:S02]  /*1ab30*/  LEA R73, R73, -R73, 0x7 ;  /* 0x8000004949497211 */ /* 0x000fe400078e38ff */
[----:B0-----:R-:W-:Y:S02]  /*1ab40*/  PRMT R9, R25, 0x7632, R9 ;  /* 0x0000763219097816 */ /* 0x001fe40000000009 */
[----:B------:R-:W-:-:S02]  /*1ab50*/  IADD3 R8, P5, R21, R14, RZ ;  /* 0x0000000e15087210 */ /* 0x000fc40007fbe0ff */
[-C--:B------:R-:W-:Y:S02]  /*1ab60*/  LEA.HI.X.SX32 R21, R13, R15.reuse, 0x1, P4 ;  /* 0x0000000f0d157211 */ /* 0x080fe400020f0eff */
[----:B------:R-:W-:Y:S01]  /*1ab70*/  IADD3 R14, P4, R3, R14, RZ ;  /* 0x0000000e030e7210 */ /* 0x000fe20007f9e0ff */
[----:B------:R0:W-:Y:S01]  /*1ab80*/  STG.E.U16 desc[UR6][R18.64], R9 ;  /* 0x0000000912007986 */ /* 0x0001e2000c101506 */
[----:B------:R-:W-:Y:S02]  /*1ab90*/  PRMT R6, R26, 0x7632, R6 ;  /* 0x000076321a067816 */ /* 0x000fe40000000006 */
[----:B------:R-:W-:Y:S01]  /*1aba0*/  PRMT R16, R27, 0x7632, R16 ;  /* 0x000076321b107816 */ /* 0x000fe20000000010 */
[----:B------:R1:W-:Y:S04]  /*1abb0*/  STG.E.U16 desc[UR6][R4.64], R26 ;  /* 0x0000001a04007986 */ /* 0x0003e8000c101506 */
[----:B------:R-:W-:Y:S01]  /*1abc0*/  STG.E.U16 desc[UR6][R20.64], R6 ;  /* 0x0000000614007986 */ /* 0x000fe2000c101506 */
[----:B0-----:R-:W-:-:S02]  /*1abd0*/  LEA.HI.X.SX32 R9, R17, R15, 0x1, P5 ;  /* 0x0000000f11097211 */ /* 0x001fc400028f0eff */
[----:B------:R-:W-:-:S03]  /*1abe0*/  LEA.HI.X.SX32 R15, R73, R15, 0x1, P4 ;  /* 0x0000000f490f7211 */ /* 0x000fc600020f0eff */
[----:B------:R0:W-:Y:S04]  /*1abf0*/  STG.E.U16 desc[UR6][R8.64], R27 ;  /* 0x0000001b08007986 */ /* 0x0001e8000c101506 */
[----:B------:R-:W-:Y:S01]  /*1ac00*/  STG.E.U16 desc[UR6][R14.64], R16 ;  /* 0x000000100e007986 */ /* 0x000fe2000c101506 */
[----:B------:R-:W-:Y:S02]  /*1ac10*/  FSEL R3, R92, -INF , P1 ;  /* 0xff8000005c037808 */ /* 0x000fe40000800000 */
[----:B------:R-:W-:Y:S02]  /*1ac20*/  FSEL R94, R94, -INF , P2 ;  /* 0xff8000005e5e7808 */ /* 0x000fe40001000000 */
[----:B-1----:R-:W-:Y:S02]  /*1ac30*/  FSEL R5, R90, -INF , P0 ;  /* 0xff8000005a057808 */ /* 0x002fe40000000000 */
[----:B------:R-:W-:Y:S01]  /*1ac40*/  SHF.L.U32 R0, R126, 0x1, RZ ;  /* 0x000000017e007819 */ /* 0x000fe200000006ff */
[----:B------:R-:W-:Y:S01]  /*1ac50*/  FFMA R12, R3, 0.69314718246459960938, R12 ;  /* 0x3f317218030c7823 */ /* 0x000fe2000000000c */
[----:B------:R-:W-:Y:S01]  /*1ac60*/  FFMA R100, R100, 0.69314718246459960938, R7 ;  /* 0x3f31721864647823 */ /* 0x000fe20000000007 */
[----:B------:R-:W-:Y:S01]  /*1ac70*/  BAR.SYNC.DEFER_BLOCKING 0x0 ;  /* 0x0000000000007b1d */ /* 0x000fe20000010000 */
[----:B------:R-:W-:Y:S01]  /*1ac80*/  FFMA R101, R94, 0.69314718246459960938, R11 ;  /* 0x3f3172185e657823 */ /* 0x000fe2000000000b */
[----:B------:R-:W-:Y:S01]  /*1ac90*/  LOP3.LUT R3, R0, 0xf8, RZ, 0xc0, !PT ;  /* 0x000000f800037812 */ /* 0x000fe200078ec0ff */
[----:B------:R-:W-:-:S05]  /*1aca0*/  FFMA R13, R5, 0.69314718246459960938, R10 ;  /* 0x3f317218050d7823 */ /* 0x000fca000000000a */
[----:B0-----:R-:W0:Y:S01]  /*1acb0*/  LDC.64 R8, c[0x0][0x230] ;  /* 0x00008c00ff087b82 */ /* 0x001e220000000a00 */
[----:B------:R-:W-:Y:S04]  /*1acc0*/  STS.64 [R3+UR4], R100 ;  /* 0x0000006403007988 */ /* 0x000fe80008000a04 */
[----:B------:R-:W-:Y:S03]  /*1acd0*/  STS.64 [R3+UR4+0x100], R12 ;  /* 0x0001000c03007988 */ /* 0x000fe60008000a04 */
[----:B------:R-:W-:Y:S01]  /*1ace0*/  BAR.SYNC.DEFER_BLOCKING 0x0 ;  /* 0x0000000000007b1d */ /* 0x000fe20000010000 */
[----:B------:R-:W-:-:S05]  /*1acf0*/  UIMAD UR8, UR61, UR8, URZ ;  /* 0x000000083d0872a4 */ /* 0x000fca000f8e023f */
[----:B------:R-:W1:Y:S01]  /*1ad00*/  LDS R7, [R2] ;  /* 0x0000000002077984 */ /* 0x000e620000000800 */
[----:B------:R-:W-:Y:S01]  /*1ad10*/  USHF.L.U32 UR4, UR8, 0x2, URZ ;  /* 0x0000000208047899 */ /* 0x000fe2000800063f */
[C---:B------:R-:W-:Y:S01]  /*1ad20*/  SHF.L.U32 R5, R122.reuse, 0x2, RZ ;  /* 0x000000027a057819 */ /* 0x040fe200000006ff */
[----:B------:R-:W-:Y:S01]  /*1ad30*/  UIMAD.WIDE UR8, UR8, 0x4, URZ ;  /* 0x00000004080878a5 */ /* 0x000fe2000f8e023f */
[----:B------:R-:W-:-:S03]  /*1ad40*/  IMAD.HI R0, R122, 0x4, RZ ;  /* 0x000000047a007827 */ /* 0x000fc600078e02ff */
[----:B0-----:R-:W-:-:S04]  /*1ad50*/  IADD3 R4, P0, P1, R5, UR4, R8 ;  /* 0x0000000405047c10 */ /* 0x001fc8000f91e008 */
[----:B------:R-:W-:-:S05]  /*1ad60*/  IADD3.X R5, R0, UR9, R9, P0, P1 ;  /* 0x0000000900057c10 */ /* 0x000fca00087e2409 */
[----:B-1----:R-:W-:Y:S01]  /*1ad70*/  STG.E desc[UR6][R4.64], R7 ;  /* 0x0000000704007986 */ /* 0x002fe2000c101906 */
[----:B------:R-:W-:Y:S05]  /*1ad80*/  EXIT ;  /* 0x000000000000794d */ /* 0x000fea0003800000 */
.L_x_2:
[----:B------:R-:W-:-:S00]  /*1ad90*/  BRA `(.L_x_2) ;  /* 0xfffffffc00fc7947 */ /* 0x000fc0000383ffff */
[----:B------:R-:W-:-:S00]  /*1ada0*/  NOP ;  /* 0x0000000000007918 */ /* 0x000fc00000000000 */
        /* <DEDUP_REMOVED lines=13> */
.L_x_3:


//--------------------- .nv.global.init           --------------------------
	.section	.nv.global.init,"aw",@progbits
.nv.global.init:
	.type		_$_str,@object
	.size		_$_str,(.L_0 - _$_str)
_$_str:
        /*0000*/ 	.byte	0x5f, 0x5f, 0x43, 0x55, 0x44, 0x41, 0x5f, 0x46, 0x54, 0x5a, 0x00
.L_0:


//--------------------- .nv.shared.attn_fwd       --------------------------
	.section	.nv.shared.attn_fwd,"aw",@nobits
	.sectionflags	@""
	.align	16
	.zero		1024


//--------------------- .nv.shared.reserved.0     --------------------------
	.section	.nv.shared.reserved.0,"aw",@nobits
	.weak		__nv_reservedSMEM_offset_0_alias
	.size		__nv_reservedSMEM_offset_0_alias, 0, 0
	.other		__nv_reservedSMEM_offset_0_alias,@"STO_CUDA_RESERVED_SHARED STV_DEFAULT"
__nv_reservedSMEM_offset_0_alias:
	.zero		0


//--------------------- .nv.constant0.attn_fwd    --------------------------
	.section	.nv.constant0.attn_fwd,"a",@progbits
	.sectionflags	@""
	.align	4
.nv.constant0.attn_fwd:
	.zero		664


//--------------------- SYMBOLS --------------------------

	.type		.nv.reservedSmem.offset0,@object
	.size		.nv.reservedSmem.offset0,0x4
